//
// Generated by NVIDIA NVVM Compiler
//
// Compiler Build ID: CL-36424714
// Cuda compilation tools, release 13.0, V13.0.88
// Based on NVVM 20.0.0
//

.version 9.0
.target sm_100
.address_size 64

	// .globl	_Z4testP19curandStateMRG32k3aj
.extern .func  (.param .b32 func_retval0) vprintf
(
	.param .b64 vprintf_param_0,
	.param .b64 vprintf_param_1
)
;
.global .align 4 .b8 precalc_xorwow_matrix[102400];
.global .align 4 .b8 precalc_xorwow_offset_matrix[102400];
.global .align 4 .b8 mrg32k3aM1[2304];
.global .align 4 .b8 mrg32k3aM2[2304];
.global .align 4 .b8 mrg32k3aM1SubSeq[2016];
.global .align 4 .b8 mrg32k3aM2SubSeq[2016];
.global .align 4 .b8 mrg32k3aM1Seq[2304];
.global .align 4 .b8 mrg32k3aM2Seq[2304];
.const .align 8 .b8 __cr_lgamma_table[72];
// array has been demoted
// index has been demoted
.global .align 1 .b8 $str[15] = {102, 105, 110, 97, 108, 58, 32, 37, 117, 58, 32, 37, 102, 10};
.global .align 1 .b8 $str$1[16] = {115, 101, 114, 105, 97, 108, 58, 32, 37, 105, 58, 32, 37, 102, 10};

.visible .entry _Z4testP19curandStateMRG32k3aj(
	.param .u64 .ptr .align 1 _Z4testP19curandStateMRG32k3aj_param_0,
	.param .u32 _Z4testP19curandStateMRG32k3aj_param_1
)
{
	.local .align 16 .b8 	__local_depot0[16];
	.reg .b64 	%SP;
	.reg .b64 	%SPL;
	.reg .pred 	%p<394>;
	.reg .b32 	%r<328>;
	.reg .b64 	%rd<44>;
	.reg .b64 	%fd<2144>;
	// demoted variable
	.shared .align 8 .b8 array[8192];
	// demoted variable
	.shared .align 4 .b8 index[4096];
	mov.u64 	%SPL, __local_depot0;
	cvta.local.u64 	%SP, %SPL;
	ld.param.u32 	%r102, [_Z4testP19curandStateMRG32k3aj_param_1];
	mov.u32 	%r103, %tid.x;
	shl.b32 	%r104, %r103, 2;
	mov.u32 	%r105, index;
	add.s32 	%r1, %r105, %r104;
	st.shared.u32 	[%r1], %r103;
	cvt.u64.u32 	%rd42, %r103;
	setp.eq.s32 	%p1, %r102, 0;
	mov.f64 	%fd2111, 0d40C81C8000000000;
	mov.f64 	%fd2112, %fd2111;
	mov.f64 	%fd2113, %fd2111;
	mov.f64 	%fd2114, %fd2111;
	@%p1 bra 	$L__BB0_2;
	xor.b32  	%r106, %r102, 1431655765;
	cvt.rn.f64.u32 	%fd71, %r106;
	mul.f64 	%fd72, %fd71, 0d3EE0000000000000;
	cvt.rmi.f64.f64 	%fd73, %fd72;
	mul.f64 	%fd74, %fd73, 0d4100000000000000;
	sub.f64 	%fd75, %fd71, %fd74;
	mul.f64 	%fd76, %fd73, 0d40C81C8000000000;
	div.rn.f64 	%fd77, %fd76, 0d41EFFFFFE5E00000;
	cvt.rmi.f64.f64 	%fd78, %fd77;
	mul.f64 	%fd79, %fd78, 0d41EFFFFFE5E00000;
	sub.f64 	%fd80, %fd76, %fd79;
	setp.lt.f64 	%p2, %fd80, 0d0000000000000000;
	add.f64 	%fd81, %fd80, 0d41EFFFFFE5E00000;
	selp.f64 	%fd82, %fd81, %fd80, %p2;
	mul.f64 	%fd83, %fd75, 0d40C81C8000000000;
	div.rn.f64 	%fd84, %fd83, 0d41EFFFFFE5E00000;
	cvt.rmi.f64.f64 	%fd85, %fd84;
	mul.f64 	%fd86, %fd85, 0d41EFFFFFE5E00000;
	sub.f64 	%fd87, %fd83, %fd86;
	setp.lt.f64 	%p3, %fd87, 0d0000000000000000;
	add.f64 	%fd88, %fd87, 0d41EFFFFFE5E00000;
	selp.f64 	%fd89, %fd88, %fd87, %p3;
	fma.rn.f64 	%fd90, %fd82, 0d4100000000000000, %fd89;
	div.rn.f64 	%fd91, %fd90, 0d41EFFFFFE5E00000;
	cvt.rmi.f64.f64 	%fd92, %fd91;
	mul.f64 	%fd93, %fd92, 0d41EFFFFFE5E00000;
	sub.f64 	%fd94, %fd90, %fd93;
	setp.lt.f64 	%p4, %fd94, 0d0000000000000000;
	add.f64 	%fd95, %fd94, 0d41EFFFFFE5E00000;
	selp.f64 	%fd96, %fd95, %fd94, %p4;
	setp.lt.f64 	%p5, %fd96, 0d0000000000000000;
	add.f64 	%fd97, %fd96, 0d41EFFFFFE5E00000;
	selp.f64 	%fd98, %fd97, %fd96, %p5;
	cvt.rzi.u32.f64 	%r107, %fd98;
	div.rn.f64 	%fd99, %fd76, 0d41EFFFF4D7600000;
	cvt.rmi.f64.f64 	%fd100, %fd99;
	mul.f64 	%fd101, %fd100, 0d41EFFFF4D7600000;
	sub.f64 	%fd102, %fd76, %fd101;
	setp.lt.f64 	%p6, %fd102, 0d0000000000000000;
	add.f64 	%fd103, %fd102, 0d41EFFFF4D7600000;
	selp.f64 	%fd104, %fd103, %fd102, %p6;
	div.rn.f64 	%fd105, %fd83, 0d41EFFFF4D7600000;
	cvt.rmi.f64.f64 	%fd106, %fd105;
	mul.f64 	%fd107, %fd106, 0d41EFFFF4D7600000;
	sub.f64 	%fd108, %fd83, %fd107;
	setp.lt.f64 	%p7, %fd108, 0d0000000000000000;
	add.f64 	%fd109, %fd108, 0d41EFFFF4D7600000;
	selp.f64 	%fd110, %fd109, %fd108, %p7;
	fma.rn.f64 	%fd111, %fd104, 0d4100000000000000, %fd110;
	div.rn.f64 	%fd112, %fd111, 0d41EFFFF4D7600000;
	cvt.rmi.f64.f64 	%fd113, %fd112;
	mul.f64 	%fd114, %fd113, 0d41EFFFF4D7600000;
	sub.f64 	%fd115, %fd111, %fd114;
	setp.lt.f64 	%p8, %fd115, 0d0000000000000000;
	add.f64 	%fd116, %fd115, 0d41EFFFF4D7600000;
	selp.f64 	%fd117, %fd116, %fd115, %p8;
	setp.lt.f64 	%p9, %fd117, 0d0000000000000000;
	add.f64 	%fd118, %fd117, 0d41EFFFF4D7600000;
	selp.f64 	%fd119, %fd118, %fd117, %p9;
	cvt.rzi.u32.f64 	%r108, %fd119;
	cvt.rn.f64.u32 	%fd2113, %r107;
	cvt.rn.f64.u32 	%fd2111, %r108;
	mov.f64 	%fd2114, 0d413A1EE000000000;
	mov.f64 	%fd2112, 0d41A66B8030000000;
$L__BB0_2:
	cvt.u32.u64 	%r109, %rd42;
	setp.eq.s32 	%p10, %r109, 0;
	mov.f64 	%fd2116, 0d3FF0000000000000;
	mov.f64 	%fd2115, 0d0000000000000000;
	mov.f64 	%fd2117, %fd2115;
	mov.f64 	%fd2118, %fd2115;
	mov.f64 	%fd2119, %fd2115;
	mov.f64 	%fd2120, %fd2116;
	@%p10 bra 	$L__BB0_8;
	mov.b32 	%r282, 0;
	mov.b32 	%r281, 1;
	mov.u64 	%rd11, mrg32k3aM1SubSeq;
	mov.u32 	%r283, %r282;
	mov.u32 	%r284, %r282;
	mov.u32 	%r285, %r281;
	mov.u32 	%r286, %r282;
	mov.u32 	%r287, %r282;
	mov.u32 	%r288, %r282;
	mov.u32 	%r289, %r281;
	mov.u32 	%r280, %r282;
$L__BB0_4:
	and.b64  	%rd9, %rd42, 1;
	setp.eq.b64 	%p11, %rd9, 1;
	not.pred 	%p12, %p11;
	@%p12 bra 	$L__BB0_6;
	mul.wide.u32 	%rd10, %r280, 36;
	add.s64 	%rd12, %rd11, %rd10;
	ld.global.u32 	%r112, [%rd12];
	cvt.rn.f64.u32 	%fd122, %r112;
	mul.f64 	%fd123, %fd122, 0d3EE0000000000000;
	cvt.rmi.f64.f64 	%fd124, %fd123;
	mul.f64 	%fd125, %fd124, 0d4100000000000000;
	sub.f64 	%fd126, %fd122, %fd125;
	ld.global.u32 	%r113, [%rd12+4];
	cvt.rn.f64.u32 	%fd127, %r113;
	mul.f64 	%fd128, %fd127, 0d3EE0000000000000;
	cvt.rmi.f64.f64 	%fd129, %fd128;
	mul.f64 	%fd130, %fd129, 0d4100000000000000;
	sub.f64 	%fd131, %fd127, %fd130;
	ld.global.u32 	%r114, [%rd12+8];
	cvt.rn.f64.u32 	%fd132, %r114;
	mul.f64 	%fd133, %fd132, 0d3EE0000000000000;
	cvt.rmi.f64.f64 	%fd134, %fd133;
	mul.f64 	%fd135, %fd134, 0d4100000000000000;
	sub.f64 	%fd136, %fd132, %fd135;
	cvt.rn.f64.u32 	%fd137, %r289;
	mul.f64 	%fd138, %fd124, %fd137;
	div.rn.f64 	%fd139, %fd138, 0d41EFFFFFE5E00000;
	cvt.rmi.f64.f64 	%fd140, %fd139;
	mul.f64 	%fd141, %fd140, 0d41EFFFFFE5E00000;
	sub.f64 	%fd142, %fd138, %fd141;
	setp.lt.f64 	%p13, %fd142, 0d0000000000000000;
	add.f64 	%fd143, %fd142, 0d41EFFFFFE5E00000;
	selp.f64 	%fd144, %fd143, %fd142, %p13;
	mul.f64 	%fd145, %fd126, %fd137;
	div.rn.f64 	%fd146, %fd145, 0d41EFFFFFE5E00000;
	cvt.rmi.f64.f64 	%fd147, %fd146;
	mul.f64 	%fd148, %fd147, 0d41EFFFFFE5E00000;
	sub.f64 	%fd149, %fd145, %fd148;
	setp.lt.f64 	%p14, %fd149, 0d0000000000000000;
	add.f64 	%fd150, %fd149, 0d41EFFFFFE5E00000;
	selp.f64 	%fd151, %fd150, %fd149, %p14;
	fma.rn.f64 	%fd152, %fd144, 0d4100000000000000, %fd151;
	div.rn.f64 	%fd153, %fd152, 0d41EFFFFFE5E00000;
	cvt.rmi.f64.f64 	%fd154, %fd153;
	mul.f64 	%fd155, %fd154, 0d41EFFFFFE5E00000;
	sub.f64 	%fd156, %fd152, %fd155;
	setp.lt.f64 	%p15, %fd156, 0d0000000000000000;
	add.f64 	%fd157, %fd156, 0d41EFFFFFE5E00000;
	selp.f64 	%fd158, %fd157, %fd156, %p15;
	setp.lt.f64 	%p16, %fd158, 0d0000000000000000;
	add.f64 	%fd159, %fd158, 0d41EFFFFFE5E00000;
	selp.f64 	%fd160, %fd159, %fd158, %p16;
	cvt.rn.f64.u32 	%fd161, %r286;
	mul.f64 	%fd162, %fd129, %fd161;
	div.rn.f64 	%fd163, %fd162, 0d41EFFFFFE5E00000;
	cvt.rmi.f64.f64 	%fd164, %fd163;
	mul.f64 	%fd165, %fd164, 0d41EFFFFFE5E00000;
	sub.f64 	%fd166, %fd162, %fd165;
	setp.lt.f64 	%p17, %fd166, 0d0000000000000000;
	add.f64 	%fd167, %fd166, 0d41EFFFFFE5E00000;
	selp.f64 	%fd168, %fd167, %fd166, %p17;
	mul.f64 	%fd169, %fd131, %fd161;
	div.rn.f64 	%fd170, %fd169, 0d41EFFFFFE5E00000;
	cvt.rmi.f64.f64 	%fd171, %fd170;
	mul.f64 	%fd172, %fd171, 0d41EFFFFFE5E00000;
	sub.f64 	%fd173, %fd169, %fd172;
	setp.lt.f64 	%p18, %fd173, 0d0000000000000000;
	add.f64 	%fd174, %fd173, 0d41EFFFFFE5E00000;
	selp.f64 	%fd175, %fd174, %fd173, %p18;
	fma.rn.f64 	%fd176, %fd168, 0d4100000000000000, %fd175;
	div.rn.f64 	%fd177, %fd176, 0d41EFFFFFE5E00000;
	cvt.rmi.f64.f64 	%fd178, %fd177;
	mul.f64 	%fd179, %fd178, 0d41EFFFFFE5E00000;
	sub.f64 	%fd180, %fd176, %fd179;
	setp.lt.f64 	%p19, %fd180, 0d0000000000000000;
	add.f64 	%fd181, %fd180, 0d41EFFFFFE5E00000;
	selp.f64 	%fd182, %fd181, %fd180, %p19;
	setp.lt.f64 	%p20, %fd182, 0d0000000000000000;
	add.f64 	%fd183, %fd182, 0d41EFFFFFE5E00000;
	selp.f64 	%fd184, %fd183, %fd182, %p20;
	add.f64 	%fd185, %fd160, %fd184;
	cvt.rn.f64.u32 	%fd186, %r283;
	mul.f64 	%fd187, %fd134, %fd186;
	div.rn.f64 	%fd188, %fd187, 0d41EFFFFFE5E00000;
	cvt.rmi.f64.f64 	%fd189, %fd188;
	mul.f64 	%fd190, %fd189, 0d41EFFFFFE5E00000;
	sub.f64 	%fd191, %fd187, %fd190;
	setp.lt.f64 	%p21, %fd191, 0d0000000000000000;
	add.f64 	%fd192, %fd191, 0d41EFFFFFE5E00000;
	selp.f64 	%fd193, %fd192, %fd191, %p21;
	mul.f64 	%fd194, %fd136, %fd186;
	div.rn.f64 	%fd195, %fd194, 0d41EFFFFFE5E00000;
	cvt.rmi.f64.f64 	%fd196, %fd195;
	mul.f64 	%fd197, %fd196, 0d41EFFFFFE5E00000;
	sub.f64 	%fd198, %fd194, %fd197;
	setp.lt.f64 	%p22, %fd198, 0d0000000000000000;
	add.f64 	%fd199, %fd198, 0d41EFFFFFE5E00000;
	selp.f64 	%fd200, %fd199, %fd198, %p22;
	fma.rn.f64 	%fd201, %fd193, 0d4100000000000000, %fd200;
	div.rn.f64 	%fd202, %fd201, 0d41EFFFFFE5E00000;
	cvt.rmi.f64.f64 	%fd203, %fd202;
	mul.f64 	%fd204, %fd203, 0d41EFFFFFE5E00000;
	sub.f64 	%fd205, %fd201, %fd204;
	setp.lt.f64 	%p23, %fd205, 0d0000000000000000;
	add.f64 	%fd206, %fd205, 0d41EFFFFFE5E00000;
	selp.f64 	%fd207, %fd206, %fd205, %p23;
	setp.lt.f64 	%p24, %fd207, 0d0000000000000000;
	add.f64 	%fd208, %fd207, 0d41EFFFFFE5E00000;
	selp.f64 	%fd209, %fd208, %fd207, %p24;
	add.f64 	%fd210, %fd185, %fd209;
	div.rn.f64 	%fd211, %fd210, 0d41EFFFFFE5E00000;
	cvt.rmi.f64.f64 	%fd212, %fd211;
	mul.f64 	%fd213, %fd212, 0d41EFFFFFE5E00000;
	sub.f64 	%fd214, %fd210, %fd213;
	setp.lt.f64 	%p25, %fd214, 0d0000000000000000;
	add.f64 	%fd215, %fd214, 0d41EFFFFFE5E00000;
	selp.f64 	%fd216, %fd215, %fd214, %p25;
	cvt.rn.f64.u32 	%fd217, %r288;
	mul.f64 	%fd218, %fd124, %fd217;
	div.rn.f64 	%fd219, %fd218, 0d41EFFFFFE5E00000;
	cvt.rmi.f64.f64 	%fd220, %fd219;
	mul.f64 	%fd221, %fd220, 0d41EFFFFFE5E00000;
	sub.f64 	%fd222, %fd218, %fd221;
	setp.lt.f64 	%p26, %fd222, 0d0000000000000000;
	add.f64 	%fd223, %fd222, 0d41EFFFFFE5E00000;
	selp.f64 	%fd224, %fd223, %fd222, %p26;
	mul.f64 	%fd225, %fd126, %fd217;
	div.rn.f64 	%fd226, %fd225, 0d41EFFFFFE5E00000;
	cvt.rmi.f64.f64 	%fd227, %fd226;
	mul.f64 	%fd228, %fd227, 0d41EFFFFFE5E00000;
	sub.f64 	%fd229, %fd225, %fd228;
	setp.lt.f64 	%p27, %fd229, 0d0000000000000000;
	add.f64 	%fd230, %fd229, 0d41EFFFFFE5E00000;
	selp.f64 	%fd231, %fd230, %fd229, %p27;
	fma.rn.f64 	%fd232, %fd224, 0d4100000000000000, %fd231;
	div.rn.f64 	%fd233, %fd232, 0d41EFFFFFE5E00000;
	cvt.rmi.f64.f64 	%fd234, %fd233;
	mul.f64 	%fd235, %fd234, 0d41EFFFFFE5E00000;
	sub.f64 	%fd236, %fd232, %fd235;
	setp.lt.f64 	%p28, %fd236, 0d0000000000000000;
	add.f64 	%fd237, %fd236, 0d41EFFFFFE5E00000;
	selp.f64 	%fd238, %fd237, %fd236, %p28;
	setp.lt.f64 	%p29, %fd238, 0d0000000000000000;
	add.f64 	%fd239, %fd238, 0d41EFFFFFE5E00000;
	selp.f64 	%fd240, %fd239, %fd238, %p29;
	cvt.rn.f64.u32 	%fd241, %r285;
	mul.f64 	%fd242, %fd129, %fd241;
	div.rn.f64 	%fd243, %fd242, 0d41EFFFFFE5E00000;
	cvt.rmi.f64.f64 	%fd244, %fd243;
	mul.f64 	%fd245, %fd244, 0d41EFFFFFE5E00000;
	sub.f64 	%fd246, %fd242, %fd245;
	setp.lt.f64 	%p30, %fd246, 0d0000000000000000;
	add.f64 	%fd247, %fd246, 0d41EFFFFFE5E00000;
	selp.f64 	%fd248, %fd247, %fd246, %p30;
	mul.f64 	%fd249, %fd131, %fd241;
	div.rn.f64 	%fd250, %fd249, 0d41EFFFFFE5E00000;
	cvt.rmi.f64.f64 	%fd251, %fd250;
	mul.f64 	%fd252, %fd251, 0d41EFFFFFE5E00000;
	sub.f64 	%fd253, %fd249, %fd252;
	setp.lt.f64 	%p31, %fd253, 0d0000000000000000;
	add.f64 	%fd254, %fd253, 0d41EFFFFFE5E00000;
	selp.f64 	%fd255, %fd254, %fd253, %p31;
	fma.rn.f64 	%fd256, %fd248, 0d4100000000000000, %fd255;
	div.rn.f64 	%fd257, %fd256, 0d41EFFFFFE5E00000;
	cvt.rmi.f64.f64 	%fd258, %fd257;
	mul.f64 	%fd259, %fd258, 0d41EFFFFFE5E00000;
	sub.f64 	%fd260, %fd256, %fd259;
	setp.lt.f64 	%p32, %fd260, 0d0000000000000000;
	add.f64 	%fd261, %fd260, 0d41EFFFFFE5E00000;
	selp.f64 	%fd262, %fd261, %fd260, %p32;
	setp.lt.f64 	%p33, %fd262, 0d0000000000000000;
	add.f64 	%fd263, %fd262, 0d41EFFFFFE5E00000;
	selp.f64 	%fd264, %fd263, %fd262, %p33;
	add.f64 	%fd265, %fd240, %fd264;
	cvt.rn.f64.u32 	%fd266, %r282;
	mul.f64 	%fd267, %fd134, %fd266;
	div.rn.f64 	%fd268, %fd267, 0d41EFFFFFE5E00000;
	cvt.rmi.f64.f64 	%fd269, %fd268;
	mul.f64 	%fd270, %fd269, 0d41EFFFFFE5E00000;
	sub.f64 	%fd271, %fd267, %fd270;
	setp.lt.f64 	%p34, %fd271, 0d0000000000000000;
	add.f64 	%fd272, %fd271, 0d41EFFFFFE5E00000;
	selp.f64 	%fd273, %fd272, %fd271, %p34;
	mul.f64 	%fd274, %fd136, %fd266;
	div.rn.f64 	%fd275, %fd274, 0d41EFFFFFE5E00000;
	cvt.rmi.f64.f64 	%fd276, %fd275;
	mul.f64 	%fd277, %fd276, 0d41EFFFFFE5E00000;
	sub.f64 	%fd278, %fd274, %fd277;
	setp.lt.f64 	%p35, %fd278, 0d0000000000000000;
	add.f64 	%fd279, %fd278, 0d41EFFFFFE5E00000;
	selp.f64 	%fd280, %fd279, %fd278, %p35;
	fma.rn.f64 	%fd281, %fd273, 0d4100000000000000, %fd280;
	div.rn.f64 	%fd282, %fd281, 0d41EFFFFFE5E00000;
	cvt.rmi.f64.f64 	%fd283, %fd282;
	mul.f64 	%fd284, %fd283, 0d41EFFFFFE5E00000;
	sub.f64 	%fd285, %fd281, %fd284;
	setp.lt.f64 	%p36, %fd285, 0d0000000000000000;
	add.f64 	%fd286, %fd285, 0d41EFFFFFE5E00000;
	selp.f64 	%fd287, %fd286, %fd285, %p36;
	setp.lt.f64 	%p37, %fd287, 0d0000000000000000;
	add.f64 	%fd288, %fd287, 0d41EFFFFFE5E00000;
	selp.f64 	%fd289, %fd288, %fd287, %p37;
	add.f64 	%fd290, %fd265, %fd289;
	div.rn.f64 	%fd291, %fd290, 0d41EFFFFFE5E00000;
	cvt.rmi.f64.f64 	%fd292, %fd291;
	mul.f64 	%fd293, %fd292, 0d41EFFFFFE5E00000;
	sub.f64 	%fd294, %fd290, %fd293;
	setp.lt.f64 	%p38, %fd294, 0d0000000000000000;
	add.f64 	%fd295, %fd294, 0d41EFFFFFE5E00000;
	selp.f64 	%fd296, %fd295, %fd294, %p38;
	cvt.rn.f64.u32 	%fd297, %r287;
	mul.f64 	%fd298, %fd124, %fd297;
	div.rn.f64 	%fd299, %fd298, 0d41EFFFFFE5E00000;
	cvt.rmi.f64.f64 	%fd300, %fd299;
	mul.f64 	%fd301, %fd300, 0d41EFFFFFE5E00000;
	sub.f64 	%fd302, %fd298, %fd301;
	setp.lt.f64 	%p39, %fd302, 0d0000000000000000;
	add.f64 	%fd303, %fd302, 0d41EFFFFFE5E00000;
	selp.f64 	%fd304, %fd303, %fd302, %p39;
	mul.f64 	%fd305, %fd126, %fd297;
	div.rn.f64 	%fd306, %fd305, 0d41EFFFFFE5E00000;
	cvt.rmi.f64.f64 	%fd307, %fd306;
	mul.f64 	%fd308, %fd307, 0d41EFFFFFE5E00000;
	sub.f64 	%fd309, %fd305, %fd308;
	setp.lt.f64 	%p40, %fd309, 0d0000000000000000;
	add.f64 	%fd310, %fd309, 0d41EFFFFFE5E00000;
	selp.f64 	%fd311, %fd310, %fd309, %p40;
	fma.rn.f64 	%fd312, %fd304, 0d4100000000000000, %fd311;
	div.rn.f64 	%fd313, %fd312, 0d41EFFFFFE5E00000;
	cvt.rmi.f64.f64 	%fd314, %fd313;
	mul.f64 	%fd315, %fd314, 0d41EFFFFFE5E00000;
	sub.f64 	%fd316, %fd312, %fd315;
	setp.lt.f64 	%p41, %fd316, 0d0000000000000000;
	add.f64 	%fd317, %fd316, 0d41EFFFFFE5E00000;
	selp.f64 	%fd318, %fd317, %fd316, %p41;
	setp.lt.f64 	%p42, %fd318, 0d0000000000000000;
	add.f64 	%fd319, %fd318, 0d41EFFFFFE5E00000;
	selp.f64 	%fd320, %fd319, %fd318, %p42;
	cvt.rn.f64.u32 	%fd321, %r284;
	mul.f64 	%fd322, %fd129, %fd321;
	div.rn.f64 	%fd323, %fd322, 0d41EFFFFFE5E00000;
	cvt.rmi.f64.f64 	%fd324, %fd323;
	mul.f64 	%fd325, %fd324, 0d41EFFFFFE5E00000;
	sub.f64 	%fd326, %fd322, %fd325;
	setp.lt.f64 	%p43, %fd326, 0d0000000000000000;
	add.f64 	%fd327, %fd326, 0d41EFFFFFE5E00000;
	selp.f64 	%fd328, %fd327, %fd326, %p43;
	mul.f64 	%fd329, %fd131, %fd321;
	div.rn.f64 	%fd330, %fd329, 0d41EFFFFFE5E00000;
	cvt.rmi.f64.f64 	%fd331, %fd330;
	mul.f64 	%fd332, %fd331, 0d41EFFFFFE5E00000;
	sub.f64 	%fd333, %fd329, %fd332;
	setp.lt.f64 	%p44, %fd333, 0d0000000000000000;
	add.f64 	%fd334, %fd333, 0d41EFFFFFE5E00000;
	selp.f64 	%fd335, %fd334, %fd333, %p44;
	fma.rn.f64 	%fd336, %fd328, 0d4100000000000000, %fd335;
	div.rn.f64 	%fd337, %fd336, 0d41EFFFFFE5E00000;
	cvt.rmi.f64.f64 	%fd338, %fd337;
	mul.f64 	%fd339, %fd338, 0d41EFFFFFE5E00000;
	sub.f64 	%fd340, %fd336, %fd339;
	setp.lt.f64 	%p45, %fd340, 0d0000000000000000;
	add.f64 	%fd341, %fd340, 0d41EFFFFFE5E00000;
	selp.f64 	%fd342, %fd341, %fd340, %p45;
	setp.lt.f64 	%p46, %fd342, 0d0000000000000000;
	add.f64 	%fd343, %fd342, 0d41EFFFFFE5E00000;
	selp.f64 	%fd344, %fd343, %fd342, %p46;
	add.f64 	%fd345, %fd320, %fd344;
	cvt.rn.f64.u32 	%fd346, %r281;
	mul.f64 	%fd347, %fd134, %fd346;
	div.rn.f64 	%fd348, %fd347, 0d41EFFFFFE5E00000;
	cvt.rmi.f64.f64 	%fd349, %fd348;
	mul.f64 	%fd350, %fd349, 0d41EFFFFFE5E00000;
	sub.f64 	%fd351, %fd347, %fd350;
	setp.lt.f64 	%p47, %fd351, 0d0000000000000000;
	add.f64 	%fd352, %fd351, 0d41EFFFFFE5E00000;
	selp.f64 	%fd353, %fd352, %fd351, %p47;
	mul.f64 	%fd354, %fd136, %fd346;
	div.rn.f64 	%fd355, %fd354, 0d41EFFFFFE5E00000;
	cvt.rmi.f64.f64 	%fd356, %fd355;
	mul.f64 	%fd357, %fd356, 0d41EFFFFFE5E00000;
	sub.f64 	%fd358, %fd354, %fd357;
	setp.lt.f64 	%p48, %fd358, 0d0000000000000000;
	add.f64 	%fd359, %fd358, 0d41EFFFFFE5E00000;
	selp.f64 	%fd360, %fd359, %fd358, %p48;
	fma.rn.f64 	%fd361, %fd353, 0d4100000000000000, %fd360;
	div.rn.f64 	%fd362, %fd361, 0d41EFFFFFE5E00000;
	cvt.rmi.f64.f64 	%fd363, %fd362;
	mul.f64 	%fd364, %fd363, 0d41EFFFFFE5E00000;
	sub.f64 	%fd365, %fd361, %fd364;
	setp.lt.f64 	%p49, %fd365, 0d0000000000000000;
	add.f64 	%fd366, %fd365, 0d41EFFFFFE5E00000;
	selp.f64 	%fd367, %fd366, %fd365, %p49;
	setp.lt.f64 	%p50, %fd367, 0d0000000000000000;
	add.f64 	%fd368, %fd367, 0d41EFFFFFE5E00000;
	selp.f64 	%fd369, %fd368, %fd367, %p50;
	add.f64 	%fd370, %fd345, %fd369;
	div.rn.f64 	%fd371, %fd370, 0d41EFFFFFE5E00000;
	cvt.rmi.f64.f64 	%fd372, %fd371;
	mul.f64 	%fd373, %fd372, 0d41EFFFFFE5E00000;
	sub.f64 	%fd374, %fd370, %fd373;
	setp.lt.f64 	%p51, %fd374, 0d0000000000000000;
	add.f64 	%fd375, %fd374, 0d41EFFFFFE5E00000;
	selp.f64 	%fd376, %fd375, %fd374, %p51;
	ld.global.u32 	%r115, [%rd12+12];
	cvt.rn.f64.u32 	%fd377, %r115;
	mul.f64 	%fd378, %fd377, 0d3EE0000000000000;
	cvt.rmi.f64.f64 	%fd379, %fd378;
	mul.f64 	%fd380, %fd379, 0d4100000000000000;
	sub.f64 	%fd381, %fd377, %fd380;
	ld.global.u32 	%r116, [%rd12+16];
	cvt.rn.f64.u32 	%fd382, %r116;
	mul.f64 	%fd383, %fd382, 0d3EE0000000000000;
	cvt.rmi.f64.f64 	%fd384, %fd383;
	mul.f64 	%fd385, %fd384, 0d4100000000000000;
	sub.f64 	%fd386, %fd382, %fd385;
	ld.global.u32 	%r117, [%rd12+20];
	cvt.rn.f64.u32 	%fd387, %r117;
	mul.f64 	%fd388, %fd387, 0d3EE0000000000000;
	cvt.rmi.f64.f64 	%fd389, %fd388;
	mul.f64 	%fd390, %fd389, 0d4100000000000000;
	sub.f64 	%fd391, %fd387, %fd390;
	mul.f64 	%fd392, %fd379, %fd137;
	div.rn.f64 	%fd393, %fd392, 0d41EFFFFFE5E00000;
	cvt.rmi.f64.f64 	%fd394, %fd393;
	mul.f64 	%fd395, %fd394, 0d41EFFFFFE5E00000;
	sub.f64 	%fd396, %fd392, %fd395;
	setp.lt.f64 	%p52, %fd396, 0d0000000000000000;
	add.f64 	%fd397, %fd396, 0d41EFFFFFE5E00000;
	selp.f64 	%fd398, %fd397, %fd396, %p52;
	mul.f64 	%fd399, %fd381, %fd137;
	div.rn.f64 	%fd400, %fd399, 0d41EFFFFFE5E00000;
	cvt.rmi.f64.f64 	%fd401, %fd400;
	mul.f64 	%fd402, %fd401, 0d41EFFFFFE5E00000;
	sub.f64 	%fd403, %fd399, %fd402;
	setp.lt.f64 	%p53, %fd403, 0d0000000000000000;
	add.f64 	%fd404, %fd403, 0d41EFFFFFE5E00000;
	selp.f64 	%fd405, %fd404, %fd403, %p53;
	fma.rn.f64 	%fd406, %fd398, 0d4100000000000000, %fd405;
	div.rn.f64 	%fd407, %fd406, 0d41EFFFFFE5E00000;
	cvt.rmi.f64.f64 	%fd408, %fd407;
	mul.f64 	%fd409, %fd408, 0d41EFFFFFE5E00000;
	sub.f64 	%fd410, %fd406, %fd409;
	setp.lt.f64 	%p54, %fd410, 0d0000000000000000;
	add.f64 	%fd411, %fd410, 0d41EFFFFFE5E00000;
	selp.f64 	%fd412, %fd411, %fd410, %p54;
	setp.lt.f64 	%p55, %fd412, 0d0000000000000000;
	add.f64 	%fd413, %fd412, 0d41EFFFFFE5E00000;
	selp.f64 	%fd414, %fd413, %fd412, %p55;
	mul.f64 	%fd415, %fd384, %fd161;
	div.rn.f64 	%fd416, %fd415, 0d41EFFFFFE5E00000;
	cvt.rmi.f64.f64 	%fd417, %fd416;
	mul.f64 	%fd418, %fd417, 0d41EFFFFFE5E00000;
	sub.f64 	%fd419, %fd415, %fd418;
	setp.lt.f64 	%p56, %fd419, 0d0000000000000000;
	add.f64 	%fd420, %fd419, 0d41EFFFFFE5E00000;
	selp.f64 	%fd421, %fd420, %fd419, %p56;
	mul.f64 	%fd422, %fd386, %fd161;
	div.rn.f64 	%fd423, %fd422, 0d41EFFFFFE5E00000;
	cvt.rmi.f64.f64 	%fd424, %fd423;
	mul.f64 	%fd425, %fd424, 0d41EFFFFFE5E00000;
	sub.f64 	%fd426, %fd422, %fd425;
	setp.lt.f64 	%p57, %fd426, 0d0000000000000000;
	add.f64 	%fd427, %fd426, 0d41EFFFFFE5E00000;
	selp.f64 	%fd428, %fd427, %fd426, %p57;
	fma.rn.f64 	%fd429, %fd421, 0d4100000000000000, %fd428;
	div.rn.f64 	%fd430, %fd429, 0d41EFFFFFE5E00000;
	cvt.rmi.f64.f64 	%fd431, %fd430;
	mul.f64 	%fd432, %fd431, 0d41EFFFFFE5E00000;
	sub.f64 	%fd433, %fd429, %fd432;
	setp.lt.f64 	%p58, %fd433, 0d0000000000000000;
	add.f64 	%fd434, %fd433, 0d41EFFFFFE5E00000;
	selp.f64 	%fd435, %fd434, %fd433, %p58;
	setp.lt.f64 	%p59, %fd435, 0d0000000000000000;
	add.f64 	%fd436, %fd435, 0d41EFFFFFE5E00000;
	selp.f64 	%fd437, %fd436, %fd435, %p59;
	add.f64 	%fd438, %fd414, %fd437;
	mul.f64 	%fd439, %fd389, %fd186;
	div.rn.f64 	%fd440, %fd439, 0d41EFFFFFE5E00000;
	cvt.rmi.f64.f64 	%fd441, %fd440;
	mul.f64 	%fd442, %fd441, 0d41EFFFFFE5E00000;
	sub.f64 	%fd443, %fd439, %fd442;
	setp.lt.f64 	%p60, %fd443, 0d0000000000000000;
	add.f64 	%fd444, %fd443, 0d41EFFFFFE5E00000;
	selp.f64 	%fd445, %fd444, %fd443, %p60;
	mul.f64 	%fd446, %fd391, %fd186;
	div.rn.f64 	%fd447, %fd446, 0d41EFFFFFE5E00000;
	cvt.rmi.f64.f64 	%fd448, %fd447;
	mul.f64 	%fd449, %fd448, 0d41EFFFFFE5E00000;
	sub.f64 	%fd450, %fd446, %fd449;
	setp.lt.f64 	%p61, %fd450, 0d0000000000000000;
	add.f64 	%fd451, %fd450, 0d41EFFFFFE5E00000;
	selp.f64 	%fd452, %fd451, %fd450, %p61;
	fma.rn.f64 	%fd453, %fd445, 0d4100000000000000, %fd452;
	div.rn.f64 	%fd454, %fd453, 0d41EFFFFFE5E00000;
	cvt.rmi.f64.f64 	%fd455, %fd454;
	mul.f64 	%fd456, %fd455, 0d41EFFFFFE5E00000;
	sub.f64 	%fd457, %fd453, %fd456;
	setp.lt.f64 	%p62, %fd457, 0d0000000000000000;
	add.f64 	%fd458, %fd457, 0d41EFFFFFE5E00000;
	selp.f64 	%fd459, %fd458, %fd457, %p62;
	setp.lt.f64 	%p63, %fd459, 0d0000000000000000;
	add.f64 	%fd460, %fd459, 0d41EFFFFFE5E00000;
	selp.f64 	%fd461, %fd460, %fd459, %p63;
	add.f64 	%fd462, %fd438, %fd461;
	div.rn.f64 	%fd463, %fd462, 0d41EFFFFFE5E00000;
	cvt.rmi.f64.f64 	%fd464, %fd463;
	mul.f64 	%fd465, %fd464, 0d41EFFFFFE5E00000;
	sub.f64 	%fd466, %fd462, %fd465;
	setp.lt.f64 	%p64, %fd466, 0d0000000000000000;
	add.f64 	%fd467, %fd466, 0d41EFFFFFE5E00000;
	selp.f64 	%fd468, %fd467, %fd466, %p64;
	mul.f64 	%fd469, %fd379, %fd217;
	div.rn.f64 	%fd470, %fd469, 0d41EFFFFFE5E00000;
	cvt.rmi.f64.f64 	%fd471, %fd470;
	mul.f64 	%fd472, %fd471, 0d41EFFFFFE5E00000;
	sub.f64 	%fd473, %fd469, %fd472;
	setp.lt.f64 	%p65, %fd473, 0d0000000000000000;
	add.f64 	%fd474, %fd473, 0d41EFFFFFE5E00000;
	selp.f64 	%fd475, %fd474, %fd473, %p65;
	mul.f64 	%fd476, %fd381, %fd217;
	div.rn.f64 	%fd477, %fd476, 0d41EFFFFFE5E00000;
	cvt.rmi.f64.f64 	%fd478, %fd477;
	mul.f64 	%fd479, %fd478, 0d41EFFFFFE5E00000;
	sub.f64 	%fd480, %fd476, %fd479;
	setp.lt.f64 	%p66, %fd480, 0d0000000000000000;
	add.f64 	%fd481, %fd480, 0d41EFFFFFE5E00000;
	selp.f64 	%fd482, %fd481, %fd480, %p66;
	fma.rn.f64 	%fd483, %fd475, 0d4100000000000000, %fd482;
	div.rn.f64 	%fd484, %fd483, 0d41EFFFFFE5E00000;
	cvt.rmi.f64.f64 	%fd485, %fd484;
	mul.f64 	%fd486, %fd485, 0d41EFFFFFE5E00000;
	sub.f64 	%fd487, %fd483, %fd486;
	setp.lt.f64 	%p67, %fd487, 0d0000000000000000;
	add.f64 	%fd488, %fd487, 0d41EFFFFFE5E00000;
	selp.f64 	%fd489, %fd488, %fd487, %p67;
	setp.lt.f64 	%p68, %fd489, 0d0000000000000000;
	add.f64 	%fd490, %fd489, 0d41EFFFFFE5E00000;
	selp.f64 	%fd491, %fd490, %fd489, %p68;
	mul.f64 	%fd492, %fd384, %fd241;
	div.rn.f64 	%fd493, %fd492, 0d41EFFFFFE5E00000;
	cvt.rmi.f64.f64 	%fd494, %fd493;
	mul.f64 	%fd495, %fd494, 0d41EFFFFFE5E00000;
	sub.f64 	%fd496, %fd492, %fd495;
	setp.lt.f64 	%p69, %fd496, 0d0000000000000000;
	add.f64 	%fd497, %fd496, 0d41EFFFFFE5E00000;
	selp.f64 	%fd498, %fd497, %fd496, %p69;
	mul.f64 	%fd499, %fd386, %fd241;
	div.rn.f64 	%fd500, %fd499, 0d41EFFFFFE5E00000;
	cvt.rmi.f64.f64 	%fd501, %fd500;
	mul.f64 	%fd502, %fd501, 0d41EFFFFFE5E00000;
	sub.f64 	%fd503, %fd499, %fd502;
	setp.lt.f64 	%p70, %fd503, 0d0000000000000000;
	add.f64 	%fd504, %fd503, 0d41EFFFFFE5E00000;
	selp.f64 	%fd505, %fd504, %fd503, %p70;
	fma.rn.f64 	%fd506, %fd498, 0d4100000000000000, %fd505;
	div.rn.f64 	%fd507, %fd506, 0d41EFFFFFE5E00000;
	cvt.rmi.f64.f64 	%fd508, %fd507;
	mul.f64 	%fd509, %fd508, 0d41EFFFFFE5E00000;
	sub.f64 	%fd510, %fd506, %fd509;
	setp.lt.f64 	%p71, %fd510, 0d0000000000000000;
	add.f64 	%fd511, %fd510, 0d41EFFFFFE5E00000;
	selp.f64 	%fd512, %fd511, %fd510, %p71;
	setp.lt.f64 	%p72, %fd512, 0d0000000000000000;
	add.f64 	%fd513, %fd512, 0d41EFFFFFE5E00000;
	selp.f64 	%fd514, %fd513, %fd512, %p72;
	add.f64 	%fd515, %fd491, %fd514;
	mul.f64 	%fd516, %fd389, %fd266;
	div.rn.f64 	%fd517, %fd516, 0d41EFFFFFE5E00000;
	cvt.rmi.f64.f64 	%fd518, %fd517;
	mul.f64 	%fd519, %fd518, 0d41EFFFFFE5E00000;
	sub.f64 	%fd520, %fd516, %fd519;
	setp.lt.f64 	%p73, %fd520, 0d0000000000000000;
	add.f64 	%fd521, %fd520, 0d41EFFFFFE5E00000;
	selp.f64 	%fd522, %fd521, %fd520, %p73;
	mul.f64 	%fd523, %fd391, %fd266;
	div.rn.f64 	%fd524, %fd523, 0d41EFFFFFE5E00000;
	cvt.rmi.f64.f64 	%fd525, %fd524;
	mul.f64 	%fd526, %fd525, 0d41EFFFFFE5E00000;
	sub.f64 	%fd527, %fd523, %fd526;
	setp.lt.f64 	%p74, %fd527, 0d0000000000000000;
	add.f64 	%fd528, %fd527, 0d41EFFFFFE5E00000;
	selp.f64 	%fd529, %fd528, %fd527, %p74;
	fma.rn.f64 	%fd530, %fd522, 0d4100000000000000, %fd529;
	div.rn.f64 	%fd531, %fd530, 0d41EFFFFFE5E00000;
	cvt.rmi.f64.f64 	%fd532, %fd531;
	mul.f64 	%fd533, %fd532, 0d41EFFFFFE5E00000;
	sub.f64 	%fd534, %fd530, %fd533;
	setp.lt.f64 	%p75, %fd534, 0d0000000000000000;
	add.f64 	%fd535, %fd534, 0d41EFFFFFE5E00000;
	selp.f64 	%fd536, %fd535, %fd534, %p75;
	setp.lt.f64 	%p76, %fd536, 0d0000000000000000;
	add.f64 	%fd537, %fd536, 0d41EFFFFFE5E00000;
	selp.f64 	%fd538, %fd537, %fd536, %p76;
	add.f64 	%fd539, %fd515, %fd538;
	div.rn.f64 	%fd540, %fd539, 0d41EFFFFFE5E00000;
	cvt.rmi.f64.f64 	%fd541, %fd540;
	mul.f64 	%fd542, %fd541, 0d41EFFFFFE5E00000;
	sub.f64 	%fd543, %fd539, %fd542;
	setp.lt.f64 	%p77, %fd543, 0d0000000000000000;
	add.f64 	%fd544, %fd543, 0d41EFFFFFE5E00000;
	selp.f64 	%fd545, %fd544, %fd543, %p77;
	mul.f64 	%fd546, %fd379, %fd297;
	div.rn.f64 	%fd547, %fd546, 0d41EFFFFFE5E00000;
	cvt.rmi.f64.f64 	%fd548, %fd547;
	mul.f64 	%fd549, %fd548, 0d41EFFFFFE5E00000;
	sub.f64 	%fd550, %fd546, %fd549;
	setp.lt.f64 	%p78, %fd550, 0d0000000000000000;
	add.f64 	%fd551, %fd550, 0d41EFFFFFE5E00000;
	selp.f64 	%fd552, %fd551, %fd550, %p78;
	mul.f64 	%fd553, %fd381, %fd297;
	div.rn.f64 	%fd554, %fd553, 0d41EFFFFFE5E00000;
	cvt.rmi.f64.f64 	%fd555, %fd554;
	mul.f64 	%fd556, %fd555, 0d41EFFFFFE5E00000;
	sub.f64 	%fd557, %fd553, %fd556;
	setp.lt.f64 	%p79, %fd557, 0d0000000000000000;
	add.f64 	%fd558, %fd557, 0d41EFFFFFE5E00000;
	selp.f64 	%fd559, %fd558, %fd557, %p79;
	fma.rn.f64 	%fd560, %fd552, 0d4100000000000000, %fd559;
	div.rn.f64 	%fd561, %fd560, 0d41EFFFFFE5E00000;
	cvt.rmi.f64.f64 	%fd562, %fd561;
	mul.f64 	%fd563, %fd562, 0d41EFFFFFE5E00000;
	sub.f64 	%fd564, %fd560, %fd563;
	setp.lt.f64 	%p80, %fd564, 0d0000000000000000;
	add.f64 	%fd565, %fd564, 0d41EFFFFFE5E00000;
	selp.f64 	%fd566, %fd565, %fd564, %p80;
	setp.lt.f64 	%p81, %fd566, 0d0000000000000000;
	add.f64 	%fd567, %fd566, 0d41EFFFFFE5E00000;
	selp.f64 	%fd568, %fd567, %fd566, %p81;
	mul.f64 	%fd569, %fd384, %fd321;
	div.rn.f64 	%fd570, %fd569, 0d41EFFFFFE5E00000;
	cvt.rmi.f64.f64 	%fd571, %fd570;
	mul.f64 	%fd572, %fd571, 0d41EFFFFFE5E00000;
	sub.f64 	%fd573, %fd569, %fd572;
	setp.lt.f64 	%p82, %fd573, 0d0000000000000000;
	add.f64 	%fd574, %fd573, 0d41EFFFFFE5E00000;
	selp.f64 	%fd575, %fd574, %fd573, %p82;
	mul.f64 	%fd576, %fd386, %fd321;
	div.rn.f64 	%fd577, %fd576, 0d41EFFFFFE5E00000;
	cvt.rmi.f64.f64 	%fd578, %fd577;
	mul.f64 	%fd579, %fd578, 0d41EFFFFFE5E00000;
	sub.f64 	%fd580, %fd576, %fd579;
	setp.lt.f64 	%p83, %fd580, 0d0000000000000000;
	add.f64 	%fd581, %fd580, 0d41EFFFFFE5E00000;
	selp.f64 	%fd582, %fd581, %fd580, %p83;
	fma.rn.f64 	%fd583, %fd575, 0d4100000000000000, %fd582;
	div.rn.f64 	%fd584, %fd583, 0d41EFFFFFE5E00000;
	cvt.rmi.f64.f64 	%fd585, %fd584;
	mul.f64 	%fd586, %fd585, 0d41EFFFFFE5E00000;
	sub.f64 	%fd587, %fd583, %fd586;
	setp.lt.f64 	%p84, %fd587, 0d0000000000000000;
	add.f64 	%fd588, %fd587, 0d41EFFFFFE5E00000;
	selp.f64 	%fd589, %fd588, %fd587, %p84;
	setp.lt.f64 	%p85, %fd589, 0d0000000000000000;
	add.f64 	%fd590, %fd589, 0d41EFFFFFE5E00000;
	selp.f64 	%fd591, %fd590, %fd589, %p85;
	add.f64 	%fd592, %fd568, %fd591;
	mul.f64 	%fd593, %fd389, %fd346;
	div.rn.f64 	%fd594, %fd593, 0d41EFFFFFE5E00000;
	cvt.rmi.f64.f64 	%fd595, %fd594;
	mul.f64 	%fd596, %fd595, 0d41EFFFFFE5E00000;
	sub.f64 	%fd597, %fd593, %fd596;
	setp.lt.f64 	%p86, %fd597, 0d0000000000000000;
	add.f64 	%fd598, %fd597, 0d41EFFFFFE5E00000;
	selp.f64 	%fd599, %fd598, %fd597, %p86;
	mul.f64 	%fd600, %fd391, %fd346;
	div.rn.f64 	%fd601, %fd600, 0d41EFFFFFE5E00000;
	cvt.rmi.f64.f64 	%fd602, %fd601;
	mul.f64 	%fd603, %fd602, 0d41EFFFFFE5E00000;
	sub.f64 	%fd604, %fd600, %fd603;
	setp.lt.f64 	%p87, %fd604, 0d0000000000000000;
	add.f64 	%fd605, %fd604, 0d41EFFFFFE5E00000;
	selp.f64 	%fd606, %fd605, %fd604, %p87;
	fma.rn.f64 	%fd607, %fd599, 0d4100000000000000, %fd606;
	div.rn.f64 	%fd608, %fd607, 0d41EFFFFFE5E00000;
	cvt.rmi.f64.f64 	%fd609, %fd608;
	mul.f64 	%fd610, %fd609, 0d41EFFFFFE5E00000;
	sub.f64 	%fd611, %fd607, %fd610;
	setp.lt.f64 	%p88, %fd611, 0d0000000000000000;
	add.f64 	%fd612, %fd611, 0d41EFFFFFE5E00000;
	selp.f64 	%fd613, %fd612, %fd611, %p88;
	setp.lt.f64 	%p89, %fd613, 0d0000000000000000;
	add.f64 	%fd614, %fd613, 0d41EFFFFFE5E00000;
	selp.f64 	%fd615, %fd614, %fd613, %p89;
	add.f64 	%fd616, %fd592, %fd615;
	div.rn.f64 	%fd617, %fd616, 0d41EFFFFFE5E00000;
	cvt.rmi.f64.f64 	%fd618, %fd617;
	mul.f64 	%fd619, %fd618, 0d41EFFFFFE5E00000;
	sub.f64 	%fd620, %fd616, %fd619;
	setp.lt.f64 	%p90, %fd620, 0d0000000000000000;
	add.f64 	%fd621, %fd620, 0d41EFFFFFE5E00000;
	selp.f64 	%fd622, %fd621, %fd620, %p90;
	ld.global.u32 	%r118, [%rd12+24];
	cvt.rn.f64.u32 	%fd623, %r118;
	mul.f64 	%fd624, %fd623, 0d3EE0000000000000;
	cvt.rmi.f64.f64 	%fd625, %fd624;
	mul.f64 	%fd626, %fd625, 0d4100000000000000;
	sub.f64 	%fd627, %fd623, %fd626;
	ld.global.u32 	%r119, [%rd12+28];
	cvt.rn.f64.u32 	%fd628, %r119;
	mul.f64 	%fd629, %fd628, 0d3EE0000000000000;
	cvt.rmi.f64.f64 	%fd630, %fd629;
	mul.f64 	%fd631, %fd630, 0d4100000000000000;
	sub.f64 	%fd632, %fd628, %fd631;
	ld.global.u32 	%r120, [%rd12+32];
	cvt.rn.f64.u32 	%fd633, %r120;
	mul.f64 	%fd634, %fd633, 0d3EE0000000000000;
	cvt.rmi.f64.f64 	%fd635, %fd634;
	mul.f64 	%fd636, %fd635, 0d4100000000000000;
	sub.f64 	%fd637, %fd633, %fd636;
	mul.f64 	%fd638, %fd625, %fd137;
	div.rn.f64 	%fd639, %fd638, 0d41EFFFFFE5E00000;
	cvt.rmi.f64.f64 	%fd640, %fd639;
	mul.f64 	%fd641, %fd640, 0d41EFFFFFE5E00000;
	sub.f64 	%fd642, %fd638, %fd641;
	setp.lt.f64 	%p91, %fd642, 0d0000000000000000;
	add.f64 	%fd643, %fd642, 0d41EFFFFFE5E00000;
	selp.f64 	%fd644, %fd643, %fd642, %p91;
	mul.f64 	%fd645, %fd627, %fd137;
	div.rn.f64 	%fd646, %fd645, 0d41EFFFFFE5E00000;
	cvt.rmi.f64.f64 	%fd647, %fd646;
	mul.f64 	%fd648, %fd647, 0d41EFFFFFE5E00000;
	sub.f64 	%fd649, %fd645, %fd648;
	setp.lt.f64 	%p92, %fd649, 0d0000000000000000;
	add.f64 	%fd650, %fd649, 0d41EFFFFFE5E00000;
	selp.f64 	%fd651, %fd650, %fd649, %p92;
	fma.rn.f64 	%fd652, %fd644, 0d4100000000000000, %fd651;
	div.rn.f64 	%fd653, %fd652, 0d41EFFFFFE5E00000;
	cvt.rmi.f64.f64 	%fd654, %fd653;
	mul.f64 	%fd655, %fd654, 0d41EFFFFFE5E00000;
	sub.f64 	%fd656, %fd652, %fd655;
	setp.lt.f64 	%p93, %fd656, 0d0000000000000000;
	add.f64 	%fd657, %fd656, 0d41EFFFFFE5E00000;
	selp.f64 	%fd658, %fd657, %fd656, %p93;
	setp.lt.f64 	%p94, %fd658, 0d0000000000000000;
	add.f64 	%fd659, %fd658, 0d41EFFFFFE5E00000;
	selp.f64 	%fd660, %fd659, %fd658, %p94;
	mul.f64 	%fd661, %fd630, %fd161;
	div.rn.f64 	%fd662, %fd661, 0d41EFFFFFE5E00000;
	cvt.rmi.f64.f64 	%fd663, %fd662;
	mul.f64 	%fd664, %fd663, 0d41EFFFFFE5E00000;
	sub.f64 	%fd665, %fd661, %fd664;
	setp.lt.f64 	%p95, %fd665, 0d0000000000000000;
	add.f64 	%fd666, %fd665, 0d41EFFFFFE5E00000;
	selp.f64 	%fd667, %fd666, %fd665, %p95;
	mul.f64 	%fd668, %fd632, %fd161;
	div.rn.f64 	%fd669, %fd668, 0d41EFFFFFE5E00000;
	cvt.rmi.f64.f64 	%fd670, %fd669;
	mul.f64 	%fd671, %fd670, 0d41EFFFFFE5E00000;
	sub.f64 	%fd672, %fd668, %fd671;
	setp.lt.f64 	%p96, %fd672, 0d0000000000000000;
	add.f64 	%fd673, %fd672, 0d41EFFFFFE5E00000;
	selp.f64 	%fd674, %fd673, %fd672, %p96;
	fma.rn.f64 	%fd675, %fd667, 0d4100000000000000, %fd674;
	div.rn.f64 	%fd676, %fd675, 0d41EFFFFFE5E00000;
	cvt.rmi.f64.f64 	%fd677, %fd676;
	mul.f64 	%fd678, %fd677, 0d41EFFFFFE5E00000;
	sub.f64 	%fd679, %fd675, %fd678;
	setp.lt.f64 	%p97, %fd679, 0d0000000000000000;
	add.f64 	%fd680, %fd679, 0d41EFFFFFE5E00000;
	selp.f64 	%fd681, %fd680, %fd679, %p97;
	setp.lt.f64 	%p98, %fd681, 0d0000000000000000;
	add.f64 	%fd682, %fd681, 0d41EFFFFFE5E00000;
	selp.f64 	%fd683, %fd682, %fd681, %p98;
	add.f64 	%fd684, %fd660, %fd683;
	mul.f64 	%fd685, %fd635, %fd186;
	div.rn.f64 	%fd686, %fd685, 0d41EFFFFFE5E00000;
	cvt.rmi.f64.f64 	%fd687, %fd686;
	mul.f64 	%fd688, %fd687, 0d41EFFFFFE5E00000;
	sub.f64 	%fd689, %fd685, %fd688;
	setp.lt.f64 	%p99, %fd689, 0d0000000000000000;
	add.f64 	%fd690, %fd689, 0d41EFFFFFE5E00000;
	selp.f64 	%fd691, %fd690, %fd689, %p99;
	mul.f64 	%fd692, %fd637, %fd186;
	div.rn.f64 	%fd693, %fd692, 0d41EFFFFFE5E00000;
	cvt.rmi.f64.f64 	%fd694, %fd693;
	mul.f64 	%fd695, %fd694, 0d41EFFFFFE5E00000;
	sub.f64 	%fd696, %fd692, %fd695;
	setp.lt.f64 	%p100, %fd696, 0d0000000000000000;
	add.f64 	%fd697, %fd696, 0d41EFFFFFE5E00000;
	selp.f64 	%fd698, %fd697, %fd696, %p100;
	fma.rn.f64 	%fd699, %fd691, 0d4100000000000000, %fd698;
	div.rn.f64 	%fd700, %fd699, 0d41EFFFFFE5E00000;
	cvt.rmi.f64.f64 	%fd701, %fd700;
	mul.f64 	%fd702, %fd701, 0d41EFFFFFE5E00000;
	sub.f64 	%fd703, %fd699, %fd702;
	setp.lt.f64 	%p101, %fd703, 0d0000000000000000;
	add.f64 	%fd704, %fd703, 0d41EFFFFFE5E00000;
	selp.f64 	%fd705, %fd704, %fd703, %p101;
	setp.lt.f64 	%p102, %fd705, 0d0000000000000000;
	add.f64 	%fd706, %fd705, 0d41EFFFFFE5E00000;
	selp.f64 	%fd707, %fd706, %fd705, %p102;
	add.f64 	%fd708, %fd684, %fd707;
	div.rn.f64 	%fd709, %fd708, 0d41EFFFFFE5E00000;
	cvt.rmi.f64.f64 	%fd710, %fd709;
	mul.f64 	%fd711, %fd710, 0d41EFFFFFE5E00000;
	sub.f64 	%fd712, %fd708, %fd711;
	setp.lt.f64 	%p103, %fd712, 0d0000000000000000;
	add.f64 	%fd713, %fd712, 0d41EFFFFFE5E00000;
	selp.f64 	%fd714, %fd713, %fd712, %p103;
	mul.f64 	%fd715, %fd625, %fd217;
	div.rn.f64 	%fd716, %fd715, 0d41EFFFFFE5E00000;
	cvt.rmi.f64.f64 	%fd717, %fd716;
	mul.f64 	%fd718, %fd717, 0d41EFFFFFE5E00000;
	sub.f64 	%fd719, %fd715, %fd718;
	setp.lt.f64 	%p104, %fd719, 0d0000000000000000;
	add.f64 	%fd720, %fd719, 0d41EFFFFFE5E00000;
	selp.f64 	%fd721, %fd720, %fd719, %p104;
	mul.f64 	%fd722, %fd627, %fd217;
	div.rn.f64 	%fd723, %fd722, 0d41EFFFFFE5E00000;
	cvt.rmi.f64.f64 	%fd724, %fd723;
	mul.f64 	%fd725, %fd724, 0d41EFFFFFE5E00000;
	sub.f64 	%fd726, %fd722, %fd725;
	setp.lt.f64 	%p105, %fd726, 0d0000000000000000;
	add.f64 	%fd727, %fd726, 0d41EFFFFFE5E00000;
	selp.f64 	%fd728, %fd727, %fd726, %p105;
	fma.rn.f64 	%fd729, %fd721, 0d4100000000000000, %fd728;
	div.rn.f64 	%fd730, %fd729, 0d41EFFFFFE5E00000;
	cvt.rmi.f64.f64 	%fd731, %fd730;
	mul.f64 	%fd732, %fd731, 0d41EFFFFFE5E00000;
	sub.f64 	%fd733, %fd729, %fd732;
	setp.lt.f64 	%p106, %fd733, 0d0000000000000000;
	add.f64 	%fd734, %fd733, 0d41EFFFFFE5E00000;
	selp.f64 	%fd735, %fd734, %fd733, %p106;
	setp.lt.f64 	%p107, %fd735, 0d0000000000000000;
	add.f64 	%fd736, %fd735, 0d41EFFFFFE5E00000;
	selp.f64 	%fd737, %fd736, %fd735, %p107;
	mul.f64 	%fd738, %fd630, %fd241;
	div.rn.f64 	%fd739, %fd738, 0d41EFFFFFE5E00000;
	cvt.rmi.f64.f64 	%fd740, %fd739;
	mul.f64 	%fd741, %fd740, 0d41EFFFFFE5E00000;
	sub.f64 	%fd742, %fd738, %fd741;
	setp.lt.f64 	%p108, %fd742, 0d0000000000000000;
	add.f64 	%fd743, %fd742, 0d41EFFFFFE5E00000;
	selp.f64 	%fd744, %fd743, %fd742, %p108;
	mul.f64 	%fd745, %fd632, %fd241;
	div.rn.f64 	%fd746, %fd745, 0d41EFFFFFE5E00000;
	cvt.rmi.f64.f64 	%fd747, %fd746;
	mul.f64 	%fd748, %fd747, 0d41EFFFFFE5E00000;
	sub.f64 	%fd749, %fd745, %fd748;
	setp.lt.f64 	%p109, %fd749, 0d0000000000000000;
	add.f64 	%fd750, %fd749, 0d41EFFFFFE5E00000;
	selp.f64 	%fd751, %fd750, %fd749, %p109;
	fma.rn.f64 	%fd752, %fd744, 0d4100000000000000, %fd751;
	div.rn.f64 	%fd753, %fd752, 0d41EFFFFFE5E00000;
	cvt.rmi.f64.f64 	%fd754, %fd753;
	mul.f64 	%fd755, %fd754, 0d41EFFFFFE5E00000;
	sub.f64 	%fd756, %fd752, %fd755;
	setp.lt.f64 	%p110, %fd756, 0d0000000000000000;
	add.f64 	%fd757, %fd756, 0d41EFFFFFE5E00000;
	selp.f64 	%fd758, %fd757, %fd756, %p110;
	setp.lt.f64 	%p111, %fd758, 0d0000000000000000;
	add.f64 	%fd759, %fd758, 0d41EFFFFFE5E00000;
	selp.f64 	%fd760, %fd759, %fd758, %p111;
	add.f64 	%fd761, %fd737, %fd760;
	mul.f64 	%fd762, %fd635, %fd266;
	div.rn.f64 	%fd763, %fd762, 0d41EFFFFFE5E00000;
	cvt.rmi.f64.f64 	%fd764, %fd763;
	mul.f64 	%fd765, %fd764, 0d41EFFFFFE5E00000;
	sub.f64 	%fd766, %fd762, %fd765;
	setp.lt.f64 	%p112, %fd766, 0d0000000000000000;
	add.f64 	%fd767, %fd766, 0d41EFFFFFE5E00000;
	selp.f64 	%fd768, %fd767, %fd766, %p112;
	mul.f64 	%fd769, %fd637, %fd266;
	div.rn.f64 	%fd770, %fd769, 0d41EFFFFFE5E00000;
	cvt.rmi.f64.f64 	%fd771, %fd770;
	mul.f64 	%fd772, %fd771, 0d41EFFFFFE5E00000;
	sub.f64 	%fd773, %fd769, %fd772;
	setp.lt.f64 	%p113, %fd773, 0d0000000000000000;
	add.f64 	%fd774, %fd773, 0d41EFFFFFE5E00000;
	selp.f64 	%fd775, %fd774, %fd773, %p113;
	fma.rn.f64 	%fd776, %fd768, 0d4100000000000000, %fd775;
	div.rn.f64 	%fd777, %fd776, 0d41EFFFFFE5E00000;
	cvt.rmi.f64.f64 	%fd778, %fd777;
	mul.f64 	%fd779, %fd778, 0d41EFFFFFE5E00000;
	sub.f64 	%fd780, %fd776, %fd779;
	setp.lt.f64 	%p114, %fd780, 0d0000000000000000;
	add.f64 	%fd781, %fd780, 0d41EFFFFFE5E00000;
	selp.f64 	%fd782, %fd781, %fd780, %p114;
	setp.lt.f64 	%p115, %fd782, 0d0000000000000000;
	add.f64 	%fd783, %fd782, 0d41EFFFFFE5E00000;
	selp.f64 	%fd784, %fd783, %fd782, %p115;
	add.f64 	%fd785, %fd761, %fd784;
	div.rn.f64 	%fd786, %fd785, 0d41EFFFFFE5E00000;
	cvt.rmi.f64.f64 	%fd787, %fd786;
	mul.f64 	%fd788, %fd787, 0d41EFFFFFE5E00000;
	sub.f64 	%fd789, %fd785, %fd788;
	setp.lt.f64 	%p116, %fd789, 0d0000000000000000;
	add.f64 	%fd790, %fd789, 0d41EFFFFFE5E00000;
	selp.f64 	%fd791, %fd790, %fd789, %p116;
	mul.f64 	%fd792, %fd625, %fd297;
	div.rn.f64 	%fd793, %fd792, 0d41EFFFFFE5E00000;
	cvt.rmi.f64.f64 	%fd794, %fd793;
	mul.f64 	%fd795, %fd794, 0d41EFFFFFE5E00000;
	sub.f64 	%fd796, %fd792, %fd795;
	setp.lt.f64 	%p117, %fd796, 0d0000000000000000;
	add.f64 	%fd797, %fd796, 0d41EFFFFFE5E00000;
	selp.f64 	%fd798, %fd797, %fd796, %p117;
	mul.f64 	%fd799, %fd627, %fd297;
	div.rn.f64 	%fd800, %fd799, 0d41EFFFFFE5E00000;
	cvt.rmi.f64.f64 	%fd801, %fd800;
	mul.f64 	%fd802, %fd801, 0d41EFFFFFE5E00000;
	sub.f64 	%fd803, %fd799, %fd802;
	setp.lt.f64 	%p118, %fd803, 0d0000000000000000;
	add.f64 	%fd804, %fd803, 0d41EFFFFFE5E00000;
	selp.f64 	%fd805, %fd804, %fd803, %p118;
	fma.rn.f64 	%fd806, %fd798, 0d4100000000000000, %fd805;
	div.rn.f64 	%fd807, %fd806, 0d41EFFFFFE5E00000;
	cvt.rmi.f64.f64 	%fd808, %fd807;
	mul.f64 	%fd809, %fd808, 0d41EFFFFFE5E00000;
	sub.f64 	%fd810, %fd806, %fd809;
	setp.lt.f64 	%p119, %fd810, 0d0000000000000000;
	add.f64 	%fd811, %fd810, 0d41EFFFFFE5E00000;
	selp.f64 	%fd812, %fd811, %fd810, %p119;
	setp.lt.f64 	%p120, %fd812, 0d0000000000000000;
	add.f64 	%fd813, %fd812, 0d41EFFFFFE5E00000;
	selp.f64 	%fd814, %fd813, %fd812, %p120;
	mul.f64 	%fd815, %fd630, %fd321;
	div.rn.f64 	%fd816, %fd815, 0d41EFFFFFE5E00000;
	cvt.rmi.f64.f64 	%fd817, %fd816;
	mul.f64 	%fd818, %fd817, 0d41EFFFFFE5E00000;
	sub.f64 	%fd819, %fd815, %fd818;
	setp.lt.f64 	%p121, %fd819, 0d0000000000000000;
	add.f64 	%fd820, %fd819, 0d41EFFFFFE5E00000;
	selp.f64 	%fd821, %fd820, %fd819, %p121;
	mul.f64 	%fd822, %fd632, %fd321;
	div.rn.f64 	%fd823, %fd822, 0d41EFFFFFE5E00000;
	cvt.rmi.f64.f64 	%fd824, %fd823;
	mul.f64 	%fd825, %fd824, 0d41EFFFFFE5E00000;
	sub.f64 	%fd826, %fd822, %fd825;
	setp.lt.f64 	%p122, %fd826, 0d0000000000000000;
	add.f64 	%fd827, %fd826, 0d41EFFFFFE5E00000;
	selp.f64 	%fd828, %fd827, %fd826, %p122;
	fma.rn.f64 	%fd829, %fd821, 0d4100000000000000, %fd828;
	div.rn.f64 	%fd830, %fd829, 0d41EFFFFFE5E00000;
	cvt.rmi.f64.f64 	%fd831, %fd830;
	mul.f64 	%fd832, %fd831, 0d41EFFFFFE5E00000;
	sub.f64 	%fd833, %fd829, %fd832;
	setp.lt.f64 	%p123, %fd833, 0d0000000000000000;
	add.f64 	%fd834, %fd833, 0d41EFFFFFE5E00000;
	selp.f64 	%fd835, %fd834, %fd833, %p123;
	setp.lt.f64 	%p124, %fd835, 0d0000000000000000;
	add.f64 	%fd836, %fd835, 0d41EFFFFFE5E00000;
	selp.f64 	%fd837, %fd836, %fd835, %p124;
	add.f64 	%fd838, %fd814, %fd837;
	mul.f64 	%fd839, %fd635, %fd346;
	div.rn.f64 	%fd840, %fd839, 0d41EFFFFFE5E00000;
	cvt.rmi.f64.f64 	%fd841, %fd840;
	mul.f64 	%fd842, %fd841, 0d41EFFFFFE5E00000;
	sub.f64 	%fd843, %fd839, %fd842;
	setp.lt.f64 	%p125, %fd843, 0d0000000000000000;
	add.f64 	%fd844, %fd843, 0d41EFFFFFE5E00000;
	selp.f64 	%fd845, %fd844, %fd843, %p125;
	mul.f64 	%fd846, %fd637, %fd346;
	div.rn.f64 	%fd847, %fd846, 0d41EFFFFFE5E00000;
	cvt.rmi.f64.f64 	%fd848, %fd847;
	mul.f64 	%fd849, %fd848, 0d41EFFFFFE5E00000;
	sub.f64 	%fd850, %fd846, %fd849;
	setp.lt.f64 	%p126, %fd850, 0d0000000000000000;
	add.f64 	%fd851, %fd850, 0d41EFFFFFE5E00000;
	selp.f64 	%fd852, %fd851, %fd850, %p126;
	fma.rn.f64 	%fd853, %fd845, 0d4100000000000000, %fd852;
	div.rn.f64 	%fd854, %fd853, 0d41EFFFFFE5E00000;
	cvt.rmi.f64.f64 	%fd855, %fd854;
	mul.f64 	%fd856, %fd855, 0d41EFFFFFE5E00000;
	sub.f64 	%fd857, %fd853, %fd856;
	setp.lt.f64 	%p127, %fd857, 0d0000000000000000;
	add.f64 	%fd858, %fd857, 0d41EFFFFFE5E00000;
	selp.f64 	%fd859, %fd858, %fd857, %p127;
	setp.lt.f64 	%p128, %fd859, 0d0000000000000000;
	add.f64 	%fd860, %fd859, 0d41EFFFFFE5E00000;
	selp.f64 	%fd861, %fd860, %fd859, %p128;
	add.f64 	%fd862, %fd838, %fd861;
	div.rn.f64 	%fd863, %fd862, 0d41EFFFFFE5E00000;
	cvt.rmi.f64.f64 	%fd864, %fd863;
	mul.f64 	%fd865, %fd864, 0d41EFFFFFE5E00000;
	sub.f64 	%fd866, %fd862, %fd865;
	setp.lt.f64 	%p129, %fd866, 0d0000000000000000;
	add.f64 	%fd867, %fd866, 0d41EFFFFFE5E00000;
	selp.f64 	%fd868, %fd867, %fd866, %p129;
	cvt.rzi.u32.f64 	%r289, %fd216;
	cvt.rzi.u32.f64 	%r288, %fd296;
	cvt.rzi.u32.f64 	%r287, %fd376;
	cvt.rzi.u32.f64 	%r286, %fd468;
	cvt.rzi.u32.f64 	%r285, %fd545;
	cvt.rzi.u32.f64 	%r284, %fd622;
	cvt.rzi.u32.f64 	%r283, %fd714;
	cvt.rzi.u32.f64 	%r282, %fd791;
	cvt.rzi.u32.f64 	%r281, %fd868;
$L__BB0_6:
	add.s32 	%r280, %r280, 1;
	shr.u64 	%rd3, %rd42, 1;
	setp.gt.u64 	%p130, %rd42, 1;
	mov.u64 	%rd42, %rd3;
	@%p130 bra 	$L__BB0_4;
	cvt.rn.f64.u32 	%fd2120, %r289;
	cvt.rn.f64.u32 	%fd2119, %r288;
	cvt.rn.f64.u32 	%fd2118, %r287;
	cvt.rn.f64.u32 	%fd2117, %r286;
	cvt.rn.f64.u32 	%fd2116, %r285;
	cvt.rn.f64.u32 	%fd2115, %r284;
$L__BB0_8:
	mov.u32 	%r121, %tid.x;
	cvt.u64.u32 	%rd43, %r121;
	setp.eq.s32 	%p131, %r121, 0;
	mul.f64 	%fd871, %fd2120, 0d3EE0000000000000;
	cvt.rmi.f64.f64 	%fd872, %fd871;
	mul.f64 	%fd873, %fd872, 0d4100000000000000;
	sub.f64 	%fd874, %fd2120, %fd873;
	mul.f64 	%fd875, %fd872, %fd2113;
	div.rn.f64 	%fd876, %fd875, 0d41EFFFFFE5E00000;
	cvt.rmi.f64.f64 	%fd877, %fd876;
	mul.f64 	%fd878, %fd877, 0d41EFFFFFE5E00000;
	sub.f64 	%fd879, %fd875, %fd878;
	setp.lt.f64 	%p132, %fd879, 0d0000000000000000;
	add.f64 	%fd880, %fd879, 0d41EFFFFFE5E00000;
	selp.f64 	%fd881, %fd880, %fd879, %p132;
	mul.f64 	%fd882, %fd874, %fd2113;
	div.rn.f64 	%fd883, %fd882, 0d41EFFFFFE5E00000;
	cvt.rmi.f64.f64 	%fd884, %fd883;
	mul.f64 	%fd885, %fd884, 0d41EFFFFFE5E00000;
	sub.f64 	%fd886, %fd882, %fd885;
	setp.lt.f64 	%p133, %fd886, 0d0000000000000000;
	add.f64 	%fd887, %fd886, 0d41EFFFFFE5E00000;
	selp.f64 	%fd888, %fd887, %fd886, %p133;
	fma.rn.f64 	%fd889, %fd881, 0d4100000000000000, %fd888;
	div.rn.f64 	%fd890, %fd889, 0d41EFFFFFE5E00000;
	cvt.rmi.f64.f64 	%fd891, %fd890;
	mul.f64 	%fd892, %fd891, 0d41EFFFFFE5E00000;
	sub.f64 	%fd893, %fd889, %fd892;
	setp.lt.f64 	%p134, %fd893, 0d0000000000000000;
	add.f64 	%fd894, %fd893, 0d41EFFFFFE5E00000;
	selp.f64 	%fd895, %fd894, %fd893, %p134;
	setp.lt.f64 	%p135, %fd895, 0d0000000000000000;
	add.f64 	%fd896, %fd895, 0d41EFFFFFE5E00000;
	selp.f64 	%fd897, %fd896, %fd895, %p135;
	mul.f64 	%fd898, %fd2119, 0d3EE0000000000000;
	cvt.rmi.f64.f64 	%fd899, %fd898;
	mul.f64 	%fd900, %fd899, 0d4100000000000000;
	sub.f64 	%fd901, %fd2119, %fd900;
	mul.f64 	%fd902, %fd899, %fd2114;
	div.rn.f64 	%fd903, %fd902, 0d41EFFFFFE5E00000;
	cvt.rmi.f64.f64 	%fd904, %fd903;
	mul.f64 	%fd905, %fd904, 0d41EFFFFFE5E00000;
	sub.f64 	%fd906, %fd902, %fd905;
	setp.lt.f64 	%p136, %fd906, 0d0000000000000000;
	add.f64 	%fd907, %fd906, 0d41EFFFFFE5E00000;
	selp.f64 	%fd908, %fd907, %fd906, %p136;
	mul.f64 	%fd909, %fd901, %fd2114;
	div.rn.f64 	%fd910, %fd909, 0d41EFFFFFE5E00000;
	cvt.rmi.f64.f64 	%fd911, %fd910;
	mul.f64 	%fd912, %fd911, 0d41EFFFFFE5E00000;
	sub.f64 	%fd913, %fd909, %fd912;
	setp.lt.f64 	%p137, %fd913, 0d0000000000000000;
	add.f64 	%fd914, %fd913, 0d41EFFFFFE5E00000;
	selp.f64 	%fd915, %fd914, %fd913, %p137;
	fma.rn.f64 	%fd916, %fd908, 0d4100000000000000, %fd915;
	div.rn.f64 	%fd917, %fd916, 0d41EFFFFFE5E00000;
	cvt.rmi.f64.f64 	%fd918, %fd917;
	mul.f64 	%fd919, %fd918, 0d41EFFFFFE5E00000;
	sub.f64 	%fd920, %fd916, %fd919;
	setp.lt.f64 	%p138, %fd920, 0d0000000000000000;
	add.f64 	%fd921, %fd920, 0d41EFFFFFE5E00000;
	selp.f64 	%fd922, %fd921, %fd920, %p138;
	setp.lt.f64 	%p139, %fd922, 0d0000000000000000;
	add.f64 	%fd923, %fd922, 0d41EFFFFFE5E00000;
	selp.f64 	%fd924, %fd923, %fd922, %p139;
	add.f64 	%fd925, %fd897, %fd924;
	mul.f64 	%fd926, %fd2118, 0d3EE0000000000000;
	cvt.rmi.f64.f64 	%fd927, %fd926;
	mul.f64 	%fd928, %fd927, 0d4100000000000000;
	sub.f64 	%fd929, %fd2118, %fd928;
	mul.f64 	%fd930, %fd927, %fd2113;
	div.rn.f64 	%fd931, %fd930, 0d41EFFFFFE5E00000;
	cvt.rmi.f64.f64 	%fd932, %fd931;
	mul.f64 	%fd933, %fd932, 0d41EFFFFFE5E00000;
	sub.f64 	%fd934, %fd930, %fd933;
	setp.lt.f64 	%p140, %fd934, 0d0000000000000000;
	add.f64 	%fd935, %fd934, 0d41EFFFFFE5E00000;
	selp.f64 	%fd936, %fd935, %fd934, %p140;
	mul.f64 	%fd937, %fd929, %fd2113;
	div.rn.f64 	%fd938, %fd937, 0d41EFFFFFE5E00000;
	cvt.rmi.f64.f64 	%fd939, %fd938;
	mul.f64 	%fd940, %fd939, 0d41EFFFFFE5E00000;
	sub.f64 	%fd941, %fd937, %fd940;
	setp.lt.f64 	%p141, %fd941, 0d0000000000000000;
	add.f64 	%fd942, %fd941, 0d41EFFFFFE5E00000;
	selp.f64 	%fd943, %fd942, %fd941, %p141;
	fma.rn.f64 	%fd944, %fd936, 0d4100000000000000, %fd943;
	div.rn.f64 	%fd945, %fd944, 0d41EFFFFFE5E00000;
	cvt.rmi.f64.f64 	%fd946, %fd945;
	mul.f64 	%fd947, %fd946, 0d41EFFFFFE5E00000;
	sub.f64 	%fd948, %fd944, %fd947;
	setp.lt.f64 	%p142, %fd948, 0d0000000000000000;
	add.f64 	%fd949, %fd948, 0d41EFFFFFE5E00000;
	selp.f64 	%fd950, %fd949, %fd948, %p142;
	setp.lt.f64 	%p143, %fd950, 0d0000000000000000;
	add.f64 	%fd951, %fd950, 0d41EFFFFFE5E00000;
	selp.f64 	%fd952, %fd951, %fd950, %p143;
	add.f64 	%fd953, %fd925, %fd952;
	div.rn.f64 	%fd954, %fd953, 0d41EFFFFFE5E00000;
	cvt.rmi.f64.f64 	%fd955, %fd954;
	mul.f64 	%fd956, %fd955, 0d41EFFFFFE5E00000;
	sub.f64 	%fd957, %fd953, %fd956;
	setp.lt.f64 	%p144, %fd957, 0d0000000000000000;
	add.f64 	%fd958, %fd957, 0d41EFFFFFE5E00000;
	selp.f64 	%fd959, %fd958, %fd957, %p144;
	mul.f64 	%fd960, %fd2117, 0d3EE0000000000000;
	cvt.rmi.f64.f64 	%fd961, %fd960;
	mul.f64 	%fd962, %fd961, 0d4100000000000000;
	sub.f64 	%fd963, %fd2117, %fd962;
	mul.f64 	%fd964, %fd961, %fd2113;
	div.rn.f64 	%fd965, %fd964, 0d41EFFFFFE5E00000;
	cvt.rmi.f64.f64 	%fd966, %fd965;
	mul.f64 	%fd967, %fd966, 0d41EFFFFFE5E00000;
	sub.f64 	%fd968, %fd964, %fd967;
	setp.lt.f64 	%p145, %fd968, 0d0000000000000000;
	add.f64 	%fd969, %fd968, 0d41EFFFFFE5E00000;
	selp.f64 	%fd970, %fd969, %fd968, %p145;
	mul.f64 	%fd971, %fd963, %fd2113;
	div.rn.f64 	%fd972, %fd971, 0d41EFFFFFE5E00000;
	cvt.rmi.f64.f64 	%fd973, %fd972;
	mul.f64 	%fd974, %fd973, 0d41EFFFFFE5E00000;
	sub.f64 	%fd975, %fd971, %fd974;
	setp.lt.f64 	%p146, %fd975, 0d0000000000000000;
	add.f64 	%fd976, %fd975, 0d41EFFFFFE5E00000;
	selp.f64 	%fd977, %fd976, %fd975, %p146;
	fma.rn.f64 	%fd978, %fd970, 0d4100000000000000, %fd977;
	div.rn.f64 	%fd979, %fd978, 0d41EFFFFFE5E00000;
	cvt.rmi.f64.f64 	%fd980, %fd979;
	mul.f64 	%fd981, %fd980, 0d41EFFFFFE5E00000;
	sub.f64 	%fd982, %fd978, %fd981;
	setp.lt.f64 	%p147, %fd982, 0d0000000000000000;
	add.f64 	%fd983, %fd982, 0d41EFFFFFE5E00000;
	selp.f64 	%fd984, %fd983, %fd982, %p147;
	setp.lt.f64 	%p148, %fd984, 0d0000000000000000;
	add.f64 	%fd985, %fd984, 0d41EFFFFFE5E00000;
	selp.f64 	%fd986, %fd985, %fd984, %p148;
	mul.f64 	%fd987, %fd2116, 0d3EE0000000000000;
	cvt.rmi.f64.f64 	%fd988, %fd987;
	mul.f64 	%fd989, %fd988, 0d4100000000000000;
	sub.f64 	%fd990, %fd2116, %fd989;
	mul.f64 	%fd991, %fd988, %fd2114;
	div.rn.f64 	%fd992, %fd991, 0d41EFFFFFE5E00000;
	cvt.rmi.f64.f64 	%fd993, %fd992;
	mul.f64 	%fd994, %fd993, 0d41EFFFFFE5E00000;
	sub.f64 	%fd995, %fd991, %fd994;
	setp.lt.f64 	%p149, %fd995, 0d0000000000000000;
	add.f64 	%fd996, %fd995, 0d41EFFFFFE5E00000;
	selp.f64 	%fd997, %fd996, %fd995, %p149;
	mul.f64 	%fd998, %fd990, %fd2114;
	div.rn.f64 	%fd999, %fd998, 0d41EFFFFFE5E00000;
	cvt.rmi.f64.f64 	%fd1000, %fd999;
	mul.f64 	%fd1001, %fd1000, 0d41EFFFFFE5E00000;
	sub.f64 	%fd1002, %fd998, %fd1001;
	setp.lt.f64 	%p150, %fd1002, 0d0000000000000000;
	add.f64 	%fd1003, %fd1002, 0d41EFFFFFE5E00000;
	selp.f64 	%fd1004, %fd1003, %fd1002, %p150;
	fma.rn.f64 	%fd1005, %fd997, 0d4100000000000000, %fd1004;
	div.rn.f64 	%fd1006, %fd1005, 0d41EFFFFFE5E00000;
	cvt.rmi.f64.f64 	%fd1007, %fd1006;
	mul.f64 	%fd1008, %fd1007, 0d41EFFFFFE5E00000;
	sub.f64 	%fd1009, %fd1005, %fd1008;
	setp.lt.f64 	%p151, %fd1009, 0d0000000000000000;
	add.f64 	%fd1010, %fd1009, 0d41EFFFFFE5E00000;
	selp.f64 	%fd1011, %fd1010, %fd1009, %p151;
	setp.lt.f64 	%p152, %fd1011, 0d0000000000000000;
	add.f64 	%fd1012, %fd1011, 0d41EFFFFFE5E00000;
	selp.f64 	%fd1013, %fd1012, %fd1011, %p152;
	add.f64 	%fd1014, %fd986, %fd1013;
	mul.f64 	%fd1015, %fd2115, 0d3EE0000000000000;
	cvt.rmi.f64.f64 	%fd1016, %fd1015;
	mul.f64 	%fd1017, %fd1016, 0d4100000000000000;
	sub.f64 	%fd1018, %fd2115, %fd1017;
	mul.f64 	%fd1019, %fd1016, %fd2113;
	div.rn.f64 	%fd1020, %fd1019, 0d41EFFFFFE5E00000;
	cvt.rmi.f64.f64 	%fd1021, %fd1020;
	mul.f64 	%fd1022, %fd1021, 0d41EFFFFFE5E00000;
	sub.f64 	%fd1023, %fd1019, %fd1022;
	setp.lt.f64 	%p153, %fd1023, 0d0000000000000000;
	add.f64 	%fd1024, %fd1023, 0d41EFFFFFE5E00000;
	selp.f64 	%fd1025, %fd1024, %fd1023, %p153;
	mul.f64 	%fd1026, %fd1018, %fd2113;
	div.rn.f64 	%fd1027, %fd1026, 0d41EFFFFFE5E00000;
	cvt.rmi.f64.f64 	%fd1028, %fd1027;
	mul.f64 	%fd1029, %fd1028, 0d41EFFFFFE5E00000;
	sub.f64 	%fd1030, %fd1026, %fd1029;
	setp.lt.f64 	%p154, %fd1030, 0d0000000000000000;
	add.f64 	%fd1031, %fd1030, 0d41EFFFFFE5E00000;
	selp.f64 	%fd1032, %fd1031, %fd1030, %p154;
	fma.rn.f64 	%fd1033, %fd1025, 0d4100000000000000, %fd1032;
	div.rn.f64 	%fd1034, %fd1033, 0d41EFFFFFE5E00000;
	cvt.rmi.f64.f64 	%fd1035, %fd1034;
	mul.f64 	%fd1036, %fd1035, 0d41EFFFFFE5E00000;
	sub.f64 	%fd1037, %fd1033, %fd1036;
	setp.lt.f64 	%p155, %fd1037, 0d0000000000000000;
	add.f64 	%fd1038, %fd1037, 0d41EFFFFFE5E00000;
	selp.f64 	%fd1039, %fd1038, %fd1037, %p155;
	setp.lt.f64 	%p156, %fd1039, 0d0000000000000000;
	add.f64 	%fd1040, %fd1039, 0d41EFFFFFE5E00000;
	selp.f64 	%fd1041, %fd1040, %fd1039, %p156;
	add.f64 	%fd1042, %fd1014, %fd1041;
	div.rn.f64 	%fd1043, %fd1042, 0d41EFFFFFE5E00000;
	cvt.rmi.f64.f64 	%fd1044, %fd1043;
	mul.f64 	%fd1045, %fd1044, 0d41EFFFFFE5E00000;
	sub.f64 	%fd1046, %fd1042, %fd1045;
	setp.lt.f64 	%p157, %fd1046, 0d0000000000000000;
	add.f64 	%fd1047, %fd1046, 0d41EFFFFFE5E00000;
	selp.f64 	%fd1048, %fd1047, %fd1046, %p157;
	cvt.rzi.u32.f64 	%r31, %fd959;
	cvt.rzi.u32.f64 	%r32, %fd1048;
	mov.f64 	%fd2122, 0d0000000000000000;
	mov.f64 	%fd2121, 0d3FF0000000000000;
	mov.f64 	%fd2123, %fd2122;
	mov.f64 	%fd2124, %fd2122;
	mov.f64 	%fd2125, %fd2122;
	mov.f64 	%fd2126, %fd2121;
	@%p131 bra 	$L__BB0_14;
	mov.b32 	%r301, 0;
	mov.b32 	%r300, 1;
	mov.u64 	%rd15, mrg32k3aM2SubSeq;
	mov.u32 	%r302, %r301;
	mov.u32 	%r303, %r301;
	mov.u32 	%r304, %r300;
	mov.u32 	%r305, %r301;
	mov.u32 	%r306, %r301;
	mov.u32 	%r307, %r301;
	mov.u32 	%r308, %r300;
	mov.u32 	%r299, %r301;
$L__BB0_10:
	and.b64  	%rd13, %rd43, 1;
	setp.eq.b64 	%p158, %rd13, 1;
	not.pred 	%p159, %p158;
	@%p159 bra 	$L__BB0_12;
	mul.wide.u32 	%rd14, %r299, 36;
	add.s64 	%rd16, %rd15, %rd14;
	ld.global.u32 	%r124, [%rd16];
	cvt.rn.f64.u32 	%fd1049, %r124;
	mul.f64 	%fd1050, %fd1049, 0d3EE0000000000000;
	cvt.rmi.f64.f64 	%fd1051, %fd1050;
	mul.f64 	%fd1052, %fd1051, 0d4100000000000000;
	sub.f64 	%fd1053, %fd1049, %fd1052;
	ld.global.u32 	%r125, [%rd16+4];
	cvt.rn.f64.u32 	%fd1054, %r125;
	mul.f64 	%fd1055, %fd1054, 0d3EE0000000000000;
	cvt.rmi.f64.f64 	%fd1056, %fd1055;
	mul.f64 	%fd1057, %fd1056, 0d4100000000000000;
	sub.f64 	%fd1058, %fd1054, %fd1057;
	ld.global.u32 	%r126, [%rd16+8];
	cvt.rn.f64.u32 	%fd1059, %r126;
	mul.f64 	%fd1060, %fd1059, 0d3EE0000000000000;
	cvt.rmi.f64.f64 	%fd1061, %fd1060;
	mul.f64 	%fd1062, %fd1061, 0d4100000000000000;
	sub.f64 	%fd1063, %fd1059, %fd1062;
	cvt.rn.f64.u32 	%fd1064, %r308;
	mul.f64 	%fd1065, %fd1051, %fd1064;
	div.rn.f64 	%fd1066, %fd1065, 0d41EFFFF4D7600000;
	cvt.rmi.f64.f64 	%fd1067, %fd1066;
	mul.f64 	%fd1068, %fd1067, 0d41EFFFF4D7600000;
	sub.f64 	%fd1069, %fd1065, %fd1068;
	setp.lt.f64 	%p160, %fd1069, 0d0000000000000000;
	add.f64 	%fd1070, %fd1069, 0d41EFFFF4D7600000;
	selp.f64 	%fd1071, %fd1070, %fd1069, %p160;
	mul.f64 	%fd1072, %fd1053, %fd1064;
	div.rn.f64 	%fd1073, %fd1072, 0d41EFFFF4D7600000;
	cvt.rmi.f64.f64 	%fd1074, %fd1073;
	mul.f64 	%fd1075, %fd1074, 0d41EFFFF4D7600000;
	sub.f64 	%fd1076, %fd1072, %fd1075;
	setp.lt.f64 	%p161, %fd1076, 0d0000000000000000;
	add.f64 	%fd1077, %fd1076, 0d41EFFFF4D7600000;
	selp.f64 	%fd1078, %fd1077, %fd1076, %p161;
	fma.rn.f64 	%fd1079, %fd1071, 0d4100000000000000, %fd1078;
	div.rn.f64 	%fd1080, %fd1079, 0d41EFFFF4D7600000;
	cvt.rmi.f64.f64 	%fd1081, %fd1080;
	mul.f64 	%fd1082, %fd1081, 0d41EFFFF4D7600000;
	sub.f64 	%fd1083, %fd1079, %fd1082;
	setp.lt.f64 	%p162, %fd1083, 0d0000000000000000;
	add.f64 	%fd1084, %fd1083, 0d41EFFFF4D7600000;
	selp.f64 	%fd1085, %fd1084, %fd1083, %p162;
	setp.lt.f64 	%p163, %fd1085, 0d0000000000000000;
	add.f64 	%fd1086, %fd1085, 0d41EFFFF4D7600000;
	selp.f64 	%fd1087, %fd1086, %fd1085, %p163;
	cvt.rn.f64.u32 	%fd1088, %r305;
	mul.f64 	%fd1089, %fd1056, %fd1088;
	div.rn.f64 	%fd1090, %fd1089, 0d41EFFFF4D7600000;
	cvt.rmi.f64.f64 	%fd1091, %fd1090;
	mul.f64 	%fd1092, %fd1091, 0d41EFFFF4D7600000;
	sub.f64 	%fd1093, %fd1089, %fd1092;
	setp.lt.f64 	%p164, %fd1093, 0d0000000000000000;
	add.f64 	%fd1094, %fd1093, 0d41EFFFF4D7600000;
	selp.f64 	%fd1095, %fd1094, %fd1093, %p164;
	mul.f64 	%fd1096, %fd1058, %fd1088;
	div.rn.f64 	%fd1097, %fd1096, 0d41EFFFF4D7600000;
	cvt.rmi.f64.f64 	%fd1098, %fd1097;
	mul.f64 	%fd1099, %fd1098, 0d41EFFFF4D7600000;
	sub.f64 	%fd1100, %fd1096, %fd1099;
	setp.lt.f64 	%p165, %fd1100, 0d0000000000000000;
	add.f64 	%fd1101, %fd1100, 0d41EFFFF4D7600000;
	selp.f64 	%fd1102, %fd1101, %fd1100, %p165;
	fma.rn.f64 	%fd1103, %fd1095, 0d4100000000000000, %fd1102;
	div.rn.f64 	%fd1104, %fd1103, 0d41EFFFF4D7600000;
	cvt.rmi.f64.f64 	%fd1105, %fd1104;
	mul.f64 	%fd1106, %fd1105, 0d41EFFFF4D7600000;
	sub.f64 	%fd1107, %fd1103, %fd1106;
	setp.lt.f64 	%p166, %fd1107, 0d0000000000000000;
	add.f64 	%fd1108, %fd1107, 0d41EFFFF4D7600000;
	selp.f64 	%fd1109, %fd1108, %fd1107, %p166;
	setp.lt.f64 	%p167, %fd1109, 0d0000000000000000;
	add.f64 	%fd1110, %fd1109, 0d41EFFFF4D7600000;
	selp.f64 	%fd1111, %fd1110, %fd1109, %p167;
	add.f64 	%fd1112, %fd1087, %fd1111;
	cvt.rn.f64.u32 	%fd1113, %r302;
	mul.f64 	%fd1114, %fd1061, %fd1113;
	div.rn.f64 	%fd1115, %fd1114, 0d41EFFFF4D7600000;
	cvt.rmi.f64.f64 	%fd1116, %fd1115;
	mul.f64 	%fd1117, %fd1116, 0d41EFFFF4D7600000;
	sub.f64 	%fd1118, %fd1114, %fd1117;
	setp.lt.f64 	%p168, %fd1118, 0d0000000000000000;
	add.f64 	%fd1119, %fd1118, 0d41EFFFF4D7600000;
	selp.f64 	%fd1120, %fd1119, %fd1118, %p168;
	mul.f64 	%fd1121, %fd1063, %fd1113;
	div.rn.f64 	%fd1122, %fd1121, 0d41EFFFF4D7600000;
	cvt.rmi.f64.f64 	%fd1123, %fd1122;
	mul.f64 	%fd1124, %fd1123, 0d41EFFFF4D7600000;
	sub.f64 	%fd1125, %fd1121, %fd1124;
	setp.lt.f64 	%p169, %fd1125, 0d0000000000000000;
	add.f64 	%fd1126, %fd1125, 0d41EFFFF4D7600000;
	selp.f64 	%fd1127, %fd1126, %fd1125, %p169;
	fma.rn.f64 	%fd1128, %fd1120, 0d4100000000000000, %fd1127;
	div.rn.f64 	%fd1129, %fd1128, 0d41EFFFF4D7600000;
	cvt.rmi.f64.f64 	%fd1130, %fd1129;
	mul.f64 	%fd1131, %fd1130, 0d41EFFFF4D7600000;
	sub.f64 	%fd1132, %fd1128, %fd1131;
	setp.lt.f64 	%p170, %fd1132, 0d0000000000000000;
	add.f64 	%fd1133, %fd1132, 0d41EFFFF4D7600000;
	selp.f64 	%fd1134, %fd1133, %fd1132, %p170;
	setp.lt.f64 	%p171, %fd1134, 0d0000000000000000;
	add.f64 	%fd1135, %fd1134, 0d41EFFFF4D7600000;
	selp.f64 	%fd1136, %fd1135, %fd1134, %p171;
	add.f64 	%fd1137, %fd1112, %fd1136;
	div.rn.f64 	%fd1138, %fd1137, 0d41EFFFF4D7600000;
	cvt.rmi.f64.f64 	%fd1139, %fd1138;
	mul.f64 	%fd1140, %fd1139, 0d41EFFFF4D7600000;
	sub.f64 	%fd1141, %fd1137, %fd1140;
	setp.lt.f64 	%p172, %fd1141, 0d0000000000000000;
	add.f64 	%fd1142, %fd1141, 0d41EFFFF4D7600000;
	selp.f64 	%fd1143, %fd1142, %fd1141, %p172;
	cvt.rn.f64.u32 	%fd1144, %r307;
	mul.f64 	%fd1145, %fd1051, %fd1144;
	div.rn.f64 	%fd1146, %fd1145, 0d41EFFFF4D7600000;
	cvt.rmi.f64.f64 	%fd1147, %fd1146;
	mul.f64 	%fd1148, %fd1147, 0d41EFFFF4D7600000;
	sub.f64 	%fd1149, %fd1145, %fd1148;
	setp.lt.f64 	%p173, %fd1149, 0d0000000000000000;
	add.f64 	%fd1150, %fd1149, 0d41EFFFF4D7600000;
	selp.f64 	%fd1151, %fd1150, %fd1149, %p173;
	mul.f64 	%fd1152, %fd1053, %fd1144;
	div.rn.f64 	%fd1153, %fd1152, 0d41EFFFF4D7600000;
	cvt.rmi.f64.f64 	%fd1154, %fd1153;
	mul.f64 	%fd1155, %fd1154, 0d41EFFFF4D7600000;
	sub.f64 	%fd1156, %fd1152, %fd1155;
	setp.lt.f64 	%p174, %fd1156, 0d0000000000000000;
	add.f64 	%fd1157, %fd1156, 0d41EFFFF4D7600000;
	selp.f64 	%fd1158, %fd1157, %fd1156, %p174;
	fma.rn.f64 	%fd1159, %fd1151, 0d4100000000000000, %fd1158;
	div.rn.f64 	%fd1160, %fd1159, 0d41EFFFF4D7600000;
	cvt.rmi.f64.f64 	%fd1161, %fd1160;
	mul.f64 	%fd1162, %fd1161, 0d41EFFFF4D7600000;
	sub.f64 	%fd1163, %fd1159, %fd1162;
	setp.lt.f64 	%p175, %fd1163, 0d0000000000000000;
	add.f64 	%fd1164, %fd1163, 0d41EFFFF4D7600000;
	selp.f64 	%fd1165, %fd1164, %fd1163, %p175;
	setp.lt.f64 	%p176, %fd1165, 0d0000000000000000;
	add.f64 	%fd1166, %fd1165, 0d41EFFFF4D7600000;
	selp.f64 	%fd1167, %fd1166, %fd1165, %p176;
	cvt.rn.f64.u32 	%fd1168, %r304;
	mul.f64 	%fd1169, %fd1056, %fd1168;
	div.rn.f64 	%fd1170, %fd1169, 0d41EFFFF4D7600000;
	cvt.rmi.f64.f64 	%fd1171, %fd1170;
	mul.f64 	%fd1172, %fd1171, 0d41EFFFF4D7600000;
	sub.f64 	%fd1173, %fd1169, %fd1172;
	setp.lt.f64 	%p177, %fd1173, 0d0000000000000000;
	add.f64 	%fd1174, %fd1173, 0d41EFFFF4D7600000;
	selp.f64 	%fd1175, %fd1174, %fd1173, %p177;
	mul.f64 	%fd1176, %fd1058, %fd1168;
	div.rn.f64 	%fd1177, %fd1176, 0d41EFFFF4D7600000;
	cvt.rmi.f64.f64 	%fd1178, %fd1177;
	mul.f64 	%fd1179, %fd1178, 0d41EFFFF4D7600000;
	sub.f64 	%fd1180, %fd1176, %fd1179;
	setp.lt.f64 	%p178, %fd1180, 0d0000000000000000;
	add.f64 	%fd1181, %fd1180, 0d41EFFFF4D7600000;
	selp.f64 	%fd1182, %fd1181, %fd1180, %p178;
	fma.rn.f64 	%fd1183, %fd1175, 0d4100000000000000, %fd1182;
	div.rn.f64 	%fd1184, %fd1183, 0d41EFFFF4D7600000;
	cvt.rmi.f64.f64 	%fd1185, %fd1184;
	mul.f64 	%fd1186, %fd1185, 0d41EFFFF4D7600000;
	sub.f64 	%fd1187, %fd1183, %fd1186;
	setp.lt.f64 	%p179, %fd1187, 0d0000000000000000;
	add.f64 	%fd1188, %fd1187, 0d41EFFFF4D7600000;
	selp.f64 	%fd1189, %fd1188, %fd1187, %p179;
	setp.lt.f64 	%p180, %fd1189, 0d0000000000000000;
	add.f64 	%fd1190, %fd1189, 0d41EFFFF4D7600000;
	selp.f64 	%fd1191, %fd1190, %fd1189, %p180;
	add.f64 	%fd1192, %fd1167, %fd1191;
	cvt.rn.f64.u32 	%fd1193, %r301;
	mul.f64 	%fd1194, %fd1061, %fd1193;
	div.rn.f64 	%fd1195, %fd1194, 0d41EFFFF4D7600000;
	cvt.rmi.f64.f64 	%fd1196, %fd1195;
	mul.f64 	%fd1197, %fd1196, 0d41EFFFF4D7600000;
	sub.f64 	%fd1198, %fd1194, %fd1197;
	setp.lt.f64 	%p181, %fd1198, 0d0000000000000000;
	add.f64 	%fd1199, %fd1198, 0d41EFFFF4D7600000;
	selp.f64 	%fd1200, %fd1199, %fd1198, %p181;
	mul.f64 	%fd1201, %fd1063, %fd1193;
	div.rn.f64 	%fd1202, %fd1201, 0d41EFFFF4D7600000;
	cvt.rmi.f64.f64 	%fd1203, %fd1202;
	mul.f64 	%fd1204, %fd1203, 0d41EFFFF4D7600000;
	sub.f64 	%fd1205, %fd1201, %fd1204;
	setp.lt.f64 	%p182, %fd1205, 0d0000000000000000;
	add.f64 	%fd1206, %fd1205, 0d41EFFFF4D7600000;
	selp.f64 	%fd1207, %fd1206, %fd1205, %p182;
	fma.rn.f64 	%fd1208, %fd1200, 0d4100000000000000, %fd1207;
	div.rn.f64 	%fd1209, %fd1208, 0d41EFFFF4D7600000;
	cvt.rmi.f64.f64 	%fd1210, %fd1209;
	mul.f64 	%fd1211, %fd1210, 0d41EFFFF4D7600000;
	sub.f64 	%fd1212, %fd1208, %fd1211;
	setp.lt.f64 	%p183, %fd1212, 0d0000000000000000;
	add.f64 	%fd1213, %fd1212, 0d41EFFFF4D7600000;
	selp.f64 	%fd1214, %fd1213, %fd1212, %p183;
	setp.lt.f64 	%p184, %fd1214, 0d0000000000000000;
	add.f64 	%fd1215, %fd1214, 0d41EFFFF4D7600000;
	selp.f64 	%fd1216, %fd1215, %fd1214, %p184;
	add.f64 	%fd1217, %fd1192, %fd1216;
	div.rn.f64 	%fd1218, %fd1217, 0d41EFFFF4D7600000;
	cvt.rmi.f64.f64 	%fd1219, %fd1218;
	mul.f64 	%fd1220, %fd1219, 0d41EFFFF4D7600000;
	sub.f64 	%fd1221, %fd1217, %fd1220;
	setp.lt.f64 	%p185, %fd1221, 0d0000000000000000;
	add.f64 	%fd1222, %fd1221, 0d41EFFFF4D7600000;
	selp.f64 	%fd1223, %fd1222, %fd1221, %p185;
	cvt.rn.f64.u32 	%fd1224, %r306;
	mul.f64 	%fd1225, %fd1051, %fd1224;
	div.rn.f64 	%fd1226, %fd1225, 0d41EFFFF4D7600000;
	cvt.rmi.f64.f64 	%fd1227, %fd1226;
	mul.f64 	%fd1228, %fd1227, 0d41EFFFF4D7600000;
	sub.f64 	%fd1229, %fd1225, %fd1228;
	setp.lt.f64 	%p186, %fd1229, 0d0000000000000000;
	add.f64 	%fd1230, %fd1229, 0d41EFFFF4D7600000;
	selp.f64 	%fd1231, %fd1230, %fd1229, %p186;
	mul.f64 	%fd1232, %fd1053, %fd1224;
	div.rn.f64 	%fd1233, %fd1232, 0d41EFFFF4D7600000;
	cvt.rmi.f64.f64 	%fd1234, %fd1233;
	mul.f64 	%fd1235, %fd1234, 0d41EFFFF4D7600000;
	sub.f64 	%fd1236, %fd1232, %fd1235;
	setp.lt.f64 	%p187, %fd1236, 0d0000000000000000;
	add.f64 	%fd1237, %fd1236, 0d41EFFFF4D7600000;
	selp.f64 	%fd1238, %fd1237, %fd1236, %p187;
	fma.rn.f64 	%fd1239, %fd1231, 0d4100000000000000, %fd1238;
	div.rn.f64 	%fd1240, %fd1239, 0d41EFFFF4D7600000;
	cvt.rmi.f64.f64 	%fd1241, %fd1240;
	mul.f64 	%fd1242, %fd1241, 0d41EFFFF4D7600000;
	sub.f64 	%fd1243, %fd1239, %fd1242;
	setp.lt.f64 	%p188, %fd1243, 0d0000000000000000;
	add.f64 	%fd1244, %fd1243, 0d41EFFFF4D7600000;
	selp.f64 	%fd1245, %fd1244, %fd1243, %p188;
	setp.lt.f64 	%p189, %fd1245, 0d0000000000000000;
	add.f64 	%fd1246, %fd1245, 0d41EFFFF4D7600000;
	selp.f64 	%fd1247, %fd1246, %fd1245, %p189;
	cvt.rn.f64.u32 	%fd1248, %r303;
	mul.f64 	%fd1249, %fd1056, %fd1248;
	div.rn.f64 	%fd1250, %fd1249, 0d41EFFFF4D7600000;
	cvt.rmi.f64.f64 	%fd1251, %fd1250;
	mul.f64 	%fd1252, %fd1251, 0d41EFFFF4D7600000;
	sub.f64 	%fd1253, %fd1249, %fd1252;
	setp.lt.f64 	%p190, %fd1253, 0d0000000000000000;
	add.f64 	%fd1254, %fd1253, 0d41EFFFF4D7600000;
	selp.f64 	%fd1255, %fd1254, %fd1253, %p190;
	mul.f64 	%fd1256, %fd1058, %fd1248;
	div.rn.f64 	%fd1257, %fd1256, 0d41EFFFF4D7600000;
	cvt.rmi.f64.f64 	%fd1258, %fd1257;
	mul.f64 	%fd1259, %fd1258, 0d41EFFFF4D7600000;
	sub.f64 	%fd1260, %fd1256, %fd1259;
	setp.lt.f64 	%p191, %fd1260, 0d0000000000000000;
	add.f64 	%fd1261, %fd1260, 0d41EFFFF4D7600000;
	selp.f64 	%fd1262, %fd1261, %fd1260, %p191;
	fma.rn.f64 	%fd1263, %fd1255, 0d4100000000000000, %fd1262;
	div.rn.f64 	%fd1264, %fd1263, 0d41EFFFF4D7600000;
	cvt.rmi.f64.f64 	%fd1265, %fd1264;
	mul.f64 	%fd1266, %fd1265, 0d41EFFFF4D7600000;
	sub.f64 	%fd1267, %fd1263, %fd1266;
	setp.lt.f64 	%p192, %fd1267, 0d0000000000000000;
	add.f64 	%fd1268, %fd1267, 0d41EFFFF4D7600000;
	selp.f64 	%fd1269, %fd1268, %fd1267, %p192;
	setp.lt.f64 	%p193, %fd1269, 0d0000000000000000;
	add.f64 	%fd1270, %fd1269, 0d41EFFFF4D7600000;
	selp.f64 	%fd1271, %fd1270, %fd1269, %p193;
	add.f64 	%fd1272, %fd1247, %fd1271;
	cvt.rn.f64.u32 	%fd1273, %r300;
	mul.f64 	%fd1274, %fd1061, %fd1273;
	div.rn.f64 	%fd1275, %fd1274, 0d41EFFFF4D7600000;
	cvt.rmi.f64.f64 	%fd1276, %fd1275;
	mul.f64 	%fd1277, %fd1276, 0d41EFFFF4D7600000;
	sub.f64 	%fd1278, %fd1274, %fd1277;
	setp.lt.f64 	%p194, %fd1278, 0d0000000000000000;
	add.f64 	%fd1279, %fd1278, 0d41EFFFF4D7600000;
	selp.f64 	%fd1280, %fd1279, %fd1278, %p194;
	mul.f64 	%fd1281, %fd1063, %fd1273;
	div.rn.f64 	%fd1282, %fd1281, 0d41EFFFF4D7600000;
	cvt.rmi.f64.f64 	%fd1283, %fd1282;
	mul.f64 	%fd1284, %fd1283, 0d41EFFFF4D7600000;
	sub.f64 	%fd1285, %fd1281, %fd1284;
	setp.lt.f64 	%p195, %fd1285, 0d0000000000000000;
	add.f64 	%fd1286, %fd1285, 0d41EFFFF4D7600000;
	selp.f64 	%fd1287, %fd1286, %fd1285, %p195;
	fma.rn.f64 	%fd1288, %fd1280, 0d4100000000000000, %fd1287;
	div.rn.f64 	%fd1289, %fd1288, 0d41EFFFF4D7600000;
	cvt.rmi.f64.f64 	%fd1290, %fd1289;
	mul.f64 	%fd1291, %fd1290, 0d41EFFFF4D7600000;
	sub.f64 	%fd1292, %fd1288, %fd1291;
	setp.lt.f64 	%p196, %fd1292, 0d0000000000000000;
	add.f64 	%fd1293, %fd1292, 0d41EFFFF4D7600000;
	selp.f64 	%fd1294, %fd1293, %fd1292, %p196;
	setp.lt.f64 	%p197, %fd1294, 0d0000000000000000;
	add.f64 	%fd1295, %fd1294, 0d41EFFFF4D7600000;
	selp.f64 	%fd1296, %fd1295, %fd1294, %p197;
	add.f64 	%fd1297, %fd1272, %fd1296;
	div.rn.f64 	%fd1298, %fd1297, 0d41EFFFF4D7600000;
	cvt.rmi.f64.f64 	%fd1299, %fd1298;
	mul.f64 	%fd1300, %fd1299, 0d41EFFFF4D7600000;
	sub.f64 	%fd1301, %fd1297, %fd1300;
	setp.lt.f64 	%p198, %fd1301, 0d0000000000000000;
	add.f64 	%fd1302, %fd1301, 0d41EFFFF4D7600000;
	selp.f64 	%fd1303, %fd1302, %fd1301, %p198;
	ld.global.u32 	%r127, [%rd16+12];
	cvt.rn.f64.u32 	%fd1304, %r127;
	mul.f64 	%fd1305, %fd1304, 0d3EE0000000000000;
	cvt.rmi.f64.f64 	%fd1306, %fd1305;
	mul.f64 	%fd1307, %fd1306, 0d4100000000000000;
	sub.f64 	%fd1308, %fd1304, %fd1307;
	ld.global.u32 	%r128, [%rd16+16];
	cvt.rn.f64.u32 	%fd1309, %r128;
	mul.f64 	%fd1310, %fd1309, 0d3EE0000000000000;
	cvt.rmi.f64.f64 	%fd1311, %fd1310;
	mul.f64 	%fd1312, %fd1311, 0d4100000000000000;
	sub.f64 	%fd1313, %fd1309, %fd1312;
	ld.global.u32 	%r129, [%rd16+20];
	cvt.rn.f64.u32 	%fd1314, %r129;
	mul.f64 	%fd1315, %fd1314, 0d3EE0000000000000;
	cvt.rmi.f64.f64 	%fd1316, %fd1315;
	mul.f64 	%fd1317, %fd1316, 0d4100000000000000;
	sub.f64 	%fd1318, %fd1314, %fd1317;
	mul.f64 	%fd1319, %fd1306, %fd1064;
	div.rn.f64 	%fd1320, %fd1319, 0d41EFFFF4D7600000;
	cvt.rmi.f64.f64 	%fd1321, %fd1320;
	mul.f64 	%fd1322, %fd1321, 0d41EFFFF4D7600000;
	sub.f64 	%fd1323, %fd1319, %fd1322;
	setp.lt.f64 	%p199, %fd1323, 0d0000000000000000;
	add.f64 	%fd1324, %fd1323, 0d41EFFFF4D7600000;
	selp.f64 	%fd1325, %fd1324, %fd1323, %p199;
	mul.f64 	%fd1326, %fd1308, %fd1064;
	div.rn.f64 	%fd1327, %fd1326, 0d41EFFFF4D7600000;
	cvt.rmi.f64.f64 	%fd1328, %fd1327;
	mul.f64 	%fd1329, %fd1328, 0d41EFFFF4D7600000;
	sub.f64 	%fd1330, %fd1326, %fd1329;
	setp.lt.f64 	%p200, %fd1330, 0d0000000000000000;
	add.f64 	%fd1331, %fd1330, 0d41EFFFF4D7600000;
	selp.f64 	%fd1332, %fd1331, %fd1330, %p200;
	fma.rn.f64 	%fd1333, %fd1325, 0d4100000000000000, %fd1332;
	div.rn.f64 	%fd1334, %fd1333, 0d41EFFFF4D7600000;
	cvt.rmi.f64.f64 	%fd1335, %fd1334;
	mul.f64 	%fd1336, %fd1335, 0d41EFFFF4D7600000;
	sub.f64 	%fd1337, %fd1333, %fd1336;
	setp.lt.f64 	%p201, %fd1337, 0d0000000000000000;
	add.f64 	%fd1338, %fd1337, 0d41EFFFF4D7600000;
	selp.f64 	%fd1339, %fd1338, %fd1337, %p201;
	setp.lt.f64 	%p202, %fd1339, 0d0000000000000000;
	add.f64 	%fd1340, %fd1339, 0d41EFFFF4D7600000;
	selp.f64 	%fd1341, %fd1340, %fd1339, %p202;
	mul.f64 	%fd1342, %fd1311, %fd1088;
	div.rn.f64 	%fd1343, %fd1342, 0d41EFFFF4D7600000;
	cvt.rmi.f64.f64 	%fd1344, %fd1343;
	mul.f64 	%fd1345, %fd1344, 0d41EFFFF4D7600000;
	sub.f64 	%fd1346, %fd1342, %fd1345;
	setp.lt.f64 	%p203, %fd1346, 0d0000000000000000;
	add.f64 	%fd1347, %fd1346, 0d41EFFFF4D7600000;
	selp.f64 	%fd1348, %fd1347, %fd1346, %p203;
	mul.f64 	%fd1349, %fd1313, %fd1088;
	div.rn.f64 	%fd1350, %fd1349, 0d41EFFFF4D7600000;
	cvt.rmi.f64.f64 	%fd1351, %fd1350;
	mul.f64 	%fd1352, %fd1351, 0d41EFFFF4D7600000;
	sub.f64 	%fd1353, %fd1349, %fd1352;
	setp.lt.f64 	%p204, %fd1353, 0d0000000000000000;
	add.f64 	%fd1354, %fd1353, 0d41EFFFF4D7600000;
	selp.f64 	%fd1355, %fd1354, %fd1353, %p204;
	fma.rn.f64 	%fd1356, %fd1348, 0d4100000000000000, %fd1355;
	div.rn.f64 	%fd1357, %fd1356, 0d41EFFFF4D7600000;
	cvt.rmi.f64.f64 	%fd1358, %fd1357;
	mul.f64 	%fd1359, %fd1358, 0d41EFFFF4D7600000;
	sub.f64 	%fd1360, %fd1356, %fd1359;
	setp.lt.f64 	%p205, %fd1360, 0d0000000000000000;
	add.f64 	%fd1361, %fd1360, 0d41EFFFF4D7600000;
	selp.f64 	%fd1362, %fd1361, %fd1360, %p205;
	setp.lt.f64 	%p206, %fd1362, 0d0000000000000000;
	add.f64 	%fd1363, %fd1362, 0d41EFFFF4D7600000;
	selp.f64 	%fd1364, %fd1363, %fd1362, %p206;
	add.f64 	%fd1365, %fd1341, %fd1364;
	mul.f64 	%fd1366, %fd1316, %fd1113;
	div.rn.f64 	%fd1367, %fd1366, 0d41EFFFF4D7600000;
	cvt.rmi.f64.f64 	%fd1368, %fd1367;
	mul.f64 	%fd1369, %fd1368, 0d41EFFFF4D7600000;
	sub.f64 	%fd1370, %fd1366, %fd1369;
	setp.lt.f64 	%p207, %fd1370, 0d0000000000000000;
	add.f64 	%fd1371, %fd1370, 0d41EFFFF4D7600000;
	selp.f64 	%fd1372, %fd1371, %fd1370, %p207;
	mul.f64 	%fd1373, %fd1318, %fd1113;
	div.rn.f64 	%fd1374, %fd1373, 0d41EFFFF4D7600000;
	cvt.rmi.f64.f64 	%fd1375, %fd1374;
	mul.f64 	%fd1376, %fd1375, 0d41EFFFF4D7600000;
	sub.f64 	%fd1377, %fd1373, %fd1376;
	setp.lt.f64 	%p208, %fd1377, 0d0000000000000000;
	add.f64 	%fd1378, %fd1377, 0d41EFFFF4D7600000;
	selp.f64 	%fd1379, %fd1378, %fd1377, %p208;
	fma.rn.f64 	%fd1380, %fd1372, 0d4100000000000000, %fd1379;
	div.rn.f64 	%fd1381, %fd1380, 0d41EFFFF4D7600000;
	cvt.rmi.f64.f64 	%fd1382, %fd1381;
	mul.f64 	%fd1383, %fd1382, 0d41EFFFF4D7600000;
	sub.f64 	%fd1384, %fd1380, %fd1383;
	setp.lt.f64 	%p209, %fd1384, 0d0000000000000000;
	add.f64 	%fd1385, %fd1384, 0d41EFFFF4D7600000;
	selp.f64 	%fd1386, %fd1385, %fd1384, %p209;
	setp.lt.f64 	%p210, %fd1386, 0d0000000000000000;
	add.f64 	%fd1387, %fd1386, 0d41EFFFF4D7600000;
	selp.f64 	%fd1388, %fd1387, %fd1386, %p210;
	add.f64 	%fd1389, %fd1365, %fd1388;
	div.rn.f64 	%fd1390, %fd1389, 0d41EFFFF4D7600000;
	cvt.rmi.f64.f64 	%fd1391, %fd1390;
	mul.f64 	%fd1392, %fd1391, 0d41EFFFF4D7600000;
	sub.f64 	%fd1393, %fd1389, %fd1392;
	setp.lt.f64 	%p211, %fd1393, 0d0000000000000000;
	add.f64 	%fd1394, %fd1393, 0d41EFFFF4D7600000;
	selp.f64 	%fd1395, %fd1394, %fd1393, %p211;
	mul.f64 	%fd1396, %fd1306, %fd1144;
	div.rn.f64 	%fd1397, %fd1396, 0d41EFFFF4D7600000;
	cvt.rmi.f64.f64 	%fd1398, %fd1397;
	mul.f64 	%fd1399, %fd1398, 0d41EFFFF4D7600000;
	sub.f64 	%fd1400, %fd1396, %fd1399;
	setp.lt.f64 	%p212, %fd1400, 0d0000000000000000;
	add.f64 	%fd1401, %fd1400, 0d41EFFFF4D7600000;
	selp.f64 	%fd1402, %fd1401, %fd1400, %p212;
	mul.f64 	%fd1403, %fd1308, %fd1144;
	div.rn.f64 	%fd1404, %fd1403, 0d41EFFFF4D7600000;
	cvt.rmi.f64.f64 	%fd1405, %fd1404;
	mul.f64 	%fd1406, %fd1405, 0d41EFFFF4D7600000;
	sub.f64 	%fd1407, %fd1403, %fd1406;
	setp.lt.f64 	%p213, %fd1407, 0d0000000000000000;
	add.f64 	%fd1408, %fd1407, 0d41EFFFF4D7600000;
	selp.f64 	%fd1409, %fd1408, %fd1407, %p213;
	fma.rn.f64 	%fd1410, %fd1402, 0d4100000000000000, %fd1409;
	div.rn.f64 	%fd1411, %fd1410, 0d41EFFFF4D7600000;
	cvt.rmi.f64.f64 	%fd1412, %fd1411;
	mul.f64 	%fd1413, %fd1412, 0d41EFFFF4D7600000;
	sub.f64 	%fd1414, %fd1410, %fd1413;
	setp.lt.f64 	%p214, %fd1414, 0d0000000000000000;
	add.f64 	%fd1415, %fd1414, 0d41EFFFF4D7600000;
	selp.f64 	%fd1416, %fd1415, %fd1414, %p214;
	setp.lt.f64 	%p215, %fd1416, 0d0000000000000000;
	add.f64 	%fd1417, %fd1416, 0d41EFFFF4D7600000;
	selp.f64 	%fd1418, %fd1417, %fd1416, %p215;
	mul.f64 	%fd1419, %fd1311, %fd1168;
	div.rn.f64 	%fd1420, %fd1419, 0d41EFFFF4D7600000;
	cvt.rmi.f64.f64 	%fd1421, %fd1420;
	mul.f64 	%fd1422, %fd1421, 0d41EFFFF4D7600000;
	sub.f64 	%fd1423, %fd1419, %fd1422;
	setp.lt.f64 	%p216, %fd1423, 0d0000000000000000;
	add.f64 	%fd1424, %fd1423, 0d41EFFFF4D7600000;
	selp.f64 	%fd1425, %fd1424, %fd1423, %p216;
	mul.f64 	%fd1426, %fd1313, %fd1168;
	div.rn.f64 	%fd1427, %fd1426, 0d41EFFFF4D7600000;
	cvt.rmi.f64.f64 	%fd1428, %fd1427;
	mul.f64 	%fd1429, %fd1428, 0d41EFFFF4D7600000;
	sub.f64 	%fd1430, %fd1426, %fd1429;
	setp.lt.f64 	%p217, %fd1430, 0d0000000000000000;
	add.f64 	%fd1431, %fd1430, 0d41EFFFF4D7600000;
	selp.f64 	%fd1432, %fd1431, %fd1430, %p217;
	fma.rn.f64 	%fd1433, %fd1425, 0d4100000000000000, %fd1432;
	div.rn.f64 	%fd1434, %fd1433, 0d41EFFFF4D7600000;
	cvt.rmi.f64.f64 	%fd1435, %fd1434;
	mul.f64 	%fd1436, %fd1435, 0d41EFFFF4D7600000;
	sub.f64 	%fd1437, %fd1433, %fd1436;
	setp.lt.f64 	%p218, %fd1437, 0d0000000000000000;
	add.f64 	%fd1438, %fd1437, 0d41EFFFF4D7600000;
	selp.f64 	%fd1439, %fd1438, %fd1437, %p218;
	setp.lt.f64 	%p219, %fd1439, 0d0000000000000000;
	add.f64 	%fd1440, %fd1439, 0d41EFFFF4D7600000;
	selp.f64 	%fd1441, %fd1440, %fd1439, %p219;
	add.f64 	%fd1442, %fd1418, %fd1441;
	mul.f64 	%fd1443, %fd1316, %fd1193;
	div.rn.f64 	%fd1444, %fd1443, 0d41EFFFF4D7600000;
	cvt.rmi.f64.f64 	%fd1445, %fd1444;
	mul.f64 	%fd1446, %fd1445, 0d41EFFFF4D7600000;
	sub.f64 	%fd1447, %fd1443, %fd1446;
	setp.lt.f64 	%p220, %fd1447, 0d0000000000000000;
	add.f64 	%fd1448, %fd1447, 0d41EFFFF4D7600000;
	selp.f64 	%fd1449, %fd1448, %fd1447, %p220;
	mul.f64 	%fd1450, %fd1318, %fd1193;
	div.rn.f64 	%fd1451, %fd1450, 0d41EFFFF4D7600000;
	cvt.rmi.f64.f64 	%fd1452, %fd1451;
	mul.f64 	%fd1453, %fd1452, 0d41EFFFF4D7600000;
	sub.f64 	%fd1454, %fd1450, %fd1453;
	setp.lt.f64 	%p221, %fd1454, 0d0000000000000000;
	add.f64 	%fd1455, %fd1454, 0d41EFFFF4D7600000;
	selp.f64 	%fd1456, %fd1455, %fd1454, %p221;
	fma.rn.f64 	%fd1457, %fd1449, 0d4100000000000000, %fd1456;
	div.rn.f64 	%fd1458, %fd1457, 0d41EFFFF4D7600000;
	cvt.rmi.f64.f64 	%fd1459, %fd1458;
	mul.f64 	%fd1460, %fd1459, 0d41EFFFF4D7600000;
	sub.f64 	%fd1461, %fd1457, %fd1460;
	setp.lt.f64 	%p222, %fd1461, 0d0000000000000000;
	add.f64 	%fd1462, %fd1461, 0d41EFFFF4D7600000;
	selp.f64 	%fd1463, %fd1462, %fd1461, %p222;
	setp.lt.f64 	%p223, %fd1463, 0d0000000000000000;
	add.f64 	%fd1464, %fd1463, 0d41EFFFF4D7600000;
	selp.f64 	%fd1465, %fd1464, %fd1463, %p223;
	add.f64 	%fd1466, %fd1442, %fd1465;
	div.rn.f64 	%fd1467, %fd1466, 0d41EFFFF4D7600000;
	cvt.rmi.f64.f64 	%fd1468, %fd1467;
	mul.f64 	%fd1469, %fd1468, 0d41EFFFF4D7600000;
	sub.f64 	%fd1470, %fd1466, %fd1469;
	setp.lt.f64 	%p224, %fd1470, 0d0000000000000000;
	add.f64 	%fd1471, %fd1470, 0d41EFFFF4D7600000;
	selp.f64 	%fd1472, %fd1471, %fd1470, %p224;
	mul.f64 	%fd1473, %fd1306, %fd1224;
	div.rn.f64 	%fd1474, %fd1473, 0d41EFFFF4D7600000;
	cvt.rmi.f64.f64 	%fd1475, %fd1474;
	mul.f64 	%fd1476, %fd1475, 0d41EFFFF4D7600000;
	sub.f64 	%fd1477, %fd1473, %fd1476;
	setp.lt.f64 	%p225, %fd1477, 0d0000000000000000;
	add.f64 	%fd1478, %fd1477, 0d41EFFFF4D7600000;
	selp.f64 	%fd1479, %fd1478, %fd1477, %p225;
	mul.f64 	%fd1480, %fd1308, %fd1224;
	div.rn.f64 	%fd1481, %fd1480, 0d41EFFFF4D7600000;
	cvt.rmi.f64.f64 	%fd1482, %fd1481;
	mul.f64 	%fd1483, %fd1482, 0d41EFFFF4D7600000;
	sub.f64 	%fd1484, %fd1480, %fd1483;
	setp.lt.f64 	%p226, %fd1484, 0d0000000000000000;
	add.f64 	%fd1485, %fd1484, 0d41EFFFF4D7600000;
	selp.f64 	%fd1486, %fd1485, %fd1484, %p226;
	fma.rn.f64 	%fd1487, %fd1479, 0d4100000000000000, %fd1486;
	div.rn.f64 	%fd1488, %fd1487, 0d41EFFFF4D7600000;
	cvt.rmi.f64.f64 	%fd1489, %fd1488;
	mul.f64 	%fd1490, %fd1489, 0d41EFFFF4D7600000;
	sub.f64 	%fd1491, %fd1487, %fd1490;
	setp.lt.f64 	%p227, %fd1491, 0d0000000000000000;
	add.f64 	%fd1492, %fd1491, 0d41EFFFF4D7600000;
	selp.f64 	%fd1493, %fd1492, %fd1491, %p227;
	setp.lt.f64 	%p228, %fd1493, 0d0000000000000000;
	add.f64 	%fd1494, %fd1493, 0d41EFFFF4D7600000;
	selp.f64 	%fd1495, %fd1494, %fd1493, %p228;
	mul.f64 	%fd1496, %fd1311, %fd1248;
	div.rn.f64 	%fd1497, %fd1496, 0d41EFFFF4D7600000;
	cvt.rmi.f64.f64 	%fd1498, %fd1497;
	mul.f64 	%fd1499, %fd1498, 0d41EFFFF4D7600000;
	sub.f64 	%fd1500, %fd1496, %fd1499;
	setp.lt.f64 	%p229, %fd1500, 0d0000000000000000;
	add.f64 	%fd1501, %fd1500, 0d41EFFFF4D7600000;
	selp.f64 	%fd1502, %fd1501, %fd1500, %p229;
	mul.f64 	%fd1503, %fd1313, %fd1248;
	div.rn.f64 	%fd1504, %fd1503, 0d41EFFFF4D7600000;
	cvt.rmi.f64.f64 	%fd1505, %fd1504;
	mul.f64 	%fd1506, %fd1505, 0d41EFFFF4D7600000;
	sub.f64 	%fd1507, %fd1503, %fd1506;
	setp.lt.f64 	%p230, %fd1507, 0d0000000000000000;
	add.f64 	%fd1508, %fd1507, 0d41EFFFF4D7600000;
	selp.f64 	%fd1509, %fd1508, %fd1507, %p230;
	fma.rn.f64 	%fd1510, %fd1502, 0d4100000000000000, %fd1509;
	div.rn.f64 	%fd1511, %fd1510, 0d41EFFFF4D7600000;
	cvt.rmi.f64.f64 	%fd1512, %fd1511;
	mul.f64 	%fd1513, %fd1512, 0d41EFFFF4D7600000;
	sub.f64 	%fd1514, %fd1510, %fd1513;
	setp.lt.f64 	%p231, %fd1514, 0d0000000000000000;
	add.f64 	%fd1515, %fd1514, 0d41EFFFF4D7600000;
	selp.f64 	%fd1516, %fd1515, %fd1514, %p231;
	setp.lt.f64 	%p232, %fd1516, 0d0000000000000000;
	add.f64 	%fd1517, %fd1516, 0d41EFFFF4D7600000;
	selp.f64 	%fd1518, %fd1517, %fd1516, %p232;
	add.f64 	%fd1519, %fd1495, %fd1518;
	mul.f64 	%fd1520, %fd1316, %fd1273;
	div.rn.f64 	%fd1521, %fd1520, 0d41EFFFF4D7600000;
	cvt.rmi.f64.f64 	%fd1522, %fd1521;
	mul.f64 	%fd1523, %fd1522, 0d41EFFFF4D7600000;
	sub.f64 	%fd1524, %fd1520, %fd1523;
	setp.lt.f64 	%p233, %fd1524, 0d0000000000000000;
	add.f64 	%fd1525, %fd1524, 0d41EFFFF4D7600000;
	selp.f64 	%fd1526, %fd1525, %fd1524, %p233;
	mul.f64 	%fd1527, %fd1318, %fd1273;
	div.rn.f64 	%fd1528, %fd1527, 0d41EFFFF4D7600000;
	cvt.rmi.f64.f64 	%fd1529, %fd1528;
	mul.f64 	%fd1530, %fd1529, 0d41EFFFF4D7600000;
	sub.f64 	%fd1531, %fd1527, %fd1530;
	setp.lt.f64 	%p234, %fd1531, 0d0000000000000000;
	add.f64 	%fd1532, %fd1531, 0d41EFFFF4D7600000;
	selp.f64 	%fd1533, %fd1532, %fd1531, %p234;
	fma.rn.f64 	%fd1534, %fd1526, 0d4100000000000000, %fd1533;
	div.rn.f64 	%fd1535, %fd1534, 0d41EFFFF4D7600000;
	cvt.rmi.f64.f64 	%fd1536, %fd1535;
	mul.f64 	%fd1537, %fd1536, 0d41EFFFF4D7600000;
	sub.f64 	%fd1538, %fd1534, %fd1537;
	setp.lt.f64 	%p235, %fd1538, 0d0000000000000000;
	add.f64 	%fd1539, %fd1538, 0d41EFFFF4D7600000;
	selp.f64 	%fd1540, %fd1539, %fd1538, %p235;
	setp.lt.f64 	%p236, %fd1540, 0d0000000000000000;
	add.f64 	%fd1541, %fd1540, 0d41EFFFF4D7600000;
	selp.f64 	%fd1542, %fd1541, %fd1540, %p236;
	add.f64 	%fd1543, %fd1519, %fd1542;
	div.rn.f64 	%fd1544, %fd1543, 0d41EFFFF4D7600000;
	cvt.rmi.f64.f64 	%fd1545, %fd1544;
	mul.f64 	%fd1546, %fd1545, 0d41EFFFF4D7600000;
	sub.f64 	%fd1547, %fd1543, %fd1546;
	setp.lt.f64 	%p237, %fd1547, 0d0000000000000000;
	add.f64 	%fd1548, %fd1547, 0d41EFFFF4D7600000;
	selp.f64 	%fd1549, %fd1548, %fd1547, %p237;
	ld.global.u32 	%r130, [%rd16+24];
	cvt.rn.f64.u32 	%fd1550, %r130;
	mul.f64 	%fd1551, %fd1550, 0d3EE0000000000000;
	cvt.rmi.f64.f64 	%fd1552, %fd1551;
	mul.f64 	%fd1553, %fd1552, 0d4100000000000000;
	sub.f64 	%fd1554, %fd1550, %fd1553;
	ld.global.u32 	%r131, [%rd16+28];
	cvt.rn.f64.u32 	%fd1555, %r131;
	mul.f64 	%fd1556, %fd1555, 0d3EE0000000000000;
	cvt.rmi.f64.f64 	%fd1557, %fd1556;
	mul.f64 	%fd1558, %fd1557, 0d4100000000000000;
	sub.f64 	%fd1559, %fd1555, %fd1558;
	ld.global.u32 	%r132, [%rd16+32];
	cvt.rn.f64.u32 	%fd1560, %r132;
	mul.f64 	%fd1561, %fd1560, 0d3EE0000000000000;
	cvt.rmi.f64.f64 	%fd1562, %fd1561;
	mul.f64 	%fd1563, %fd1562, 0d4100000000000000;
	sub.f64 	%fd1564, %fd1560, %fd1563;
	mul.f64 	%fd1565, %fd1552, %fd1064;
	div.rn.f64 	%fd1566, %fd1565, 0d41EFFFF4D7600000;
	cvt.rmi.f64.f64 	%fd1567, %fd1566;
	mul.f64 	%fd1568, %fd1567, 0d41EFFFF4D7600000;
	sub.f64 	%fd1569, %fd1565, %fd1568;
	setp.lt.f64 	%p238, %fd1569, 0d0000000000000000;
	add.f64 	%fd1570, %fd1569, 0d41EFFFF4D7600000;
	selp.f64 	%fd1571, %fd1570, %fd1569, %p238;
	mul.f64 	%fd1572, %fd1554, %fd1064;
	div.rn.f64 	%fd1573, %fd1572, 0d41EFFFF4D7600000;
	cvt.rmi.f64.f64 	%fd1574, %fd1573;
	mul.f64 	%fd1575, %fd1574, 0d41EFFFF4D7600000;
	sub.f64 	%fd1576, %fd1572, %fd1575;
	setp.lt.f64 	%p239, %fd1576, 0d0000000000000000;
	add.f64 	%fd1577, %fd1576, 0d41EFFFF4D7600000;
	selp.f64 	%fd1578, %fd1577, %fd1576, %p239;
	fma.rn.f64 	%fd1579, %fd1571, 0d4100000000000000, %fd1578;
	div.rn.f64 	%fd1580, %fd1579, 0d41EFFFF4D7600000;
	cvt.rmi.f64.f64 	%fd1581, %fd1580;
	mul.f64 	%fd1582, %fd1581, 0d41EFFFF4D7600000;
	sub.f64 	%fd1583, %fd1579, %fd1582;
	setp.lt.f64 	%p240, %fd1583, 0d0000000000000000;
	add.f64 	%fd1584, %fd1583, 0d41EFFFF4D7600000;
	selp.f64 	%fd1585, %fd1584, %fd1583, %p240;
	setp.lt.f64 	%p241, %fd1585, 0d0000000000000000;
	add.f64 	%fd1586, %fd1585, 0d41EFFFF4D7600000;
	selp.f64 	%fd1587, %fd1586, %fd1585, %p241;
	mul.f64 	%fd1588, %fd1557, %fd1088;
	div.rn.f64 	%fd1589, %fd1588, 0d41EFFFF4D7600000;
	cvt.rmi.f64.f64 	%fd1590, %fd1589;
	mul.f64 	%fd1591, %fd1590, 0d41EFFFF4D7600000;
	sub.f64 	%fd1592, %fd1588, %fd1591;
	setp.lt.f64 	%p242, %fd1592, 0d0000000000000000;
	add.f64 	%fd1593, %fd1592, 0d41EFFFF4D7600000;
	selp.f64 	%fd1594, %fd1593, %fd1592, %p242;
	mul.f64 	%fd1595, %fd1559, %fd1088;
	div.rn.f64 	%fd1596, %fd1595, 0d41EFFFF4D7600000;
	cvt.rmi.f64.f64 	%fd1597, %fd1596;
	mul.f64 	%fd1598, %fd1597, 0d41EFFFF4D7600000;
	sub.f64 	%fd1599, %fd1595, %fd1598;
	setp.lt.f64 	%p243, %fd1599, 0d0000000000000000;
	add.f64 	%fd1600, %fd1599, 0d41EFFFF4D7600000;
	selp.f64 	%fd1601, %fd1600, %fd1599, %p243;
	fma.rn.f64 	%fd1602, %fd1594, 0d4100000000000000, %fd1601;
	div.rn.f64 	%fd1603, %fd1602, 0d41EFFFF4D7600000;
	cvt.rmi.f64.f64 	%fd1604, %fd1603;
	mul.f64 	%fd1605, %fd1604, 0d41EFFFF4D7600000;
	sub.f64 	%fd1606, %fd1602, %fd1605;
	setp.lt.f64 	%p244, %fd1606, 0d0000000000000000;
	add.f64 	%fd1607, %fd1606, 0d41EFFFF4D7600000;
	selp.f64 	%fd1608, %fd1607, %fd1606, %p244;
	setp.lt.f64 	%p245, %fd1608, 0d0000000000000000;
	add.f64 	%fd1609, %fd1608, 0d41EFFFF4D7600000;
	selp.f64 	%fd1610, %fd1609, %fd1608, %p245;
	add.f64 	%fd1611, %fd1587, %fd1610;
	mul.f64 	%fd1612, %fd1562, %fd1113;
	div.rn.f64 	%fd1613, %fd1612, 0d41EFFFF4D7600000;
	cvt.rmi.f64.f64 	%fd1614, %fd1613;
	mul.f64 	%fd1615, %fd1614, 0d41EFFFF4D7600000;
	sub.f64 	%fd1616, %fd1612, %fd1615;
	setp.lt.f64 	%p246, %fd1616, 0d0000000000000000;
	add.f64 	%fd1617, %fd1616, 0d41EFFFF4D7600000;
	selp.f64 	%fd1618, %fd1617, %fd1616, %p246;
	mul.f64 	%fd1619, %fd1564, %fd1113;
	div.rn.f64 	%fd1620, %fd1619, 0d41EFFFF4D7600000;
	cvt.rmi.f64.f64 	%fd1621, %fd1620;
	mul.f64 	%fd1622, %fd1621, 0d41EFFFF4D7600000;
	sub.f64 	%fd1623, %fd1619, %fd1622;
	setp.lt.f64 	%p247, %fd1623, 0d0000000000000000;
	add.f64 	%fd1624, %fd1623, 0d41EFFFF4D7600000;
	selp.f64 	%fd1625, %fd1624, %fd1623, %p247;
	fma.rn.f64 	%fd1626, %fd1618, 0d4100000000000000, %fd1625;
	div.rn.f64 	%fd1627, %fd1626, 0d41EFFFF4D7600000;
	cvt.rmi.f64.f64 	%fd1628, %fd1627;
	mul.f64 	%fd1629, %fd1628, 0d41EFFFF4D7600000;
	sub.f64 	%fd1630, %fd1626, %fd1629;
	setp.lt.f64 	%p248, %fd1630, 0d0000000000000000;
	add.f64 	%fd1631, %fd1630, 0d41EFFFF4D7600000;
	selp.f64 	%fd1632, %fd1631, %fd1630, %p248;
	setp.lt.f64 	%p249, %fd1632, 0d0000000000000000;
	add.f64 	%fd1633, %fd1632, 0d41EFFFF4D7600000;
	selp.f64 	%fd1634, %fd1633, %fd1632, %p249;
	add.f64 	%fd1635, %fd1611, %fd1634;
	div.rn.f64 	%fd1636, %fd1635, 0d41EFFFF4D7600000;
	cvt.rmi.f64.f64 	%fd1637, %fd1636;
	mul.f64 	%fd1638, %fd1637, 0d41EFFFF4D7600000;
	sub.f64 	%fd1639, %fd1635, %fd1638;
	setp.lt.f64 	%p250, %fd1639, 0d0000000000000000;
	add.f64 	%fd1640, %fd1639, 0d41EFFFF4D7600000;
	selp.f64 	%fd1641, %fd1640, %fd1639, %p250;
	mul.f64 	%fd1642, %fd1552, %fd1144;
	div.rn.f64 	%fd1643, %fd1642, 0d41EFFFF4D7600000;
	cvt.rmi.f64.f64 	%fd1644, %fd1643;
	mul.f64 	%fd1645, %fd1644, 0d41EFFFF4D7600000;
	sub.f64 	%fd1646, %fd1642, %fd1645;
	setp.lt.f64 	%p251, %fd1646, 0d0000000000000000;
	add.f64 	%fd1647, %fd1646, 0d41EFFFF4D7600000;
	selp.f64 	%fd1648, %fd1647, %fd1646, %p251;
	mul.f64 	%fd1649, %fd1554, %fd1144;
	div.rn.f64 	%fd1650, %fd1649, 0d41EFFFF4D7600000;
	cvt.rmi.f64.f64 	%fd1651, %fd1650;
	mul.f64 	%fd1652, %fd1651, 0d41EFFFF4D7600000;
	sub.f64 	%fd1653, %fd1649, %fd1652;
	setp.lt.f64 	%p252, %fd1653, 0d0000000000000000;
	add.f64 	%fd1654, %fd1653, 0d41EFFFF4D7600000;
	selp.f64 	%fd1655, %fd1654, %fd1653, %p252;
	fma.rn.f64 	%fd1656, %fd1648, 0d4100000000000000, %fd1655;
	div.rn.f64 	%fd1657, %fd1656, 0d41EFFFF4D7600000;
	cvt.rmi.f64.f64 	%fd1658, %fd1657;
	mul.f64 	%fd1659, %fd1658, 0d41EFFFF4D7600000;
	sub.f64 	%fd1660, %fd1656, %fd1659;
	setp.lt.f64 	%p253, %fd1660, 0d0000000000000000;
	add.f64 	%fd1661, %fd1660, 0d41EFFFF4D7600000;
	selp.f64 	%fd1662, %fd1661, %fd1660, %p253;
	setp.lt.f64 	%p254, %fd1662, 0d0000000000000000;
	add.f64 	%fd1663, %fd1662, 0d41EFFFF4D7600000;
	selp.f64 	%fd1664, %fd1663, %fd1662, %p254;
	mul.f64 	%fd1665, %fd1557, %fd1168;
	div.rn.f64 	%fd1666, %fd1665, 0d41EFFFF4D7600000;
	cvt.rmi.f64.f64 	%fd1667, %fd1666;
	mul.f64 	%fd1668, %fd1667, 0d41EFFFF4D7600000;
	sub.f64 	%fd1669, %fd1665, %fd1668;
	setp.lt.f64 	%p255, %fd1669, 0d0000000000000000;
	add.f64 	%fd1670, %fd1669, 0d41EFFFF4D7600000;
	selp.f64 	%fd1671, %fd1670, %fd1669, %p255;
	mul.f64 	%fd1672, %fd1559, %fd1168;
	div.rn.f64 	%fd1673, %fd1672, 0d41EFFFF4D7600000;
	cvt.rmi.f64.f64 	%fd1674, %fd1673;
	mul.f64 	%fd1675, %fd1674, 0d41EFFFF4D7600000;
	sub.f64 	%fd1676, %fd1672, %fd1675;
	setp.lt.f64 	%p256, %fd1676, 0d0000000000000000;
	add.f64 	%fd1677, %fd1676, 0d41EFFFF4D7600000;
	selp.f64 	%fd1678, %fd1677, %fd1676, %p256;
	fma.rn.f64 	%fd1679, %fd1671, 0d4100000000000000, %fd1678;
	div.rn.f64 	%fd1680, %fd1679, 0d41EFFFF4D7600000;
	cvt.rmi.f64.f64 	%fd1681, %fd1680;
	mul.f64 	%fd1682, %fd1681, 0d41EFFFF4D7600000;
	sub.f64 	%fd1683, %fd1679, %fd1682;
	setp.lt.f64 	%p257, %fd1683, 0d0000000000000000;
	add.f64 	%fd1684, %fd1683, 0d41EFFFF4D7600000;
	selp.f64 	%fd1685, %fd1684, %fd1683, %p257;
	setp.lt.f64 	%p258, %fd1685, 0d0000000000000000;
	add.f64 	%fd1686, %fd1685, 0d41EFFFF4D7600000;
	selp.f64 	%fd1687, %fd1686, %fd1685, %p258;
	add.f64 	%fd1688, %fd1664, %fd1687;
	mul.f64 	%fd1689, %fd1562, %fd1193;
	div.rn.f64 	%fd1690, %fd1689, 0d41EFFFF4D7600000;
	cvt.rmi.f64.f64 	%fd1691, %fd1690;
	mul.f64 	%fd1692, %fd1691, 0d41EFFFF4D7600000;
	sub.f64 	%fd1693, %fd1689, %fd1692;
	setp.lt.f64 	%p259, %fd1693, 0d0000000000000000;
	add.f64 	%fd1694, %fd1693, 0d41EFFFF4D7600000;
	selp.f64 	%fd1695, %fd1694, %fd1693, %p259;
	mul.f64 	%fd1696, %fd1564, %fd1193;
	div.rn.f64 	%fd1697, %fd1696, 0d41EFFFF4D7600000;
	cvt.rmi.f64.f64 	%fd1698, %fd1697;
	mul.f64 	%fd1699, %fd1698, 0d41EFFFF4D7600000;
	sub.f64 	%fd1700, %fd1696, %fd1699;
	setp.lt.f64 	%p260, %fd1700, 0d0000000000000000;
	add.f64 	%fd1701, %fd1700, 0d41EFFFF4D7600000;
	selp.f64 	%fd1702, %fd1701, %fd1700, %p260;
	fma.rn.f64 	%fd1703, %fd1695, 0d4100000000000000, %fd1702;
	div.rn.f64 	%fd1704, %fd1703, 0d41EFFFF4D7600000;
	cvt.rmi.f64.f64 	%fd1705, %fd1704;
	mul.f64 	%fd1706, %fd1705, 0d41EFFFF4D7600000;
	sub.f64 	%fd1707, %fd1703, %fd1706;
	setp.lt.f64 	%p261, %fd1707, 0d0000000000000000;
	add.f64 	%fd1708, %fd1707, 0d41EFFFF4D7600000;
	selp.f64 	%fd1709, %fd1708, %fd1707, %p261;
	setp.lt.f64 	%p262, %fd1709, 0d0000000000000000;
	add.f64 	%fd1710, %fd1709, 0d41EFFFF4D7600000;
	selp.f64 	%fd1711, %fd1710, %fd1709, %p262;
	add.f64 	%fd1712, %fd1688, %fd1711;
	div.rn.f64 	%fd1713, %fd1712, 0d41EFFFF4D7600000;
	cvt.rmi.f64.f64 	%fd1714, %fd1713;
	mul.f64 	%fd1715, %fd1714, 0d41EFFFF4D7600000;
	sub.f64 	%fd1716, %fd1712, %fd1715;
	setp.lt.f64 	%p263, %fd1716, 0d0000000000000000;
	add.f64 	%fd1717, %fd1716, 0d41EFFFF4D7600000;
	selp.f64 	%fd1718, %fd1717, %fd1716, %p263;
	mul.f64 	%fd1719, %fd1552, %fd1224;
	div.rn.f64 	%fd1720, %fd1719, 0d41EFFFF4D7600000;
	cvt.rmi.f64.f64 	%fd1721, %fd1720;
	mul.f64 	%fd1722, %fd1721, 0d41EFFFF4D7600000;
	sub.f64 	%fd1723, %fd1719, %fd1722;
	setp.lt.f64 	%p264, %fd1723, 0d0000000000000000;
	add.f64 	%fd1724, %fd1723, 0d41EFFFF4D7600000;
	selp.f64 	%fd1725, %fd1724, %fd1723, %p264;
	mul.f64 	%fd1726, %fd1554, %fd1224;
	div.rn.f64 	%fd1727, %fd1726, 0d41EFFFF4D7600000;
	cvt.rmi.f64.f64 	%fd1728, %fd1727;
	mul.f64 	%fd1729, %fd1728, 0d41EFFFF4D7600000;
	sub.f64 	%fd1730, %fd1726, %fd1729;
	setp.lt.f64 	%p265, %fd1730, 0d0000000000000000;
	add.f64 	%fd1731, %fd1730, 0d41EFFFF4D7600000;
	selp.f64 	%fd1732, %fd1731, %fd1730, %p265;
	fma.rn.f64 	%fd1733, %fd1725, 0d4100000000000000, %fd1732;
	div.rn.f64 	%fd1734, %fd1733, 0d41EFFFF4D7600000;
	cvt.rmi.f64.f64 	%fd1735, %fd1734;
	mul.f64 	%fd1736, %fd1735, 0d41EFFFF4D7600000;
	sub.f64 	%fd1737, %fd1733, %fd1736;
	setp.lt.f64 	%p266, %fd1737, 0d0000000000000000;
	add.f64 	%fd1738, %fd1737, 0d41EFFFF4D7600000;
	selp.f64 	%fd1739, %fd1738, %fd1737, %p266;
	setp.lt.f64 	%p267, %fd1739, 0d0000000000000000;
	add.f64 	%fd1740, %fd1739, 0d41EFFFF4D7600000;
	selp.f64 	%fd1741, %fd1740, %fd1739, %p267;
	mul.f64 	%fd1742, %fd1557, %fd1248;
	div.rn.f64 	%fd1743, %fd1742, 0d41EFFFF4D7600000;
	cvt.rmi.f64.f64 	%fd1744, %fd1743;
	mul.f64 	%fd1745, %fd1744, 0d41EFFFF4D7600000;
	sub.f64 	%fd1746, %fd1742, %fd1745;
	setp.lt.f64 	%p268, %fd1746, 0d0000000000000000;
	add.f64 	%fd1747, %fd1746, 0d41EFFFF4D7600000;
	selp.f64 	%fd1748, %fd1747, %fd1746, %p268;
	mul.f64 	%fd1749, %fd1559, %fd1248;
	div.rn.f64 	%fd1750, %fd1749, 0d41EFFFF4D7600000;
	cvt.rmi.f64.f64 	%fd1751, %fd1750;
	mul.f64 	%fd1752, %fd1751, 0d41EFFFF4D7600000;
	sub.f64 	%fd1753, %fd1749, %fd1752;
	setp.lt.f64 	%p269, %fd1753, 0d0000000000000000;
	add.f64 	%fd1754, %fd1753, 0d41EFFFF4D7600000;
	selp.f64 	%fd1755, %fd1754, %fd1753, %p269;
	fma.rn.f64 	%fd1756, %fd1748, 0d4100000000000000, %fd1755;
	div.rn.f64 	%fd1757, %fd1756, 0d41EFFFF4D7600000;
	cvt.rmi.f64.f64 	%fd1758, %fd1757;
	mul.f64 	%fd1759, %fd1758, 0d41EFFFF4D7600000;
	sub.f64 	%fd1760, %fd1756, %fd1759;
	setp.lt.f64 	%p270, %fd1760, 0d0000000000000000;
	add.f64 	%fd1761, %fd1760, 0d41EFFFF4D7600000;
	selp.f64 	%fd1762, %fd1761, %fd1760, %p270;
	setp.lt.f64 	%p271, %fd1762, 0d0000000000000000;
	add.f64 	%fd1763, %fd1762, 0d41EFFFF4D7600000;
	selp.f64 	%fd1764, %fd1763, %fd1762, %p271;
	add.f64 	%fd1765, %fd1741, %fd1764;
	mul.f64 	%fd1766, %fd1562, %fd1273;
	div.rn.f64 	%fd1767, %fd1766, 0d41EFFFF4D7600000;
	cvt.rmi.f64.f64 	%fd1768, %fd1767;
	mul.f64 	%fd1769, %fd1768, 0d41EFFFF4D7600000;
	sub.f64 	%fd1770, %fd1766, %fd1769;
	setp.lt.f64 	%p272, %fd1770, 0d0000000000000000;
	add.f64 	%fd1771, %fd1770, 0d41EFFFF4D7600000;
	selp.f64 	%fd1772, %fd1771, %fd1770, %p272;
	mul.f64 	%fd1773, %fd1564, %fd1273;
	div.rn.f64 	%fd1774, %fd1773, 0d41EFFFF4D7600000;
	cvt.rmi.f64.f64 	%fd1775, %fd1774;
	mul.f64 	%fd1776, %fd1775, 0d41EFFFF4D7600000;
	sub.f64 	%fd1777, %fd1773, %fd1776;
	setp.lt.f64 	%p273, %fd1777, 0d0000000000000000;
	add.f64 	%fd1778, %fd1777, 0d41EFFFF4D7600000;
	selp.f64 	%fd1779, %fd1778, %fd1777, %p273;
	fma.rn.f64 	%fd1780, %fd1772, 0d4100000000000000, %fd1779;
	div.rn.f64 	%fd1781, %fd1780, 0d41EFFFF4D7600000;
	cvt.rmi.f64.f64 	%fd1782, %fd1781;
	mul.f64 	%fd1783, %fd1782, 0d41EFFFF4D7600000;
	sub.f64 	%fd1784, %fd1780, %fd1783;
	setp.lt.f64 	%p274, %fd1784, 0d0000000000000000;
	add.f64 	%fd1785, %fd1784, 0d41EFFFF4D7600000;
	selp.f64 	%fd1786, %fd1785, %fd1784, %p274;
	setp.lt.f64 	%p275, %fd1786, 0d0000000000000000;
	add.f64 	%fd1787, %fd1786, 0d41EFFFF4D7600000;
	selp.f64 	%fd1788, %fd1787, %fd1786, %p275;
	add.f64 	%fd1789, %fd1765, %fd1788;
	div.rn.f64 	%fd1790, %fd1789, 0d41EFFFF4D7600000;
	cvt.rmi.f64.f64 	%fd1791, %fd1790;
	mul.f64 	%fd1792, %fd1791, 0d41EFFFF4D7600000;
	sub.f64 	%fd1793, %fd1789, %fd1792;
	setp.lt.f64 	%p276, %fd1793, 0d0000000000000000;
	add.f64 	%fd1794, %fd1793, 0d41EFFFF4D7600000;
	selp.f64 	%fd1795, %fd1794, %fd1793, %p276;
	cvt.rzi.u32.f64 	%r308, %fd1143;
	cvt.rzi.u32.f64 	%r307, %fd1223;
	cvt.rzi.u32.f64 	%r306, %fd1303;
	cvt.rzi.u32.f64 	%r305, %fd1395;
	cvt.rzi.u32.f64 	%r304, %fd1472;
	cvt.rzi.u32.f64 	%r303, %fd1549;
	cvt.rzi.u32.f64 	%r302, %fd1641;
	cvt.rzi.u32.f64 	%r301, %fd1718;
	cvt.rzi.u32.f64 	%r300, %fd1795;
$L__BB0_12:
	add.s32 	%r299, %r299, 1;
	shr.u64 	%rd6, %rd43, 1;
	setp.gt.u64 	%p277, %rd43, 1;
	mov.u64 	%rd43, %rd6;
	@%p277 bra 	$L__BB0_10;
	cvt.rn.f64.u32 	%fd2126, %r308;
	cvt.rn.f64.u32 	%fd2125, %r307;
	cvt.rn.f64.u32 	%fd2124, %r306;
	cvt.rn.f64.u32 	%fd2123, %r302;
	cvt.rn.f64.u32 	%fd2122, %r301;
	cvt.rn.f64.u32 	%fd2121, %r300;
$L__BB0_14:
	mov.u32 	%r187, %tid.x;
	cvt.u64.u32 	%rd7, %r187;
	mul.f64 	%fd1816, %fd2126, 0d3EE0000000000000;
	cvt.rmi.f64.f64 	%fd1817, %fd1816;
	mul.f64 	%fd1818, %fd1817, 0d4100000000000000;
	sub.f64 	%fd1819, %fd2126, %fd1818;
	mul.f64 	%fd1820, %fd1817, %fd2112;
	div.rn.f64 	%fd1821, %fd1820, 0d41EFFFF4D7600000;
	cvt.rmi.f64.f64 	%fd1822, %fd1821;
	mul.f64 	%fd1823, %fd1822, 0d41EFFFF4D7600000;
	sub.f64 	%fd1824, %fd1820, %fd1823;
	setp.lt.f64 	%p278, %fd1824, 0d0000000000000000;
	add.f64 	%fd1825, %fd1824, 0d41EFFFF4D7600000;
	selp.f64 	%fd1826, %fd1825, %fd1824, %p278;
	mul.f64 	%fd1827, %fd1819, %fd2112;
	div.rn.f64 	%fd1828, %fd1827, 0d41EFFFF4D7600000;
	cvt.rmi.f64.f64 	%fd1829, %fd1828;
	mul.f64 	%fd1830, %fd1829, 0d41EFFFF4D7600000;
	sub.f64 	%fd1831, %fd1827, %fd1830;
	setp.lt.f64 	%p279, %fd1831, 0d0000000000000000;
	add.f64 	%fd1832, %fd1831, 0d41EFFFF4D7600000;
	selp.f64 	%fd1833, %fd1832, %fd1831, %p279;
	fma.rn.f64 	%fd1834, %fd1826, 0d4100000000000000, %fd1833;
	div.rn.f64 	%fd1835, %fd1834, 0d41EFFFF4D7600000;
	cvt.rmi.f64.f64 	%fd1836, %fd1835;
	mul.f64 	%fd1837, %fd1836, 0d41EFFFF4D7600000;
	sub.f64 	%fd1838, %fd1834, %fd1837;
	setp.lt.f64 	%p280, %fd1838, 0d0000000000000000;
	add.f64 	%fd1839, %fd1838, 0d41EFFFF4D7600000;
	selp.f64 	%fd1840, %fd1839, %fd1838, %p280;
	setp.lt.f64 	%p281, %fd1840, 0d0000000000000000;
	add.f64 	%fd1841, %fd1840, 0d41EFFFF4D7600000;
	selp.f64 	%fd1842, %fd1841, %fd1840, %p281;
	mul.f64 	%fd1843, %fd2125, 0d3EE0000000000000;
	cvt.rmi.f64.f64 	%fd1844, %fd1843;
	mul.f64 	%fd1845, %fd1844, 0d4100000000000000;
	sub.f64 	%fd1846, %fd2125, %fd1845;
	mul.f64 	%fd1847, %fd1844, %fd2111;
	div.rn.f64 	%fd1848, %fd1847, 0d41EFFFF4D7600000;
	cvt.rmi.f64.f64 	%fd1849, %fd1848;
	mul.f64 	%fd1850, %fd1849, 0d41EFFFF4D7600000;
	sub.f64 	%fd1851, %fd1847, %fd1850;
	setp.lt.f64 	%p282, %fd1851, 0d0000000000000000;
	add.f64 	%fd1852, %fd1851, 0d41EFFFF4D7600000;
	selp.f64 	%fd1853, %fd1852, %fd1851, %p282;
	mul.f64 	%fd1854, %fd1846, %fd2111;
	div.rn.f64 	%fd1855, %fd1854, 0d41EFFFF4D7600000;
	cvt.rmi.f64.f64 	%fd1856, %fd1855;
	mul.f64 	%fd1857, %fd1856, 0d41EFFFF4D7600000;
	sub.f64 	%fd1858, %fd1854, %fd1857;
	setp.lt.f64 	%p283, %fd1858, 0d0000000000000000;
	add.f64 	%fd1859, %fd1858, 0d41EFFFF4D7600000;
	selp.f64 	%fd1860, %fd1859, %fd1858, %p283;
	fma.rn.f64 	%fd1861, %fd1853, 0d4100000000000000, %fd1860;
	div.rn.f64 	%fd1862, %fd1861, 0d41EFFFF4D7600000;
	cvt.rmi.f64.f64 	%fd1863, %fd1862;
	mul.f64 	%fd1864, %fd1863, 0d41EFFFF4D7600000;
	sub.f64 	%fd1865, %fd1861, %fd1864;
	setp.lt.f64 	%p284, %fd1865, 0d0000000000000000;
	add.f64 	%fd1866, %fd1865, 0d41EFFFF4D7600000;
	selp.f64 	%fd1867, %fd1866, %fd1865, %p284;
	setp.lt.f64 	%p285, %fd1867, 0d0000000000000000;
	add.f64 	%fd1868, %fd1867, 0d41EFFFF4D7600000;
	selp.f64 	%fd1869, %fd1868, %fd1867, %p285;
	add.f64 	%fd1870, %fd1842, %fd1869;
	mul.f64 	%fd1871, %fd2124, 0d3EE0000000000000;
	cvt.rmi.f64.f64 	%fd1872, %fd1871;
	mul.f64 	%fd1873, %fd1872, 0d4100000000000000;
	sub.f64 	%fd1874, %fd2124, %fd1873;
	mul.f64 	%fd1875, %fd1872, %fd2112;
	div.rn.f64 	%fd1876, %fd1875, 0d41EFFFF4D7600000;
	cvt.rmi.f64.f64 	%fd1877, %fd1876;
	mul.f64 	%fd1878, %fd1877, 0d41EFFFF4D7600000;
	sub.f64 	%fd1879, %fd1875, %fd1878;
	setp.lt.f64 	%p286, %fd1879, 0d0000000000000000;
	add.f64 	%fd1880, %fd1879, 0d41EFFFF4D7600000;
	selp.f64 	%fd1881, %fd1880, %fd1879, %p286;
	mul.f64 	%fd1882, %fd1874, %fd2112;
	div.rn.f64 	%fd1883, %fd1882, 0d41EFFFF4D7600000;
	cvt.rmi.f64.f64 	%fd1884, %fd1883;
	mul.f64 	%fd1885, %fd1884, 0d41EFFFF4D7600000;
	sub.f64 	%fd1886, %fd1882, %fd1885;
	setp.lt.f64 	%p287, %fd1886, 0d0000000000000000;
	add.f64 	%fd1887, %fd1886, 0d41EFFFF4D7600000;
	selp.f64 	%fd1888, %fd1887, %fd1886, %p287;
	fma.rn.f64 	%fd1889, %fd1881, 0d4100000000000000, %fd1888;
	div.rn.f64 	%fd1890, %fd1889, 0d41EFFFF4D7600000;
	cvt.rmi.f64.f64 	%fd1891, %fd1890;
	mul.f64 	%fd1892, %fd1891, 0d41EFFFF4D7600000;
	sub.f64 	%fd1893, %fd1889, %fd1892;
	setp.lt.f64 	%p288, %fd1893, 0d0000000000000000;
	add.f64 	%fd1894, %fd1893, 0d41EFFFF4D7600000;
	selp.f64 	%fd1895, %fd1894, %fd1893, %p288;
	setp.lt.f64 	%p289, %fd1895, 0d0000000000000000;
	add.f64 	%fd1896, %fd1895, 0d41EFFFF4D7600000;
	selp.f64 	%fd1897, %fd1896, %fd1895, %p289;
	add.f64 	%fd1898, %fd1870, %fd1897;
	div.rn.f64 	%fd1899, %fd1898, 0d41EFFFF4D7600000;
	cvt.rmi.f64.f64 	%fd1900, %fd1899;
	mul.f64 	%fd1901, %fd1900, 0d41EFFFF4D7600000;
	sub.f64 	%fd1902, %fd1898, %fd1901;
	setp.lt.f64 	%p290, %fd1902, 0d0000000000000000;
	add.f64 	%fd1903, %fd1902, 0d41EFFFF4D7600000;
	selp.f64 	%fd1904, %fd1903, %fd1902, %p290;
	mul.f64 	%fd1905, %fd2123, 0d3EE0000000000000;
	cvt.rmi.f64.f64 	%fd1906, %fd1905;
	mul.f64 	%fd1907, %fd1906, 0d4100000000000000;
	sub.f64 	%fd1908, %fd2123, %fd1907;
	mul.f64 	%fd1909, %fd1906, %fd2112;
	div.rn.f64 	%fd1910, %fd1909, 0d41EFFFF4D7600000;
	cvt.rmi.f64.f64 	%fd1911, %fd1910;
	mul.f64 	%fd1912, %fd1911, 0d41EFFFF4D7600000;
	sub.f64 	%fd1913, %fd1909, %fd1912;
	setp.lt.f64 	%p291, %fd1913, 0d0000000000000000;
	add.f64 	%fd1914, %fd1913, 0d41EFFFF4D7600000;
	selp.f64 	%fd1915, %fd1914, %fd1913, %p291;
	mul.f64 	%fd1916, %fd1908, %fd2112;
	div.rn.f64 	%fd1917, %fd1916, 0d41EFFFF4D7600000;
	cvt.rmi.f64.f64 	%fd1918, %fd1917;
	mul.f64 	%fd1919, %fd1918, 0d41EFFFF4D7600000;
	sub.f64 	%fd1920, %fd1916, %fd1919;
	setp.lt.f64 	%p292, %fd1920, 0d0000000000000000;
	add.f64 	%fd1921, %fd1920, 0d41EFFFF4D7600000;
	selp.f64 	%fd1922, %fd1921, %fd1920, %p292;
	fma.rn.f64 	%fd1923, %fd1915, 0d4100000000000000, %fd1922;
	div.rn.f64 	%fd1924, %fd1923, 0d41EFFFF4D7600000;
	cvt.rmi.f64.f64 	%fd1925, %fd1924;
	mul.f64 	%fd1926, %fd1925, 0d41EFFFF4D7600000;
	sub.f64 	%fd1927, %fd1923, %fd1926;
	setp.lt.f64 	%p293, %fd1927, 0d0000000000000000;
	add.f64 	%fd1928, %fd1927, 0d41EFFFF4D7600000;
	selp.f64 	%fd1929, %fd1928, %fd1927, %p293;
	setp.lt.f64 	%p294, %fd1929, 0d0000000000000000;
	add.f64 	%fd1930, %fd1929, 0d41EFFFF4D7600000;
	selp.f64 	%fd1931, %fd1930, %fd1929, %p294;
	mul.f64 	%fd1932, %fd2122, 0d3EE0000000000000;
	cvt.rmi.f64.f64 	%fd1933, %fd1932;
	mul.f64 	%fd1934, %fd1933, 0d4100000000000000;
	sub.f64 	%fd1935, %fd2122, %fd1934;
	mul.f64 	%fd1936, %fd1933, %fd2111;
	div.rn.f64 	%fd1937, %fd1936, 0d41EFFFF4D7600000;
	cvt.rmi.f64.f64 	%fd1938, %fd1937;
	mul.f64 	%fd1939, %fd1938, 0d41EFFFF4D7600000;
	sub.f64 	%fd1940, %fd1936, %fd1939;
	setp.lt.f64 	%p295, %fd1940, 0d0000000000000000;
	add.f64 	%fd1941, %fd1940, 0d41EFFFF4D7600000;
	selp.f64 	%fd1942, %fd1941, %fd1940, %p295;
	mul.f64 	%fd1943, %fd1935, %fd2111;
	div.rn.f64 	%fd1944, %fd1943, 0d41EFFFF4D7600000;
	cvt.rmi.f64.f64 	%fd1945, %fd1944;
	mul.f64 	%fd1946, %fd1945, 0d41EFFFF4D7600000;
	sub.f64 	%fd1947, %fd1943, %fd1946;
	setp.lt.f64 	%p296, %fd1947, 0d0000000000000000;
	add.f64 	%fd1948, %fd1947, 0d41EFFFF4D7600000;
	selp.f64 	%fd1949, %fd1948, %fd1947, %p296;
	fma.rn.f64 	%fd1950, %fd1942, 0d4100000000000000, %fd1949;
	div.rn.f64 	%fd1951, %fd1950, 0d41EFFFF4D7600000;
	cvt.rmi.f64.f64 	%fd1952, %fd1951;
	mul.f64 	%fd1953, %fd1952, 0d41EFFFF4D7600000;
	sub.f64 	%fd1954, %fd1950, %fd1953;
	setp.lt.f64 	%p297, %fd1954, 0d0000000000000000;
	add.f64 	%fd1955, %fd1954, 0d41EFFFF4D7600000;
	selp.f64 	%fd1956, %fd1955, %fd1954, %p297;
	setp.lt.f64 	%p298, %fd1956, 0d0000000000000000;
	add.f64 	%fd1957, %fd1956, 0d41EFFFF4D7600000;
	selp.f64 	%fd1958, %fd1957, %fd1956, %p298;
	add.f64 	%fd1959, %fd1931, %fd1958;
	mul.f64 	%fd1960, %fd2121, 0d3EE0000000000000;
	cvt.rmi.f64.f64 	%fd1961, %fd1960;
	mul.f64 	%fd1962, %fd1961, 0d4100000000000000;
	sub.f64 	%fd1963, %fd2121, %fd1962;
	mul.f64 	%fd1964, %fd1961, %fd2112;
	div.rn.f64 	%fd1965, %fd1964, 0d41EFFFF4D7600000;
	cvt.rmi.f64.f64 	%fd1966, %fd1965;
	mul.f64 	%fd1967, %fd1966, 0d41EFFFF4D7600000;
	sub.f64 	%fd1968, %fd1964, %fd1967;
	setp.lt.f64 	%p299, %fd1968, 0d0000000000000000;
	add.f64 	%fd1969, %fd1968, 0d41EFFFF4D7600000;
	selp.f64 	%fd1970, %fd1969, %fd1968, %p299;
	mul.f64 	%fd1971, %fd1963, %fd2112;
	div.rn.f64 	%fd1972, %fd1971, 0d41EFFFF4D7600000;
	cvt.rmi.f64.f64 	%fd1973, %fd1972;
	mul.f64 	%fd1974, %fd1973, 0d41EFFFF4D7600000;
	sub.f64 	%fd1975, %fd1971, %fd1974;
	setp.lt.f64 	%p300, %fd1975, 0d0000000000000000;
	add.f64 	%fd1976, %fd1975, 0d41EFFFF4D7600000;
	selp.f64 	%fd1977, %fd1976, %fd1975, %p300;
	fma.rn.f64 	%fd1978, %fd1970, 0d4100000000000000, %fd1977;
	div.rn.f64 	%fd1979, %fd1978, 0d41EFFFF4D7600000;
	cvt.rmi.f64.f64 	%fd1980, %fd1979;
	mul.f64 	%fd1981, %fd1980, 0d41EFFFF4D7600000;
	sub.f64 	%fd1982, %fd1978, %fd1981;
	setp.lt.f64 	%p301, %fd1982, 0d0000000000000000;
	add.f64 	%fd1983, %fd1982, 0d41EFFFF4D7600000;
	selp.f64 	%fd1984, %fd1983, %fd1982, %p301;
	setp.lt.f64 	%p302, %fd1984, 0d0000000000000000;
	add.f64 	%fd1985, %fd1984, 0d41EFFFF4D7600000;
	selp.f64 	%fd1986, %fd1985, %fd1984, %p302;
	add.f64 	%fd1987, %fd1959, %fd1986;
	div.rn.f64 	%fd1988, %fd1987, 0d41EFFFF4D7600000;
	cvt.rmi.f64.f64 	%fd1989, %fd1988;
	mul.f64 	%fd1990, %fd1989, 0d41EFFFF4D7600000;
	sub.f64 	%fd1991, %fd1987, %fd1990;
	setp.lt.f64 	%p303, %fd1991, 0d0000000000000000;
	add.f64 	%fd1992, %fd1991, 0d41EFFFF4D7600000;
	selp.f64 	%fd1993, %fd1992, %fd1991, %p303;
	cvt.rzi.u32.f64 	%r188, %fd1904;
	cvt.rzi.u32.f64 	%r189, %fd1993;
	cvt.rn.f64.u32 	%fd1994, %r32;
	cvt.rn.f64.u32 	%fd1995, %r31;
	div.rn.f64 	%fd1996, %fd1995, 0d41EFFFFFE5E00000;
	cvt.rmi.f64.f64 	%fd1997, %fd1996;
	mul.f64 	%fd1998, %fd1997, 0d41EFFFFFE5E00000;
	sub.f64 	%fd1999, %fd1995, %fd1998;
	setp.lt.f64 	%p304, %fd1999, 0d0000000000000000;
	add.f64 	%fd2000, %fd1999, 0d41EFFFFFE5E00000;
	selp.f64 	%fd2001, %fd2000, %fd1999, %p304;
	div.rn.f64 	%fd2002, %fd2001, 0d41EFFFFFE5E00000;
	cvt.rmi.f64.f64 	%fd2003, %fd2002;
	mul.f64 	%fd2004, %fd2003, 0d41EFFFFFE5E00000;
	sub.f64 	%fd2005, %fd2001, %fd2004;
	setp.lt.f64 	%p305, %fd2005, 0d0000000000000000;
	add.f64 	%fd2006, %fd2005, 0d41EFFFFFE5E00000;
	selp.f64 	%fd2007, %fd2006, %fd2005, %p305;
	setp.lt.f64 	%p306, %fd2007, 0d0000000000000000;
	add.f64 	%fd2008, %fd2007, 0d41EFFFFFE5E00000;
	selp.f64 	%fd2009, %fd2008, %fd2007, %p306;
	div.rn.f64 	%fd2010, %fd2009, 0d41EFFFFFE5E00000;
	cvt.rmi.f64.f64 	%fd2011, %fd2010;
	mul.f64 	%fd2012, %fd2011, 0d41EFFFFFE5E00000;
	sub.f64 	%fd2013, %fd2009, %fd2012;
	setp.lt.f64 	%p307, %fd2013, 0d0000000000000000;
	add.f64 	%fd2014, %fd2013, 0d41EFFFFFE5E00000;
	selp.f64 	%fd2015, %fd2014, %fd2013, %p307;
	div.rn.f64 	%fd2016, %fd1994, 0d41EFFFFFE5E00000;
	cvt.rmi.f64.f64 	%fd2017, %fd2016;
	mul.f64 	%fd2018, %fd2017, 0d41EFFFFFE5E00000;
	sub.f64 	%fd2019, %fd1994, %fd2018;
	setp.lt.f64 	%p308, %fd2019, 0d0000000000000000;
	add.f64 	%fd2020, %fd2019, 0d41EFFFFFE5E00000;
	selp.f64 	%fd2021, %fd2020, %fd2019, %p308;
	div.rn.f64 	%fd2022, %fd2021, 0d41EFFFFFE5E00000;
	cvt.rmi.f64.f64 	%fd2023, %fd2022;
	mul.f64 	%fd2024, %fd2023, 0d41EFFFFFE5E00000;
	sub.f64 	%fd2025, %fd2021, %fd2024;
	setp.lt.f64 	%p309, %fd2025, 0d0000000000000000;
	add.f64 	%fd2026, %fd2025, 0d41EFFFFFE5E00000;
	selp.f64 	%fd2027, %fd2026, %fd2025, %p309;
	setp.lt.f64 	%p310, %fd2027, 0d0000000000000000;
	add.f64 	%fd2028, %fd2027, 0d41EFFFFFE5E00000;
	selp.f64 	%fd2029, %fd2028, %fd2027, %p310;
	div.rn.f64 	%fd2030, %fd2029, 0d41EFFFFFE5E00000;
	cvt.rmi.f64.f64 	%fd2031, %fd2030;
	mul.f64 	%fd2032, %fd2031, 0d41EFFFFFE5E00000;
	sub.f64 	%fd2033, %fd2029, %fd2032;
	setp.lt.f64 	%p311, %fd2033, 0d0000000000000000;
	add.f64 	%fd2034, %fd2033, 0d41EFFFFFE5E00000;
	selp.f64 	%fd2035, %fd2034, %fd2033, %p311;
	cvt.rzi.u32.f64 	%r190, %fd2015;
	cvt.rzi.u32.f64 	%r136, %fd2035;
	cvt.rn.f64.u32 	%fd2036, %r189;
	cvt.rn.f64.u32 	%fd2037, %r188;
	div.rn.f64 	%fd2038, %fd2037, 0d41EFFFF4D7600000;
	cvt.rmi.f64.f64 	%fd2039, %fd2038;
	mul.f64 	%fd2040, %fd2039, 0d41EFFFF4D7600000;
	sub.f64 	%fd2041, %fd2037, %fd2040;
	setp.lt.f64 	%p312, %fd2041, 0d0000000000000000;
	add.f64 	%fd2042, %fd2041, 0d41EFFFF4D7600000;
	selp.f64 	%fd2043, %fd2042, %fd2041, %p312;
	div.rn.f64 	%fd2044, %fd2043, 0d41EFFFF4D7600000;
	cvt.rmi.f64.f64 	%fd2045, %fd2044;
	mul.f64 	%fd2046, %fd2045, 0d41EFFFF4D7600000;
	sub.f64 	%fd2047, %fd2043, %fd2046;
	setp.lt.f64 	%p313, %fd2047, 0d0000000000000000;
	add.f64 	%fd2048, %fd2047, 0d41EFFFF4D7600000;
	selp.f64 	%fd2049, %fd2048, %fd2047, %p313;
	setp.lt.f64 	%p314, %fd2049, 0d0000000000000000;
	add.f64 	%fd2050, %fd2049, 0d41EFFFF4D7600000;
	selp.f64 	%fd2051, %fd2050, %fd2049, %p314;
	div.rn.f64 	%fd2052, %fd2051, 0d41EFFFF4D7600000;
	cvt.rmi.f64.f64 	%fd2053, %fd2052;
	mul.f64 	%fd2054, %fd2053, 0d41EFFFF4D7600000;
	sub.f64 	%fd2055, %fd2051, %fd2054;
	setp.lt.f64 	%p315, %fd2055, 0d0000000000000000;
	add.f64 	%fd2056, %fd2055, 0d41EFFFF4D7600000;
	selp.f64 	%fd2057, %fd2056, %fd2055, %p315;
	div.rn.f64 	%fd2058, %fd2036, 0d41EFFFF4D7600000;
	cvt.rmi.f64.f64 	%fd2059, %fd2058;
	mul.f64 	%fd2060, %fd2059, 0d41EFFFF4D7600000;
	sub.f64 	%fd2061, %fd2036, %fd2060;
	setp.lt.f64 	%p316, %fd2061, 0d0000000000000000;
	add.f64 	%fd2062, %fd2061, 0d41EFFFF4D7600000;
	selp.f64 	%fd2063, %fd2062, %fd2061, %p316;
	div.rn.f64 	%fd2064, %fd2063, 0d41EFFFF4D7600000;
	cvt.rmi.f64.f64 	%fd2065, %fd2064;
	mul.f64 	%fd2066, %fd2065, 0d41EFFFF4D7600000;
	sub.f64 	%fd2067, %fd2063, %fd2066;
	setp.lt.f64 	%p317, %fd2067, 0d0000000000000000;
	add.f64 	%fd2068, %fd2067, 0d41EFFFF4D7600000;
	selp.f64 	%fd2069, %fd2068, %fd2067, %p317;
	setp.lt.f64 	%p318, %fd2069, 0d0000000000000000;
	add.f64 	%fd2070, %fd2069, 0d41EFFFF4D7600000;
	selp.f64 	%fd2071, %fd2070, %fd2069, %p318;
	div.rn.f64 	%fd2072, %fd2071, 0d41EFFFF4D7600000;
	cvt.rmi.f64.f64 	%fd2073, %fd2072;
	mul.f64 	%fd2074, %fd2073, 0d41EFFFF4D7600000;
	sub.f64 	%fd2075, %fd2071, %fd2074;
	setp.lt.f64 	%p319, %fd2075, 0d0000000000000000;
	add.f64 	%fd2076, %fd2075, 0d41EFFFF4D7600000;
	selp.f64 	%fd2077, %fd2076, %fd2075, %p319;
	cvt.rzi.u32.f64 	%r191, %fd2057;
	cvt.rzi.u32.f64 	%r142, %fd2077;
	sub.s32 	%r134, -209, %r190;
	mov.b32 	%r133, 810728;
	// begin inline asm
	mul.wide.u32 %rd17, %r133, %r134;
	// end inline asm
	mov.b32 	%r135, 1403580;
	// begin inline asm
	mad.wide.u32 %rd18, %r135, %r136, %rd17;
	// end inline asm
	{ .reg .b32 tmp; mov.b64 {tmp, %r137}, %rd18; }
	mov.b32 	%r138, 209;
	// begin inline asm
	mul.wide.u32 %rd20, %r137, %r138;
	// end inline asm
	and.b64  	%rd26, %rd18, 4294967295;
	add.s64 	%rd27, %rd20, %rd26;
	setp.gt.u64 	%p320, %rd27, 4294967086;
	add.s64 	%rd28, %rd27, -4294967087;
	selp.b64 	%rd29, %rd28, %rd27, %p320;
	cvt.u32.u64 	%r192, %rd29;
	sub.s32 	%r140, -22853, %r191;
	mov.b32 	%r139, 1370589;
	// begin inline asm
	mul.wide.u32 %rd21, %r139, %r140;
	// end inline asm
	mov.b32 	%r141, 527612;
	// begin inline asm
	mad.wide.u32 %rd22, %r141, %r142, %rd21;
	// end inline asm
	{ .reg .b32 tmp; mov.b64 {tmp, %r143}, %rd22; }
	mov.b32 	%r146, 22853;
	// begin inline asm
	mul.wide.u32 %rd24, %r143, %r146;
	// end inline asm
	and.b64  	%rd30, %rd22, 4294967295;
	add.s64 	%rd31, %rd24, %rd30;
	{ .reg .b32 tmp; mov.b64 {tmp, %r145}, %rd31; }
	// begin inline asm
	mul.wide.u32 %rd25, %r145, %r146;
	// end inline asm
	and.b64  	%rd32, %rd31, 4294967295;
	add.s64 	%rd33, %rd32, %rd25;
	setp.gt.u64 	%p321, %rd33, 4294944442;
	add.s64 	%rd34, %rd33, -4294944443;
	selp.b64 	%rd35, %rd34, %rd33, %p321;
	cvt.u32.u64 	%r193, %rd35;
	sub.s32 	%r194, %r192, %r193;
	setp.gt.u64 	%p322, %rd29, %rd35;
	add.s32 	%r195, %r194, -209;
	selp.b32 	%r196, %r194, %r195, %p322;
	cvt.rn.f64.u32 	%fd2078, %r196;
	mul.f64 	%fd1796, %fd2078, 0d3DF000000D10000B;
	shl.b32 	%r197, %r187, 3;
	mov.u32 	%r198, array;
	add.s32 	%r62, %r198, %r197;
	st.shared.f64 	[%r62], %fd1796;
	cvt.rn.f64.u32 	%fd1798, %r187;
	// begin inline asm
	mov.b64 {%r147,%r148}, %fd1796;
	// end inline asm
	shfl.sync.down.b32	%r150|%p323, %r148, 16, 31, -1;
	shfl.sync.down.b32	%r149|%p324, %r147, 16, 31, -1;
	// begin inline asm
	mov.b64 %fd1797, {%r149,%r150};
	// end inline asm
	// begin inline asm
	mov.b64 {%r151,%r152}, %fd1798;
	// end inline asm
	shfl.sync.down.b32	%r154|%p325, %r152, 16, 31, -1;
	shfl.sync.down.b32	%r153|%p326, %r151, 16, 31, -1;
	// begin inline asm
	mov.b64 %fd1799, {%r153,%r154};
	// end inline asm
	cvt.rzi.u32.f64 	%r199, %fd1799;
	setp.gt.f64 	%p327, %fd1796, %fd1797;
	cvt.rn.f64.u32 	%fd2079, %r199;
	selp.f64 	%fd1800, %fd1797, %fd1796, %p327;
	selp.f64 	%fd1802, %fd2079, %fd1798, %p327;
	// begin inline asm
	mov.b64 {%r155,%r156}, %fd1800;
	// end inline asm
	shfl.sync.down.b32	%r158|%p328, %r156, 8, 31, -1;
	shfl.sync.down.b32	%r157|%p329, %r155, 8, 31, -1;
	// begin inline asm
	mov.b64 %fd1801, {%r157,%r158};
	// end inline asm
	// begin inline asm
	mov.b64 {%r159,%r160}, %fd1802;
	// end inline asm
	shfl.sync.down.b32	%r162|%p330, %r160, 8, 31, -1;
	shfl.sync.down.b32	%r161|%p331, %r159, 8, 31, -1;
	// begin inline asm
	mov.b64 %fd1803, {%r161,%r162};
	// end inline asm
	cvt.rzi.u32.f64 	%r200, %fd1803;
	setp.gt.f64 	%p332, %fd1800, %fd1801;
	cvt.rn.f64.u32 	%fd2080, %r200;
	selp.f64 	%fd1804, %fd1801, %fd1800, %p332;
	selp.f64 	%fd1806, %fd2080, %fd1802, %p332;
	// begin inline asm
	mov.b64 {%r163,%r164}, %fd1804;
	// end inline asm
	shfl.sync.down.b32	%r166|%p333, %r164, 4, 31, -1;
	shfl.sync.down.b32	%r165|%p334, %r163, 4, 31, -1;
	// begin inline asm
	mov.b64 %fd1805, {%r165,%r166};
	// end inline asm
	// begin inline asm
	mov.b64 {%r167,%r168}, %fd1806;
	// end inline asm
	shfl.sync.down.b32	%r170|%p335, %r168, 4, 31, -1;
	shfl.sync.down.b32	%r169|%p336, %r167, 4, 31, -1;
	// begin inline asm
	mov.b64 %fd1807, {%r169,%r170};
	// end inline asm
	cvt.rzi.u32.f64 	%r201, %fd1807;
	setp.gt.f64 	%p337, %fd1804, %fd1805;
	cvt.rn.f64.u32 	%fd2081, %r201;
	selp.f64 	%fd1808, %fd1805, %fd1804, %p337;
	selp.f64 	%fd1810, %fd2081, %fd1806, %p337;
	// begin inline asm
	mov.b64 {%r171,%r172}, %fd1808;
	// end inline asm
	shfl.sync.down.b32	%r174|%p338, %r172, 2, 31, -1;
	shfl.sync.down.b32	%r173|%p339, %r171, 2, 31, -1;
	// begin inline asm
	mov.b64 %fd1809, {%r173,%r174};
	// end inline asm
	// begin inline asm
	mov.b64 {%r175,%r176}, %fd1810;
	// end inline asm
	shfl.sync.down.b32	%r178|%p340, %r176, 2, 31, -1;
	shfl.sync.down.b32	%r177|%p341, %r175, 2, 31, -1;
	// begin inline asm
	mov.b64 %fd1811, {%r177,%r178};
	// end inline asm
	cvt.rzi.u32.f64 	%r202, %fd1811;
	setp.gt.f64 	%p342, %fd1808, %fd1809;
	cvt.rn.f64.u32 	%fd2082, %r202;
	selp.f64 	%fd1812, %fd1809, %fd1808, %p342;
	selp.f64 	%fd1814, %fd2082, %fd1810, %p342;
	// begin inline asm
	mov.b64 {%r179,%r180}, %fd1812;
	// end inline asm
	shfl.sync.down.b32	%r182|%p343, %r180, 1, 31, -1;
	shfl.sync.down.b32	%r181|%p344, %r179, 1, 31, -1;
	// begin inline asm
	mov.b64 %fd1813, {%r181,%r182};
	// end inline asm
	// begin inline asm
	mov.b64 {%r183,%r184}, %fd1814;
	// end inline asm
	shfl.sync.down.b32	%r186|%p345, %r184, 1, 31, -1;
	shfl.sync.down.b32	%r185|%p346, %r183, 1, 31, -1;
	// begin inline asm
	mov.b64 %fd1815, {%r185,%r186};
	// end inline asm
	cvt.rzi.u32.f64 	%r203, %fd1815;
	setp.gt.f64 	%p347, %fd1812, %fd1813;
	cvt.rn.f64.u32 	%fd2083, %r203;
	selp.f64 	%fd31, %fd1813, %fd1812, %p347;
	selp.f64 	%fd32, %fd2083, %fd1814, %p347;
	and.b32  	%r63, %r187, 31;
	setp.ne.s32 	%p348, %r63, 0;
	@%p348 bra 	$L__BB0_16;
	cvt.u32.u64 	%r204, %rd7;
	shr.u32 	%r205, %r204, 2;
	add.s32 	%r207, %r198, %r205;
	st.shared.f64 	[%r207], %fd31;
	cvt.rzi.u32.f64 	%r208, %fd32;
	shr.u32 	%r209, %r204, 3;
	mov.u32 	%r210, index;
	add.s32 	%r211, %r210, %r209;
	st.shared.u32 	[%r211], %r208;
$L__BB0_16:
	cvt.u32.u64 	%r212, %rd7;
	bar.sync 	0;
	setp.gt.u32 	%p349, %r212, 31;
	@%p349 bra 	$L__BB0_19;
	setp.ne.s32 	%p350, %r63, 0;
	ld.shared.u32 	%r253, [%r1];
	cvt.rn.f64.u32 	%fd2086, %r253;
	ld.shared.f64 	%fd2084, [%r62];
	// begin inline asm
	mov.b64 {%r213,%r214}, %fd2084;
	// end inline asm
	shfl.sync.down.b32	%r216|%p351, %r214, 16, 31, -1;
	shfl.sync.down.b32	%r215|%p352, %r213, 16, 31, -1;
	// begin inline asm
	mov.b64 %fd2085, {%r215,%r216};
	// end inline asm
	// begin inline asm
	mov.b64 {%r217,%r218}, %fd2086;
	// end inline asm
	shfl.sync.down.b32	%r220|%p353, %r218, 16, 31, -1;
	shfl.sync.down.b32	%r219|%p354, %r217, 16, 31, -1;
	// begin inline asm
	mov.b64 %fd2087, {%r219,%r220};
	// end inline asm
	cvt.rzi.u32.f64 	%r254, %fd2087;
	setp.gt.f64 	%p355, %fd2084, %fd2085;
	cvt.rn.f64.u32 	%fd2104, %r254;
	selp.f64 	%fd2088, %fd2085, %fd2084, %p355;
	selp.f64 	%fd2090, %fd2104, %fd2086, %p355;
	// begin inline asm
	mov.b64 {%r221,%r222}, %fd2088;
	// end inline asm
	shfl.sync.down.b32	%r224|%p356, %r222, 8, 31, -1;
	shfl.sync.down.b32	%r223|%p357, %r221, 8, 31, -1;
	// begin inline asm
	mov.b64 %fd2089, {%r223,%r224};
	// end inline asm
	// begin inline asm
	mov.b64 {%r225,%r226}, %fd2090;
	// end inline asm
	shfl.sync.down.b32	%r228|%p358, %r226, 8, 31, -1;
	shfl.sync.down.b32	%r227|%p359, %r225, 8, 31, -1;
	// begin inline asm
	mov.b64 %fd2091, {%r227,%r228};
	// end inline asm
	cvt.rzi.u32.f64 	%r255, %fd2091;
	setp.gt.f64 	%p360, %fd2088, %fd2089;
	cvt.rn.f64.u32 	%fd2105, %r255;
	selp.f64 	%fd2092, %fd2089, %fd2088, %p360;
	selp.f64 	%fd2094, %fd2105, %fd2090, %p360;
	// begin inline asm
	mov.b64 {%r229,%r230}, %fd2092;
	// end inline asm
	shfl.sync.down.b32	%r232|%p361, %r230, 4, 31, -1;
	shfl.sync.down.b32	%r231|%p362, %r229, 4, 31, -1;
	// begin inline asm
	mov.b64 %fd2093, {%r231,%r232};
	// end inline asm
	// begin inline asm
	mov.b64 {%r233,%r234}, %fd2094;
	// end inline asm
	shfl.sync.down.b32	%r236|%p363, %r234, 4, 31, -1;
	shfl.sync.down.b32	%r235|%p364, %r233, 4, 31, -1;
	// begin inline asm
	mov.b64 %fd2095, {%r235,%r236};
	// end inline asm
	cvt.rzi.u32.f64 	%r256, %fd2095;
	setp.gt.f64 	%p365, %fd2092, %fd2093;
	cvt.rn.f64.u32 	%fd2106, %r256;
	selp.f64 	%fd2096, %fd2093, %fd2092, %p365;
	selp.f64 	%fd2098, %fd2106, %fd2094, %p365;
	// begin inline asm
	mov.b64 {%r237,%r238}, %fd2096;
	// end inline asm
	shfl.sync.down.b32	%r240|%p366, %r238, 2, 31, -1;
	shfl.sync.down.b32	%r239|%p367, %r237, 2, 31, -1;
	// begin inline asm
	mov.b64 %fd2097, {%r239,%r240};
	// end inline asm
	// begin inline asm
	mov.b64 {%r241,%r242}, %fd2098;
	// end inline asm
	shfl.sync.down.b32	%r244|%p368, %r242, 2, 31, -1;
	shfl.sync.down.b32	%r243|%p369, %r241, 2, 31, -1;
	// begin inline asm
	mov.b64 %fd2099, {%r243,%r244};
	// end inline asm
	cvt.rzi.u32.f64 	%r257, %fd2099;
	setp.gt.f64 	%p370, %fd2096, %fd2097;
	cvt.rn.f64.u32 	%fd2107, %r257;
	selp.f64 	%fd2100, %fd2097, %fd2096, %p370;
	selp.f64 	%fd2102, %fd2107, %fd2098, %p370;
	// begin inline asm
	mov.b64 {%r245,%r246}, %fd2100;
	// end inline asm
	shfl.sync.down.b32	%r248|%p371, %r246, 1, 31, -1;
	shfl.sync.down.b32	%r247|%p372, %r245, 1, 31, -1;
	// begin inline asm
	mov.b64 %fd2101, {%r247,%r248};
	// end inline asm
	// begin inline asm
	mov.b64 {%r249,%r250}, %fd2102;
	// end inline asm
	shfl.sync.down.b32	%r252|%p373, %r250, 1, 31, -1;
	shfl.sync.down.b32	%r251|%p374, %r249, 1, 31, -1;
	// begin inline asm
	mov.b64 %fd2103, {%r251,%r252};
	// end inline asm
	cvt.rzi.u32.f64 	%r258, %fd2103;
	setp.gt.f64 	%p375, %fd2100, %fd2101;
	cvt.rn.f64.u32 	%fd2108, %r258;
	selp.f64 	%fd33, %fd2101, %fd2100, %p375;
	selp.f64 	%fd34, %fd2108, %fd2102, %p375;
	@%p350 bra 	$L__BB0_19;
	st.shared.f64 	[array], %fd33;
	cvt.rzi.u32.f64 	%r259, %fd34;
	st.shared.u32 	[index], %r259;
$L__BB0_19:
	setp.ne.s32 	%p376, %r212, 0;
	bar.sync 	0;
	@%p376 bra 	$L__BB0_55;
	bar.warp.sync 	-1;
	mov.u32 	%r264, index;
	ld.shared.u32 	%r265, [index];
	ld.shared.f64 	%fd2110, [array];
	add.u64 	%rd36, %SP, 0;
	add.u64 	%rd8, %SPL, 0;
	st.local.u32 	[%rd8], %r265;
	st.local.f64 	[%rd8+8], %fd2110;
	mov.u64 	%rd37, $str;
	cvta.global.u64 	%rd38, %rd37;
	{ // callseq 0, 0
	.param .b64 param0;
	st.param.b64 	[param0], %rd38;
	.param .b64 param1;
	st.param.b64 	[param1], %rd36;
	.param .b32 retval0;
	call.uni (retval0), 
	vprintf, 
	(
	param0, 
	param1
	);
	ld.param.b32 	%r266, [retval0];
	} // callseq 0
	add.s32 	%r309, %r264, 32;
	mov.f64 	%fd2128, 0d3FF0000000000000;
	mov.b32 	%r312, -1;
	mov.b32 	%r310, 64;
	mov.u32 	%r268, array;
$L__BB0_21:
	add.s32 	%r67, %r268, %r310;
	ld.shared.f64 	%fd36, [%r67+-64];
	setp.geu.f64 	%p377, %fd36, %fd2128;
	@%p377 bra 	$L__BB0_23;
	ld.shared.u32 	%r312, [%r309+-32];
	mov.f64 	%fd2128, %fd36;
$L__BB0_23:
	ld.shared.f64 	%fd38, [%r67+-56];
	setp.geu.f64 	%p378, %fd38, %fd2128;
	@%p378 bra 	$L__BB0_25;
	ld.shared.u32 	%r312, [%r309+-28];
	mov.f64 	%fd2128, %fd38;
$L__BB0_25:
	ld.shared.f64 	%fd40, [%r67+-48];
	setp.geu.f64 	%p379, %fd40, %fd2128;
	@%p379 bra 	$L__BB0_27;
	ld.shared.u32 	%r312, [%r309+-24];
	mov.f64 	%fd2128, %fd40;
$L__BB0_27:
	ld.shared.f64 	%fd42, [%r67+-40];
	setp.geu.f64 	%p380, %fd42, %fd2128;
	@%p380 bra 	$L__BB0_29;
	ld.shared.u32 	%r312, [%r309+-20];
	mov.f64 	%fd2128, %fd42;
$L__BB0_29:
	ld.shared.f64 	%fd44, [%r67+-32];
	setp.geu.f64 	%p381, %fd44, %fd2128;
	@%p381 bra 	$L__BB0_31;
	ld.shared.u32 	%r312, [%r309+-16];
	mov.f64 	%fd2128, %fd44;
$L__BB0_31:
	ld.shared.f64 	%fd46, [%r67+-24];
	setp.geu.f64 	%p382, %fd46, %fd2128;
	@%p382 bra 	$L__BB0_33;
	ld.shared.u32 	%r312, [%r309+-12];
	mov.f64 	%fd2128, %fd46;
$L__BB0_33:
	ld.shared.f64 	%fd48, [%r67+-16];
	setp.geu.f64 	%p383, %fd48, %fd2128;
	@%p383 bra 	$L__BB0_35;
	ld.shared.u32 	%r312, [%r309+-8];
	mov.f64 	%fd2128, %fd48;
$L__BB0_35:
	ld.shared.f64 	%fd50, [%r67+-8];
	setp.geu.f64 	%p384, %fd50, %fd2128;
	@%p384 bra 	$L__BB0_37;
	ld.shared.u32 	%r312, [%r309+-4];
	mov.f64 	%fd2128, %fd50;
$L__BB0_37:
	ld.shared.f64 	%fd52, [%r67];
	setp.geu.f64 	%p385, %fd52, %fd2128;
	@%p385 bra 	$L__BB0_39;
	ld.shared.u32 	%r312, [%r309];
	mov.f64 	%fd2128, %fd52;
$L__BB0_39:
	ld.shared.f64 	%fd54, [%r67+8];
	setp.geu.f64 	%p386, %fd54, %fd2128;
	@%p386 bra 	$L__BB0_41;
	ld.shared.u32 	%r312, [%r309+4];
	mov.f64 	%fd2128, %fd54;
$L__BB0_41:
	ld.shared.f64 	%fd56, [%r67+16];
	setp.geu.f64 	%p387, %fd56, %fd2128;
	@%p387 bra 	$L__BB0_43;
	ld.shared.u32 	%r312, [%r309+8];
	mov.f64 	%fd2128, %fd56;
$L__BB0_43:
	ld.shared.f64 	%fd58, [%r67+24];
	setp.geu.f64 	%p388, %fd58, %fd2128;
	@%p388 bra 	$L__BB0_45;
	ld.shared.u32 	%r312, [%r309+12];
	mov.f64 	%fd2128, %fd58;
$L__BB0_45:
	ld.shared.f64 	%fd60, [%r67+32];
	setp.geu.f64 	%p389, %fd60, %fd2128;
	@%p389 bra 	$L__BB0_47;
	ld.shared.u32 	%r312, [%r309+16];
	mov.f64 	%fd2128, %fd60;
$L__BB0_47:
	ld.shared.f64 	%fd62, [%r67+40];
	setp.geu.f64 	%p390, %fd62, %fd2128;
	@%p390 bra 	$L__BB0_49;
	ld.shared.u32 	%r312, [%r309+20];
	mov.f64 	%fd2128, %fd62;
$L__BB0_49:
	ld.shared.f64 	%fd64, [%r67+48];
	setp.geu.f64 	%p391, %fd64, %fd2128;
	@%p391 bra 	$L__BB0_51;
	ld.shared.u32 	%r312, [%r309+24];
	mov.f64 	%fd2128, %fd64;
$L__BB0_51:
	ld.shared.f64 	%fd66, [%r67+56];
	setp.geu.f64 	%p392, %fd66, %fd2128;
	@%p392 bra 	$L__BB0_53;
	ld.shared.u32 	%r312, [%r309+28];
	mov.f64 	%fd2128, %fd66;
$L__BB0_53:
	add.s32 	%r310, %r310, 128;
	add.s32 	%r309, %r309, 64;
	setp.ne.s32 	%p393, %r310, 8256;
	@%p393 bra 	$L__BB0_21;
	st.local.u32 	[%rd8], %r312;
	st.local.f64 	[%rd8+8], %fd2128;
	mov.u64 	%rd39, $str$1;
	cvta.global.u64 	%rd40, %rd39;
	{ // callseq 1, 0
	.param .b64 param0;
	st.param.b64 	[param0], %rd40;
	.param .b64 param1;
	st.param.b64 	[param1], %rd36;
	.param .b32 retval0;
	call.uni (retval0), 
	vprintf, 
	(
	param0, 
	param1
	);
	ld.param.b32 	%r269, [retval0];
	} // callseq 1
$L__BB0_55:
	ret;

}


// ===== COMPILED SASS (sm_100) =====

	.target	sm_100

	.elftype	@"ET_EXEC"


//--------------------- .note.nv.tkinfo           --------------------------
	.section	.note.nv.tkinfo,"",@"SHT_NOTE"
	.sectionflags	@"SHF_NOTE_NV_TKINFO"
	.tkinfo
        /*0018*/ 	.word	0x00000002
        /*0030*/ 	.string	""
        /*0030*/ 	.string	"ptxas"
        /*0030*/ 	.string	"Cuda compilation tools, release 13.0, V13.0.88"
        /*0030*/ 	.string	"Build cuda_13.0.r13.0/compiler.36424714_0"
        /*0030*/ 	.string	"-arch sm_100 -m 64 "



//--------------------- .note.nv.cuinfo           --------------------------
	.section	.note.nv.cuinfo,"",@"SHT_NOTE"
	.sectionflags	@"SHF_NOTE_NV_CUINFO"
        /*0018*/ 	.short	0x0002
        /*001a*/ 	.short	0x0064
        /*001c*/ 	.short	0x0082
	.zero		2


//--------------------- .nv.info                  --------------------------
	.section	.nv.info,"",@"SHT_CUDA_INFO"
	.align	4


	//----- nvinfo : EIATTR_REGCOUNT
	.align		4
        /*0000*/ 	.byte	0x04, 0x2f
        /*0002*/ 	.short	(.L_12 - .L_11)
	.align		4
.L_11:
        /*0004*/ 	.word	index@(_Z4testP19curandStateMRG32k3aj)
        /*0008*/ 	.word	0x00000050


	//----- nvinfo : EIATTR_FRAME_SIZE
	.align		4
.L_12:
        /*000c*/ 	.byte	0x04, 0x11
        /*000e*/ 	.short	(.L_14 - .L_13)
	.align		4
.L_13:
        /*0010*/ 	.word	index@($__internal_0_$__cuda_sm20_div_rn_f64_full)
        /*0014*/ 	.word	0x00000010


	//----- nvinfo : EIATTR_FRAME_SIZE
	.align		4
.L_14:
        /*0018*/ 	.byte	0x04, 0x11
        /*001a*/ 	.short	(.L_16 - .L_15)
	.align		4
.L_15:
        /*001c*/ 	.word	index@(_Z4testP19curandStateMRG32k3aj)
        /*0020*/ 	.word	0x00000010


	//----- nvinfo : EIATTR_MIN_STACK_SIZE
	.align		4
.L_16:
        /*0024*/ 	.byte	0x04, 0x12
        /*0026*/ 	.short	(.L_18 - .L_17)
	.align		4
.L_17:
        /*0028*/ 	.word	index@(_Z4testP19curandStateMRG32k3aj)
        /*002c*/ 	.word	0x00000010
.L_18:


//--------------------- .nv.compat                --------------------------
	.section	.nv.compat,"",@"SHT_CUDA_COMPAT_INFO"
	.align	4
        /*0000*/ 	.byte	0x02, 0x09, 0x00, 0x00, 0x02, 0x02, 0x01, 0x00, 0x02, 0x05, 0x05, 0x00, 0x03, 0x07, 0x01, 0x01
        /*0010*/ 	.byte	0x02, 0x03, 0x00, 0x00, 0x02, 0x06, 0x01, 0x00, 0x04, 0x0b, 0x08, 0x00, 0x01, 0x00, 0x00, 0x00
        /*0020*/ 	.byte	0x00, 0x00, 0x00, 0x00


//--------------------- .nv.info._Z4testP19curandStateMRG32k3aj --------------------------
	.section	.nv.info._Z4testP19curandStateMRG32k3aj,"",@"SHT_CUDA_INFO"
	.sectionflags	@""
	.align	4


	//----- nvinfo : EIATTR_CUDA_API_VERSION
	.align		4
        /*0000*/ 	.byte	0x04, 0x37
        /*0002*/ 	.short	(.L_20 - .L_19)
.L_19:
        /*0004*/ 	.word	0x00000082


	//----- nvinfo : EIATTR_KPARAM_INFO
	.align		4
.L_20:
        /*0008*/ 	.byte	0x04, 0x17
        /*000a*/ 	.short	(.L_22 - .L_21)
.L_21:
        /*000c*/ 	.word	0x00000000
        /*0010*/ 	.short	0x0001
        /*0012*/ 	.short	0x0008
        /*0014*/ 	.byte	0x00, 0xf0, 0x11, 0x00


	//----- nvinfo : EIATTR_KPARAM_INFO
	.align		4
.L_22:
        /*0018*/ 	.byte	0x04, 0x17
        /*001a*/ 	.short	(.L_24 - .L_23)
.L_23:
        /*001c*/ 	.word	0x00000000
        /*0020*/ 	.short	0x0000
        /*0022*/ 	.short	0x0000
        /*0024*/ 	.byte	0x00, 0xf5, 0x21, 0x00


	//----- nvinfo : EIATTR_SPARSE_MMA_MASK
	.align		4
.L_24:
        /*0028*/ 	.byte	0x03, 0x50
        /*002a*/ 	.short	0x0000


	//----- nvinfo : EIATTR_MAXREG_COUNT
	.align		4
        /*002c*/ 	.byte	0x03, 0x1b
        /*002e*/ 	.short	0x00ff


	//----- nvinfo : EIATTR_NUM_BARRIERS
	.align		4
        /*0030*/ 	.byte	0x02, 0x4c
        /*0032*/ 	.byte	0x01
	.zero		1


	//----- nvinfo : EIATTR_EXTERNS
	.align		4
        /*0034*/ 	.byte	0x04, 0x0f
        /*0036*/ 	.short	(.L_26 - .L_25)


	//   ....[0]....
	.align		4
.L_25:
        /*0038*/ 	.word	index@(vprintf)


	//----- nvinfo : EIATTR_MERCURY_ISA_VERSION
	.align		4
.L_26:
        /*003c*/ 	.byte	0x03, 0x5f
        /*003e*/ 	.short	0x0101


	//----- nvinfo : EIATTR_COOP_GROUP_MASK_REGIDS
	.align		4
        /*0040*/ 	.byte	0x04, 0x29
        /*0042*/ 	.short	(.L_28 - .L_27)


	//   ....[0]....
.L_27:
        /*0044*/ 	.word	0xffffffff


	//   ....[1]....
        /*0048*/ 	.word	0xffffffff


	//   ....[2]....
        /*004c*/ 	.word	0xffffffff


	//   ....[3]....
        /*0050*/ 	.word	0xffffffff


	//   ....[4]....
        /*0054*/ 	.word	0xffffffff


	//   ....[5]....
        /*0058*/ 	.word	0xffffffff


	//   ....[6]....
        /*005c*/ 	.word	0xffffffff


	//   ....[7]....
        /*0060*/ 	.word	0xffffffff


	//   ....[8]....
        /*0064*/ 	.word	0xffffffff


	//   ....[9]....
        /*0068*/ 	.word	0xffffffff


	//   ....[10]....
        /*006c*/ 	.word	0xffffffff


	//   ....[11]....
        /*0070*/ 	.word	0xffffffff


	//   ....[12]....
        /*0074*/ 	.word	0xffffffff


	//   ....[13]....
        /*0078*/ 	.word	0xffffffff


	//   ....[14]....
        /*007c*/ 	.word	0xffffffff


	//   ....[15]....
        /*0080*/ 	.word	0xffffffff


	//   ....[16]....
        /*0084*/ 	.word	0xffffffff


	//   ....[17]....
        /*0088*/ 	.word	0xffffffff


	//   ....[18]....
        /*008c*/ 	.word	0xffffffff


	//   ....[19]....
        /*0090*/ 	.word	0xffffffff


	//   ....[20]....
        /*0094*/ 	.word	0xffffffff


	//   ....[21]....
        /*0098*/ 	.word	0xffffffff


	//   ....[22]....
        /*009c*/ 	.word	0xffffffff


	//   ....[23]....
        /*00a0*/ 	.word	0xffffffff


	//   ....[24]....
        /*00a4*/ 	.word	0xffffffff


	//   ....[25]....
        /*00a8*/ 	.word	0xffffffff


	//   ....[26]....
        /*00ac*/ 	.word	0xffffffff


	//   ....[27]....
        /*00b0*/ 	.word	0xffffffff


	//   ....[28]....
        /*00b4*/ 	.word	0xffffffff


	//   ....[29]....
        /*00b8*/ 	.word	0xffffffff


	//   ....[30]....
        /*00bc*/ 	.word	0xffffffff


	//   ....[31]....
        /*00c0*/ 	.word	0xffffffff


	//   ....[32]....
        /*00c4*/ 	.word	0xffffffff


	//   ....[33]....
        /*00c8*/ 	.word	0xffffffff


	//   ....[34]....
        /*00cc*/ 	.word	0xffffffff


	//   ....[35]....
        /*00d0*/ 	.word	0xffffffff


	//   ....[36]....
        /*00d4*/ 	.word	0xffffffff


	//   ....[37]....
        /*00d8*/ 	.word	0xffffffff


	//   ....[38]....
        /*00dc*/ 	.word	0xffffffff


	//   ....[39]....
        /*00e0*/ 	.word	0xffffffff


	//   ....[40]....
        /*00e4*/ 	.word	0xffffffff


	//   ....[41]....
        /*00e8*/ 	.word	0x0500000f


	//   ....[42]....
        /*00ec*/ 	.word	0x0500000f


	//   ....[43]....
        /*00f0*/ 	.word	0x0500000f


	//   ....[44]....
        /*00f4*/ 	.word	0x0500000f


	//   ....[45]....
        /*00f8*/ 	.word	0x0500000f


	//   ....[46]....
        /*00fc*/ 	.word	0x0500000f


	//   ....[47]....
        /*0100*/ 	.word	0x0500000f


	//   ....[48]....
        /*0104*/ 	.word	0x0500000f


	//   ....[49]....
        /*0108*/ 	.word	0x0500000f


	//   ....[50]....
        /*010c*/ 	.word	0x0500000f


	//   ....[51]....
        /*0110*/ 	.word	0x0500000f


	//   ....[52]....
        /*0114*/ 	.word	0x0500000f


	//   ....[53]....
        /*0118*/ 	.word	0x0500000f


	//   ....[54]....
        /*011c*/ 	.word	0x0500000f


	//   ....[55]....
        /*0120*/ 	.word	0x0500000f


	//   ....[56]....
        /*0124*/ 	.word	0x0500000f


	//   ....[57]....
        /*0128*/ 	.word	0x0500000f


	//   ....[58]....
        /*012c*/ 	.word	0x0500000f


	//   ....[59]....
        /*0130*/ 	.word	0x0500000f


	//   ....[60]....
        /*0134*/ 	.word	0x0500000f


	//----- nvinfo : EIATTR_COOP_GROUP_INSTR_OFFSETS
	.align		4
.L_28:
        /*0138*/ 	.byte	0x04, 0x28
        /*013a*/ 	.short	(.L_30 - .L_29)


	//   ....[0]....
.L_29:
        /*013c*/ 	.word	0x00023020


	//   ....[1]....
        /*0140*/ 	.word	0x00023040


	//   ....[2]....
        /*0144*/ 	.word	0x000230a0


	//   ....[3]....
        /*0148*/ 	.word	0x000230b0


	//   ....[4]....
        /*014c*/ 	.word	0x00023120


	//   ....[5]....
        /*0150*/ 	.word	0x00023140


	//   ....[6]....
        /*0154*/ 	.word	0x00023150


	//   ....[7]....
        /*0158*/ 	.word	0x00023160


	//   ....[8]....
        /*015c*/ 	.word	0x000231d0


	//   ....[9]....
        /*0160*/ 	.word	0x000231e0


	//   ....[10]....
        /*0164*/ 	.word	0x00023210


	//   ....[11]....
        /*0168*/ 	.word	0x00023220


	//   ....[12]....
        /*016c*/ 	.word	0x00023260


	//   ....[13]....
        /*0170*/ 	.word	0x00023270


	//   ....[14]....
        /*0174*/ 	.word	0x000232e0


	//   ....[15]....
        /*0178*/ 	.word	0x000232f0


	//   ....[16]....
        /*017c*/ 	.word	0x00023330


	//   ....[17]....
        /*0180*/ 	.word	0x00023340


	//   ....[18]....
        /*0184*/ 	.word	0x000233a0


	//   ....[19]....
        /*0188*/ 	.word	0x000233b0


	//   ....[20]....
        /*018c*/ 	.word	0x00023540


	//   ....[21]....
        /*0190*/ 	.word	0x00023550


	//   ....[22]....
        /*0194*/ 	.word	0x00023560


	//   ....[23]....
        /*0198*/ 	.word	0x00023570


	//   ....[24]....
        /*019c*/ 	.word	0x00023630


	//   ....[25]....
        /*01a0*/ 	.word	0x00023650


	//   ....[26]....
        /*01a4*/ 	.word	0x00023660


	//   ....[27]....
        /*01a8*/ 	.word	0x00023670


	//   ....[28]....
        /*01ac*/ 	.word	0x00023710


	//   ....[29]....
        /*01b0*/ 	.word	0x00023730


	//   ....[30]....
        /*01b4*/ 	.word	0x00023760


	//   ....[31]....
        /*01b8*/ 	.word	0x00023780


	//   ....[32]....
        /*01bc*/ 	.word	0x000237d0


	//   ....[33]....
        /*01c0*/ 	.word	0x000237f0


	//   ....[34]....
        /*01c4*/ 	.word	0x00023890


	//   ....[35]....
        /*01c8*/ 	.word	0x000238a0


	//   ....[36]....
        /*01cc*/ 	.word	0x000238d0


	//   ....[37]....
        /*01d0*/ 	.word	0x000238e0


	//   ....[38]....
        /*01d4*/ 	.word	0x00023980


	//   ....[39]....
        /*01d8*/ 	.word	0x00023990


	//   ....[40]....
        /*01dc*/ 	.word	0x00023ab0


	//   ....[41]....
        /*01e0*/ 	.word	0x00024240


	//   ....[42]....
        /*01e4*/ 	.word	0x00024290


	//   ....[43]....
        /*01e8*/ 	.word	0x000242e0


	//   ....[44]....
        /*01ec*/ 	.word	0x00024330


	//   ....[45]....
        /*01f0*/ 	.word	0x00024460


	//   ....[46]....
        /*01f4*/ 	.word	0x000244b0


	//   ....[47]....
        /*01f8*/ 	.word	0x00024510


	//   ....[48]....
        /*01fc*/ 	.word	0x000245a0


	//   ....[49]....
        /*0200*/ 	.word	0x00024600


	//   ....[50]....
        /*0204*/ 	.word	0x00024690


	//   ....[51]....
        /*0208*/ 	.word	0x00024710


	//   ....[52]....
        /*020c*/ 	.word	0x00024770


	//   ....[53]....
        /*0210*/ 	.word	0x00024840


	//   ....[54]....
        /*0214*/ 	.word	0x000248c0


	//   ....[55]....
        /*0218*/ 	.word	0x00024930


	//   ....[56]....
        /*021c*/ 	.word	0x00024990


	//   ....[57]....
        /*0220*/ 	.word	0x00024a60


	//   ....[58]....
        /*0224*/ 	.word	0x00024ae0


	//   ....[59]....
        /*0228*/ 	.word	0x00024b50


	//   ....[60]....
        /*022c*/ 	.word	0x00024bb0


	//----- nvinfo : EIATTR_VRC_CTA_INIT_COUNT
	.align		4
.L_30:
        /*0230*/ 	.byte	0x02, 0x4a
	.zero		1
	.zero		1


	//----- nvinfo : EIATTR_SYSCALL_OFFSETS
	.align		4
        /*0234*/ 	.byte	0x04, 0x46
        /*0236*/ 	.short	(.L_32 - .L_31)


	//   ....[0]....
.L_31:
        /*0238*/ 	.word	0x00023ba0


	//   ....[1]....
        /*023c*/ 	.word	0x000241d0


	//----- nvinfo : EIATTR_EXIT_INSTR_OFFSETS
	.align		4
.L_32:
        /*0240*/ 	.byte	0x04, 0x1c
        /*0242*/ 	.short	(.L_34 - .L_33)


	//   ....[0]....
.L_33:
        /*0244*/ 	.word	0x00023aa0


	//   ....[1]....
        /*0248*/ 	.word	0x000241e0


	//----- nvinfo : EIATTR_CRS_STACK_SIZE
	.align		4
.L_34:
        /*024c*/ 	.byte	0x04, 0x1e
        /*024e*/ 	.short	(.L_36 - .L_35)
.L_35:
        /*0250*/ 	.word	0x00000000


	//----- nvinfo : EIATTR_CBANK_PARAM_SIZE
	.align		4
.L_36:
        /*0254*/ 	.byte	0x03, 0x19
        /*0256*/ 	.short	0x000c


	//----- nvinfo : EIATTR_PARAM_CBANK
	.align		4
        /*0258*/ 	.byte	0x04, 0x0a
        /*025a*/ 	.short	(.L_38 - .L_37)
	.align		4
.L_37:
        /*025c*/ 	.word	index@(.nv.constant0._Z4testP19curandStateMRG32k3aj)
        /*0260*/ 	.short	0x0380
        /*0262*/ 	.short	0x000c


	//----- nvinfo : EIATTR_SW_WAR
	.align		4
.L_38:
        /*0264*/ 	.byte	0x04, 0x36
        /*0266*/ 	.short	(.L_40 - .L_39)
.L_39:
        /*0268*/ 	.word	0x00000008
.L_40:


//--------------------- .nv.callgraph             --------------------------
	.section	.nv.callgraph,"",@"SHT_CUDA_CALLGRAPH"
	.align	4
	.sectionentsize	8
	.align		4
        /*0000*/ 	.word	0x00000000
	.align		4
        /*0004*/ 	.word	0xffffffff
	.align		4
        /*0008*/ 	.word	index@(_Z4testP19curandStateMRG32k3aj)
	.align		4
        /*000c*/ 	.word	index@(vprintf)
	.align		4
        /*0010*/ 	.word	0x00000000
	.align		4
        /*0014*/ 	.word	0xfffffffe
	.align		4
        /*0018*/ 	.word	0x00000000
	.align		4
        /*001c*/ 	.word	0xfffffffd
	.align		4
        /*0020*/ 	.word	0x00000000
	.align		4
        /*0024*/ 	.word	0xfffffffc


//--------------------- .nv.constant4             --------------------------
	.section	.nv.constant4,"a",@progbits
	.align	8
	.align		8
.nv.constant4:
        /*0000*/ 	.dword	vprintf
	.align		8
        /*0008*/ 	.dword	precalc_xorwow_matrix
	.align		8
        /*0010*/ 	.dword	precalc_xorwow_offset_matrix
	.align		8
        /*0018*/ 	.dword	mrg32k3aM1
	.align		8
        /*0020*/ 	.dword	mrg32k3aM2
	.align		8
        /*0028*/ 	.dword	mrg32k3aM1SubSeq
	.align		8
        /*0030*/ 	.dword	mrg32k3aM2SubSeq
	.align		8
        /*0038*/ 	.dword	mrg32k3aM1Seq
	.align		8
        /*0040*/ 	.dword	mrg32k3aM2Seq
	.align		8
        /*0048*/ 	.dword	$str
	.align		8
        /*0050*/ 	.dword	$str$1


//--------------------- .nv.constant3             --------------------------
	.section	.nv.constant3,"a",@progbits
	.align	8
.nv.constant3:
	.type		__cr_lgamma_table,@object
	.size		__cr_lgamma_table,(.L_8 - __cr_lgamma_table)
__cr_lgamma_table:
        /*0000*/ 	.byte	0x00, 0x00, 0x00, 0x00, 0x00, 0x00, 0x00, 0x00, 0x00, 0x00, 0x00, 0x00, 0x00, 0x00, 0x00, 0x00
        /*0010*/ 	.byte	0xef, 0x39, 0xfa, 0xfe, 0x42, 0x2e, 0xe6, 0x3f, 0x02, 0x20, 0x2a, 0xfa, 0x0b, 0xab, 0xfc, 0x3f
        /*0020*/ 	.byte	0xf9, 0x2c, 0x92, 0x7c, 0xa7, 0x6c, 0x09, 0x40, 0xc9, 0x79, 0x44, 0x3c, 0x64, 0x26, 0x13, 0x40
        /*0030*/ 	.byte	0xca, 0x01, 0xcf, 0x3a, 0x27, 0x51, 0x1a, 0x40, 0x30, 0xcc, 0x2d, 0xf3, 0xe1, 0x0c, 0x21, 0x40
        /*0040*/ 	.byte	0x0d, 0xb7, 0xfc, 0x82, 0x8e, 0x35, 0x25, 0x40
.L_8:


//--------------------- .text._Z4testP19curandStateMRG32k3aj --------------------------
	.section	.text._Z4testP19curandStateMRG32k3aj,"ax",@progbits
	.align	128
        .global         _Z4testP19curandStateMRG32k3aj
        .type           _Z4testP19curandStateMRG32k3aj,@function
        .size           _Z4testP19curandStateMRG32k3aj,(.L_x_520 - _Z4testP19curandStateMRG32k3aj)
        .other          _Z4testP19curandStateMRG32k3aj,@"STO_CUDA_ENTRY STV_DEFAULT"
_Z4testP19curandStateMRG32k3aj:
.text._Z4testP19curandStateMRG32k3aj:
[----:B------:R-:W0:Y:S01]  /*0000*/  LDC R1, c[0x0][0x37c] ;  /* 0x0000df00ff017b82 */ /* 0x000e220000000800 */
[----:B------:R-:W1:Y:S07]  /*0010*/  S2R R3, SR_TID.X ;  /* 0x0000000000037919 */ /* 0x000e6e0000002100 */
[----:B------:R-:W2:Y:S01]  /*0020*/  S2UR UR5, SR_CgaCtaId ;  /* 0x00000000000579c3 */ /* 0x000ea20000008800 */
[----:B------:R-:W-:Y:S01]  /*0030*/  UMOV UR4, 0x400 ;  /* 0x0000040000047882 */ /* 0x000fe20000000000 */
[----:B------:R-:W3:Y:S01]  /*0040*/  LDCU UR6, c[0x0][0x2f8] ;  /* 0x00005f00ff0677ac */ /* 0x000ee20008000800 */
[----:B0-----:R-:W-:-:S02]  /*0050*/  VIADD R1, R1, 0xfffffff0 ;  /* 0xfffffff001017836 */ /* 0x001fc40000000000 */
[----:B------:R-:W-:Y:S02]  /*0060*/  HFMA2 R8, -RZ, RZ, 0, 0 ;  /* 0x00000000ff087431 */ /* 0x000fe400000001ff */
[----:B------:R-:W-:Y:S01]  /*0070*/  IMAD.MOV.U32 R10, RZ, RZ, RZ ;  /* 0x000000ffff0a7224 */ /* 0x000fe200078e00ff */
[----:B------:R-:W-:Y:S01]  /*0080*/  UIADD3 UR4, UPT, UPT, UR4, 0x2000, URZ ;  /* 0x0000200004047890 */ /* 0x000fe2000fffe0ff */
[----:B------:R-:W-:Y:S01]  /*0090*/  IMAD.MOV.U32 R6, RZ, RZ, 0x0 ;  /* 0x00000000ff067424 */ /* 0x000fe200078e00ff */
[----:B------:R-:W-:Y:S01]  /*00a0*/  UMOV UR7, 0x40c81c80 ;  /* 0x40c81c8000077882 */ /* 0x000fe20000000000 */
[----:B------:R-:W-:Y:S01]  /*00b0*/  IMAD.MOV.U32 R7, RZ, RZ, 0x40c81c80 ;  /* 0x40c81c80ff077424 */ /* 0x000fe200078e00ff */
[----:B------:R-:W-:Y:S01]  /*00c0*/  UMOV UR8, 0x0 ;  /* 0x0000000000087882 */ /* 0x000fe20000000000 */
[----:B------:R-:W-:Y:S01]  /*00d0*/  IMAD.MOV.U32 R9, RZ, RZ, 0x40c81c80 ;  /* 0x40c81c80ff097424 */ /* 0x000fe200078e00ff */
[----:B------:R-:W-:Y:S01]  /*00e0*/  UMOV UR9, 0x40c81c80 ;  /* 0x40c81c8000097882 */ /* 0x000fe20000000000 */
[----:B---3--:R-:W-:Y:S01]  /*00f0*/  IADD3 R16, P0, PT, R1, UR6, RZ ;  /* 0x0000000601107c10 */ /* 0x008fe2000ff1e0ff */
[----:B------:R-:W-:Y:S01]  /*0100*/  UMOV UR6, 0x0 ;  /* 0x0000000000067882 */ /* 0x000fe20000000000 */
[----:B--2---:R-:W-:Y:S01]  /*0110*/  ULEA UR4, UR5, UR4, 0x18 ;  /* 0x0000000405047291 */ /* 0x004fe2000f8ec0ff */
[----:B------:R-:W0:Y:S05]  /*0120*/  LDCU UR5, c[0x0][0x388] ;  /* 0x00007100ff0577ac */ /* 0x000e2a0008000800 */
[----:B-1----:R-:W-:-:S05]  /*0130*/  LEA R0, R3, UR4, 0x2 ;  /* 0x0000000403007c11 */ /* 0x002fca000f8e10ff */
[----:B------:R-:W1:Y:S01]  /*0140*/  LDCU UR4, c[0x0][0x2fc] ;  /* 0x00005f80ff0477ac */ /* 0x000e620008000800 */
[----:B------:R2:W-:Y:S01]  /*0150*/  STS [R0], R3 ;  /* 0x0000000300007388 */ /* 0x0005e20000000800 */
[----:B0-----:R-:W-:Y:S01]  /*0160*/  UISETP.NE.AND UP0, UPT, UR5, URZ, UPT ;  /* 0x000000ff0500728c */ /* 0x001fe2000bf05270 */
[----:B-1----:R-:W-:-:S08]  /*0170*/  IMAD.X R2, RZ, RZ, UR4, P0 ;  /* 0x00000004ff027e24 */ /* 0x002fd000080e06ff */
[----:B--2---:R-:W-:Y:S05]  /*0180*/  BRA.U !UP0, `(.L_x_0) ;  /* 0x0000000d08747547 */ /* 0x004fea000b800000 */
[----:B------:R-:W0:Y:S01]  /*0190*/  MUFU.RCP64H R7, 4.29496524800000000000e+09 ;  /* 0x41efffff00077908 */ /* 0x000e220000001800 */
[----:B------:R-:W-:Y:S01]  /*01a0*/  ULOP3.LUT UR4, UR5, 0x55555555, URZ, 0x3c, !UPT ;  /* 0x5555555505047892 */ /* 0x000fe2000f8e3cff */
[----:B------:R-:W-:Y:S01]  /*01b0*/  IMAD.MOV.U32 R18, RZ, RZ, -0x1a200000 ;  /* 0xe5e00000ff127424 */ /* 0x000fe200078e00ff */
[----:B------:R-:W-:Y:S01]  /*01c0*/  MOV R6, 0x1 ;  /* 0x0000000100067802 */ /* 0x000fe20000000f00 */
[----:B------:R-:W-:-:S06]  /*01d0*/  IMAD.MOV.U32 R19, RZ, RZ, 0x41efffff ;  /* 0x41efffffff137424 */ /* 0x000fcc00078e00ff */
[----:B------:R-:W1:Y:S01]  /*01e0*/  I2F.F64.U32 R8, UR4 ;  /* 0x0000000400087d12 */ /* 0x000e620008201800 */
[----:B0-----:R-:W-:-:S08]  /*01f0*/  DFMA R4, R6, -R18, 1 ;  /* 0x3ff000000604742b */ /* 0x001fd00000000812 */
[----:B------:R-:W-:Y:S02]  /*0200*/  DFMA R14, R4, R4, R4 ;  /* 0x00000004040e722b */ /* 0x000fe40000000004 */
[----:B-1----:R-:W-:-:S06]  /*0210*/  DMUL R4, R8, 7.62939453125e-06 ;  /* 0x3ee0000008047828 */ /* 0x002fcc0000000000 */
[----:B------:R-:W-:Y:S01]  /*0220*/  DFMA R14, R6, R14, R6 ;  /* 0x0000000e060e722b */ /* 0x000fe20000000006 */
[----:B------:R0:W1:Y:S07]  /*0230*/  FRND.F64.FLOOR R12, R4 ;  /* 0x00000004000c7313 */ /* 0x00006e0000305800 */
[----:B0-----:R-:W-:Y:S02]  /*0240*/  DFMA R4, R14, -R18, 1 ;  /* 0x3ff000000e04742b */ /* 0x001fe40000000812 */
[----:B-1----:R-:W-:-:S02]  /*0250*/  DMUL R6, R12, 12345 ;  /* 0x40c81c800c067828 */ /* 0x002fc40000000000 */
[----:B------:R-:W-:-:S04]  /*0260*/  DFMA R8, R12, -131072, R8 ;  /* 0xc10000000c08782b */ /* 0x000fc80000000008 */
[----:B------:R-:W-:-:S04]  /*0270*/  DFMA R4, R14, R4, R14 ;  /* 0x000000040e04722b */ /* 0x000fc8000000000e */
[----:B------:R-:W-:-:S04]  /*0280*/  FSETP.GEU.AND P1, PT, |R7|, 6.5827683646048100446e-37, PT ;  /* 0x036000000700780b */ /* 0x000fc80003f2e200 */
[----:B------:R-:W-:-:S08]  /*0290*/  DMUL R14, R6, R4 ;  /* 0x00000004060e7228 */ /* 0x000fd00000000000 */
[----:B------:R-:W-:-:S08]  /*02a0*/  DFMA R18, R14, -R18, R6 ;  /* 0x800000120e12722b */ /* 0x000fd00000000006 */
[----:B------:R-:W-:-:S10]  /*02b0*/  DFMA R4, R4, R18, R14 ;  /* 0x000000120404722b */ /* 0x000fd4000000000e */
[----:B------:R-:W-:-:S05]  /*02c0*/  FFMA R11, RZ, 29.999998092651367188, R5 ;  /* 0x41efffffff0b7823 */ /* 0x000fca0000000005 */
[----:B------:R-:W-:-:S13]  /*02d0*/  FSETP.GT.AND P0, PT, |R11|, 1.469367938527859385e-39, PT ;  /* 0x001000000b00780b */ /* 0x000fda0003f04200 */
[----:B------:R-:W-:Y:S05]  /*02e0*/  @P0 BRA P1, `(.L_x_1) ;  /* 0x0000000000200947 */ /* 0x000fea0000800000 */
[----:B------:R-:W-:Y:S01]  /*02f0*/  IMAD.MOV.U32 R46, RZ, RZ, R6 ;  /* 0x000000ffff2e7224 */ /* 0x000fe200078e0006 */
[----:B------:R-:W-:Y:S01]  /*0300*/  MOV R17, 0x350 ;  /* 0x0000035000117802 */ /* 0x000fe20000000f00 */
[----:B------:R-:W-:Y:S02]  /*0310*/  IMAD.MOV.U32 R47, RZ, RZ, R7 ;  /* 0x000000ffff2f7224 */ /* 0x000fe400078e0007 */
[----:B------:R-:W-:Y:S02]  /*0320*/  IMAD.MOV.U32 R4, RZ, RZ, -0x1a200000 ;  /* 0xe5e00000ff047424 */ /* 0x000fe400078e00ff */
[----:B------:R-:W-:-:S07]  /*0330*/  IMAD.MOV.U32 R5, RZ, RZ, 0x41efffff ;  /* 0x41efffffff057424 */ /* 0x000fce00078e00ff */
[----:B------:R-:W-:Y:S05]  /*0340*/  CALL.REL.NOINC `($__internal_0_$__cuda_sm20_div_rn_f64_full) ;  /* 0x00000248002c7944 */ /* 0x000fea0003c00000 */
[----:B------:R-:W-:Y:S01]  /*0350*/  MOV R4, R52 ;  /* 0x0000003400047202 */ /* 0x000fe20000000f00 */
[----:B------:R-:W-:-:S07]  /*0360*/  IMAD.MOV.U32 R5, RZ, RZ, R53 ;  /* 0x000000ffff057224 */ /* 0x000fce00078e0035 */
.L_x_1:
[----:B------:R-:W0:Y:S01]  /*0370*/  MUFU.RCP64H R13, 4.29496524800000000000e+09 ;  /* 0x41efffff000d7908 */ /* 0x000e220000001800 */
[----:B------:R-:W-:Y:S01]  /*0380*/  IMAD.MOV.U32 R18, RZ, RZ, -0x1a200000 ;  /* 0xe5e00000ff127424 */ /* 0x000fe200078e00ff */
[----:B------:R-:W-:Y:S01]  /*0390*/  DMUL R8, R8, 12345 ;  /* 0x40c81c8008087828 */ /* 0x000fe20000000000 */
[----:B------:R-:W-:Y:S01]  /*03a0*/  IMAD.MOV.U32 R19, RZ, RZ, 0x41efffff ;  /* 0x41efffffff137424 */ /* 0x000fe200078e00ff */
[----:B------:R-:W-:Y:S01]  /*03b0*/  UMOV UR4, 0xe5e00000 ;  /* 0xe5e0000000047882 */ /* 0x000fe20000000000 */
[----:B------:R-:W-:Y:S01]  /*03c0*/  IMAD.MOV.U32 R12, RZ, RZ, 0x1 ;  /* 0x00000001ff0c7424 */ /* 0x000fe200078e00ff */
[----:B------:R-:W-:-:S06]  /*03d0*/  UMOV UR5, 0x41efffff ;  /* 0x41efffff00057882 */ /* 0x000fcc0000000000 */
[----:B------:R-:W-:Y:S01]  /*03e0*/  FSETP.GEU.AND P2, PT, |R9|, 6.5827683646048100446e-37, PT ;  /* 0x036000000900780b */ /* 0x000fe20003f4e200 */
[----:B0-----:R-:W-:-:S08]  /*03f0*/  DFMA R14, R12, -R18, 1 ;  /* 0x3ff000000c0e742b */ /* 0x001fd00000000812 */
[----:B------:R-:W-:-:S08]  /*0400*/  DFMA R14, R14, R14, R14 ;  /* 0x0000000e0e0e722b */ /* 0x000fd0000000000e */
[----:B------:R-:W-:-:S08]  /*0410*/  DFMA R14, R12, R14, R12 ;  /* 0x0000000e0c0e722b */ /* 0x000fd0000000000c */
[----:B------:R-:W-:-:S08]  /*0420*/  DFMA R12, R14, -R18, 1 ;  /* 0x3ff000000e0c742b */ /* 0x000fd00000000812 */
[----:B------:R-:W-:Y:S02]  /*0430*/  DFMA R20, R14, R12, R14 ;  /* 0x0000000c0e14722b */ /* 0x000fe4000000000e */
[----:B------:R0:W1:Y:S06]  /*0440*/  FRND.F64.FLOOR R12, R4 ;  /* 0x00000004000c7313 */ /* 0x00006c0000305800 */
[----:B------:R-:W-:-:S08]  /*0450*/  DMUL R14, R20, R8 ;  /* 0x00000008140e7228 */ /* 0x000fd00000000000 */
[-C--:B0-----:R-:W-:Y:S02]  /*0460*/  DFMA R4, R14, -R18.reuse, R8 ;  /* 0x800000120e04722b */ /* 0x081fe40000000008 */
[----:B-1----:R-:W-:-:S06]  /*0470*/  DFMA R12, R12, -R18, R6 ;  /* 0x800000120c0c722b */ /* 0x002fcc0000000006 */
[----:B------:R-:W-:Y:S02]  /*0480*/  DFMA R4, R20, R4, R14 ;  /* 0x000000041404722b */ /* 0x000fe4000000000e */
[C---:B------:R-:W-:Y:S02]  /*0490*/  DADD R14, R12.reuse, UR4 ;  /* 0x000000040c0e7e29 */ /* 0x040fe40008000000 */
[----:B------:R-:W-:-:S06]  /*04a0*/  DSETP.GEU.AND P0, PT, R12, RZ, PT ;  /* 0x000000ff0c00722a */ /* 0x000fcc0003f0e000 */
[----:B------:R-:W-:Y:S02]  /*04b0*/  FFMA R11, RZ, 29.999998092651367188, R5 ;  /* 0x41efffffff0b7823 */ /* 0x000fe40000000005 */
[----:B------:R-:W-:Y:S02]  /*04c0*/  FSEL R14, R14, R12, !P0 ;  /* 0x0000000c0e0e7208 */ /* 0x000fe40004000000 */
[----:B------:R-:W-:Y:S02]  /*04d0*/  FSEL R15, R15, R13, !P0 ;  /* 0x0000000d0f0f7208 */ /* 0x000fe40004000000 */
[----:B------:R-:W-:-:S13]  /*04e0*/  FSETP.GT.AND P1, PT, |R11|, 1.469367938527859385e-39, PT ;  /* 0x001000000b00780b */ /* 0x000fda0003f24200 */
[----:B------:R-:W-:Y:S05]  /*04f0*/  @P1 BRA P2, `(.L_x_2) ;  /* 0x0000000000201947 */ /* 0x000fea0001000000 */
[----:B------:R-:W-:Y:S01]  /*0500*/  MOV R46, R8 ;  /* 0x00000008002e7202 */ /* 0x000fe20000000f00 */
[----:B------:R-:W-:Y:S01]  /*0510*/  IMAD.MOV.U32 R47, RZ, RZ, R9 ;  /* 0x000000ffff2f7224 */ /* 0x000fe200078e0009 */
[----:B------:R-:W-:Y:S01]  /*0520*/  MOV R17, 0x560 ;  /* 0x0000056000117802 */ /* 0x000fe20000000f00 */
[----:B------:R-:W-:Y:S02]  /*0530*/  IMAD.MOV.U32 R4, RZ, RZ, -0x1a200000 ;  /* 0xe5e00000ff047424 */ /* 0x000fe400078e00ff */
[----:B------:R-:W-:-:S07]  /*0540*/  IMAD.MOV.U32 R5, RZ, RZ, 0x41efffff ;  /* 0x41efffffff057424 */ /* 0x000fce00078e00ff */
[----:B------:R-:W-:Y:S05]  /*0550*/  CALL.REL.NOINC `($__internal_0_$__cuda_sm20_div_rn_f64_full) ;  /* 0x0000024400a87944 */ /* 0x000fea0003c00000 */
[----:B------:R-:W-:Y:S01]  /*0560*/  IMAD.MOV.U32 R4, RZ, RZ, R52 ;  /* 0x000000ffff047224 */ /* 0x000fe200078e0034 */
[----:B------:R-:W-:-:S07]  /*0570*/  MOV R5, R53 ;  /* 0x0000003500057202 */ /* 0x000fce0000000f00 */
.L_x_2:
[----:B------:R-:W0:Y:S01]  /*0580*/  MUFU.RCP64H R19, 4.29496524800000000000e+09 ;  /* 0x41efffff00137908 */ /* 0x000e220000001800 */
[----:B------:R-:W-:Y:S01]  /*0590*/  IMAD.MOV.U32 R20, RZ, RZ, -0x1a200000 ;  /* 0xe5e00000ff147424 */ /* 0x000fe200078e00ff */
[----:B------:R-:W-:Y:S01]  /*05a0*/  UMOV UR4, 0xe5e00000 ;  /* 0xe5e0000000047882 */ /* 0x000fe20000000000 */
[----:B------:R-:W-:Y:S01]  /*05b0*/  IMAD.MOV.U32 R21, RZ, RZ, 0x41efffff ;  /* 0x41efffffff157424 */ /* 0x000fe200078e00ff */
[----:B------:R-:W-:Y:S01]  /*05c0*/  UMOV UR5, 0x41efffff ;  /* 0x41efffff00057882 */ /* 0x000fe20000000000 */
[----:B------:R-:W-:Y:S01]  /*05d0*/  IMAD.MOV.U32 R18, RZ, RZ, 0x1 ;  /* 0x00000001ff127424 */ /* 0x000fe200078e00ff */
[----:B------:R-:W-:Y:S02]  /*05e0*/  BSSY.RECONVERGENT B1, `(.L_x_3) ;  /* 0x000001c000017945 */ /* 0x000fe40003800200 */
[----:B------:R-:W1:Y:S03]  /*05f0*/  FRND.F64.FLOOR R4, R4 ;  /* 0x0000000400047313 */ /* 0x000e660000305800 */
[----:B0-----:R-:W-:-:S02]  /*0600*/  DFMA R12, R18, -R20, 1 ;  /* 0x3ff00000120c742b */ /* 0x001fc40000000814 */
[----:B-1----:R-:W-:-:S06]  /*0610*/  DFMA R4, R4, -R20, R8 ;  /* 0x800000140404722b */ /* 0x002fcc0000000008 */
[----:B------:R-:W-:Y:S02]  /*0620*/  DFMA R22, R12, R12, R12 ;  /* 0x0000000c0c16722b */ /* 0x000fe4000000000c */
[----:B------:R-:W-:-:S06]  /*0630*/  DADD R12, R4, UR4 ;  /* 0x00000004040c7e29 */ /* 0x000fcc0008000000 */
[----:B------:R-:W-:Y:S02]  /*0640*/  DFMA R22, R18, R22, R18 ;  /* 0x000000161216722b */ /* 0x000fe40000000012 */
[----:B------:R-:W-:-:S06]  /*0650*/  DSETP.GEU.AND P0, PT, R4, RZ, PT ;  /* 0x000000ff0400722a */ /* 0x000fcc0003f0e000 */
[----:B------:R-:W-:Y:S01]  /*0660*/  DFMA R24, R22, -R20, 1 ;  /* 0x3ff000001618742b */ /* 0x000fe20000000814 */
[----:B------:R-:W-:Y:S02]  /*0670*/  FSEL R4, R12, R4, !P0 ;  /* 0x000000040c047208 */ /* 0x000fe40004000000 */
[----:B------:R-:W-:-:S05]  /*0680*/  FSEL R5, R13, R5, !P0 ;  /* 0x000000050d057208 */ /* 0x000fca0004000000 */
[----:B------:R-:W-:Y:S02]  /*0690*/  DFMA R24, R22, R24, R22 ;  /* 0x000000181618722b */ /* 0x000fe40000000016 */
[----:B------:R-:W-:-:S08]  /*06a0*/  DFMA R18, R14, 131072, R4 ;  /* 0x410000000e12782b */ /* 0x000fd00000000004 */
[----:B------:R-:W-:Y:S02]  /*06b0*/  DMUL R4, R24, R18 ;  /* 0x0000001218047228 */ /* 0x000fe40000000000 */
[----:B------:R-:W-:-:S06]  /*06c0*/  FSETP.GEU.AND P1, PT, |R19|, 6.5827683646048100446e-37, PT ;  /* 0x036000001300780b */ /* 0x000fcc0003f2e200 */
[----:B------:R-:W-:-:S08]  /*06d0*/  DFMA R12, R4, -R20, R18 ;  /* 0x80000014040c722b */ /* 0x000fd00000000012 */
[----:B------:R-:W-:-:S10]  /*06e0*/  DFMA R4, R24, R12, R4 ;  /* 0x0000000c1804722b */ /* 0x000fd40000000004 */
[----:B------:R-:W-:-:S05]  /*06f0*/  FFMA R11, RZ, 29.999998092651367188, R5 ;  /* 0x41efffffff0b7823 */ /* 0x000fca0000000005 */
[----:B------:R-:W-:-:S13]  /*0700*/  FSETP.GT.AND P0, PT, |R11|, 1.469367938527859385e-39, PT ;  /* 0x001000000b00780b */ /* 0x000fda0003f04200 */
[----:B------:R-:W-:Y:S05]  /*0710*/  @P0 BRA P1, `(.L_x_4) ;  /* 0x0000000000200947 */ /* 0x000fea0000800000 */
[----:B------:R-:W-:Y:S01]  /*0720*/  IMAD.MOV.U32 R46, RZ, RZ, R18 ;  /* 0x000000ffff2e7224 */ /* 0x000fe200078e0012 */
[----:B------:R-:W-:Y:S01]  /*0730*/  MOV R47, R19 ;  /* 0x00000013002f7202 */ /* 0x000fe20000000f00 */
[----:B------:R-:W-:Y:S01]  /*0740*/  IMAD.MOV.U32 R4, RZ, RZ, -0x1a200000 ;  /* 0xe5e00000ff047424 */ /* 0x000fe200078e00ff */
[----:B------:R-:W-:Y:S01]  /*0750*/  MOV R17, 0x780 ;  /* 0x0000078000117802 */ /* 0x000fe20000000f00 */
[----:B------:R-:W-:-:S07]  /*0760*/  IMAD.MOV.U32 R5, RZ, RZ, 0x41efffff ;  /* 0x41efffffff057424 */ /* 0x000fce00078e00ff */
[----:B------:R-:W-:Y:S05]  /*0770*/  CALL.REL.NOINC `($__internal_0_$__cuda_sm20_div_rn_f64_full) ;  /* 0x0000024400207944 */ /* 0x000fea0003c00000 */
[----:B------:R-:W-:Y:S02]  /*0780*/  IMAD.MOV.U32 R4, RZ, RZ, R52 ;  /* 0x000000ffff047224 */ /* 0x000fe400078e0034 */
[----:B------:R-:W-:-:S07]  /*0790*/  IMAD.MOV.U32 R5, RZ, RZ, R53 ;  /* 0x000000ffff057224 */ /* 0x000fce00078e0035 */
.L_x_4:
[----:B------:R-:W-:Y:S05]  /*07a0*/  BSYNC.RECONVERGENT B1 ;  /* 0x0000000000017941 */ /* 0x000fea0003800200 */
.L_x_3:
[----:B------:R-:W0:Y:S01]  /*07b0*/  MUFU.RCP64H R13, 4.29494272000000000000e+09 ;  /* 0x41effff4000d7908 */ /* 0x000e220000001800 */
[----:B------:R-:W-:Y:S01]  /*07c0*/  MOV R22, 0xd7600000 ;  /* 0xd760000000167802 */ /* 0x000fe20000000f00 */
[----:B------:R-:W-:Y:S01]  /*07d0*/  IMAD.MOV.U32 R23, RZ, RZ, 0x41effff4 ;  /* 0x41effff4ff177424 */ /* 0x000fe200078e00ff */
[----:B------:R-:W-:Y:S01]  /*07e0*/  UMOV UR4, 0xe5e00000 ;  /* 0xe5e0000000047882 */ /* 0x000fe20000000000 */
[----:B------:R-:W-:Y:S01]  /*07f0*/  IMAD.MOV.U32 R12, RZ, RZ, 0x1 ;  /* 0x00000001ff0c7424 */ /* 0x000fe200078e00ff */
[----:B------:R-:W-:Y:S01]  /*0800*/  UMOV UR5, 0x41efffff ;  /* 0x41efffff00057882 */ /* 0x000fe20000000000 */
[----:B------:R-:W-:Y:S02]  /*0810*/  FSETP.GEU.AND P1, PT, |R7|, 6.5827683646048100446e-37, PT ;  /* 0x036000000700780b */ /* 0x000fe40003f2e200 */
[----:B------:R-:W1:Y:S02]  /*0820*/  FRND.F64.FLOOR R4, R4 ;  /* 0x0000000400047313 */ /* 0x000e640000305800 */
[----:B0-----:R-:W-:-:S02]  /*0830*/  DFMA R14, R12, -R22, 1 ;  /* 0x3ff000000c0e742b */ /* 0x001fc40000000816 */
[----:B-1----:R-:W-:-:S06]  /*0840*/  DFMA R4, R4, -UR4, R18 ;  /* 0x8000000404047c2b */ /* 0x002fcc0008000012 */
[----:B------:R-:W-:Y:S02]  /*0850*/  DFMA R14, R14, R14, R14 ;  /* 0x0000000e0e0e722b */ /* 0x000fe4000000000e */
[----:B------:R-:W-:-:S06]  /*0860*/  DSETP.GEU.AND P0, PT, R4, RZ, PT ;  /* 0x000000ff0400722a */ /* 0x000fcc0003f0e000 */
[----:B------:R-:W-:-:S08]  /*0870*/  DFMA R14, R12, R14, R12 ;  /* 0x0000000e0c0e722b */ /* 0x000fd0000000000c */
[----:B------:R-:W-:-:S08]  /*0880*/  DFMA R12, R14, -R22, 1 ;  /* 0x3ff000000e0c742b */ /* 0x000fd00000000816 */
[----:B------:R-:W-:Y:S02]  /*0890*/  DFMA R14, R14, R12, R14 ;  /* 0x0000000c0e0e722b */ /* 0x000fe4000000000e */
[----:B------:R-:W-:-:S06]  /*08a0*/  DADD R12, R4, UR4 ;  /* 0x00000004040c7e29 */ /* 0x000fcc0008000000 */
[----:B------:R-:W-:-:S04]  /*08b0*/  DMUL R18, R6, R14 ;  /* 0x0000000e06127228 */ /* 0x000fc80000000000 */
[----:B------:R-:W-:Y:S02]  /*08c0*/  FSEL R20, R12, R4, !P0 ;  /* 0x000000040c147208 */ /* 0x000fe40004000000 */
[----:B------:R-:W-:Y:S02]  /*08d0*/  FSEL R21, R13, R5, !P0 ;  /* 0x000000050d157208 */ /* 0x000fe40004000000 */
[----:B------:R-:W-:-:S04]  /*08e0*/  DFMA R4, R18, -R22, R6 ;  /* 0x800000161204722b */ /* 0x000fc80000000006 */
[C---:B------:R-:W-:Y:S02]  /*08f0*/  DADD R12, R20.reuse, UR4 ;  /* 0x00000004140c7e29 */ /* 0x040fe40008000000 */
[----:B------:R-:W-:Y:S02]  /*0900*/  DSETP.GEU.AND P0, PT, R20, RZ, PT ;  /* 0x000000ff1400722a */ /* 0x000fe40003f0e000 */
[----:B------:R-:W-:-:S06]  /*0910*/  DFMA R4, R14, R4, R18 ;  /* 0x000000040e04722b */ /* 0x000fcc0000000012 */
[----:B------:R-:W-:Y:S02]  /*0920*/  FSEL R12, R12, R20, !P0 ;  /* 0x000000140c0c7208 */ /* 0x000fe40004000000 */
[----:B------:R-:W-:Y:S02]  /*0930*/  FSEL R13, R13, R21, !P0 ;  /* 0x000000150d0d7208 */ /* 0x000fe40004000000 */
[----:B------:R-:W-:Y:S02]  /*0940*/  FFMA R11, RZ, 29.99997711181640625, R5 ;  /* 0x41effff4ff0b7823 */ /* 0x000fe40000000005 */
[----:B------:R0:W1:Y:S03]  /*0950*/  F2I.U32.F64.TRUNC R22, R12 ;  /* 0x0000000c00167311 */ /* 0x000066000030d000 */
[----:B------:R-:W-:-:S13]  /*0960*/  FSETP.GT.AND P0, PT, |R11|, 1.469367938527859385e-39, PT ;  /* 0x001000000b00780b */ /* 0x000fda0003f04200 */
[----:B01----:R-:W-:Y:S05]  /*0970*/  @P0 BRA P1, `(.L_x_5) ;  /* 0x0000000000200947 */ /* 0x003fea0000800000 */
[----:B------:R-:W-:Y:S01]  /*0980*/  IMAD.MOV.U32 R46, RZ, RZ, R6 ;  /* 0x000000ffff2e7224 */ /* 0x000fe200078e0006 */
[----:B------:R-:W-:Y:S01]  /*0990*/  MOV R4, 0xd7600000 ;  /* 0xd760000000047802 */ /* 0x000fe20000000f00 */
[----:B------:R-:W-:Y:S01]  /*09a0*/  IMAD.MOV.U32 R47, RZ, RZ, R7 ;  /* 0x000000ffff2f7224 */ /* 0x000fe200078e0007 */
[----:B------:R-:W-:Y:S01]  /*09b0*/  MOV R17, 0x9e0 ;  /* 0x000009e000117802 */ /* 0x000fe20000000f00 */
[----:B------:R-:W-:-:S07]  /*09c0*/  IMAD.MOV.U32 R5, RZ, RZ, 0x41effff4 ;  /* 0x41effff4ff057424 */ /* 0x000fce00078e00ff */
[----:B------:R-:W-:Y:S05]  /*09d0*/  CALL.REL.NOINC `($__internal_0_$__cuda_sm20_div_rn_f64_full) ;  /* 0x0000024000887944 */ /* 0x000fea0003c00000 */
[----:B------:R-:W-:Y:S02]  /*09e0*/  IMAD.MOV.U32 R4, RZ, RZ, R52 ;  /* 0x000000ffff047224 */ /* 0x000fe400078e0034 */
[----:B------:R-:W-:-:S07]  /*09f0*/  IMAD.MOV.U32 R5, RZ, RZ, R53 ;  /* 0x000000ffff057224 */ /* 0x000fce00078e0035 */
.L_x_5:
[----:B------:R-:W0:Y:S01]  /*0a00*/  MUFU.RCP64H R13, 4.29494272000000000000e+09 ;  /* 0x41effff4000d7908 */ /* 0x000e220000001800 */
[----:B------:R-:W-:Y:S01]  /*0a10*/  IMAD.MOV.U32 R18, RZ, RZ, -0x28a00000 ;  /* 0xd7600000ff127424 */ /* 0x000fe200078e00ff */
[----:B------:R-:W-:Y:S01]  /*0a20*/  MOV R19, 0x41effff4 ;  /* 0x41effff400137802 */ /* 0x000fe20000000f00 */
[----:B------:R-:W-:Y:S01]  /*0a30*/  IMAD.MOV.U32 R12, RZ, RZ, 0x1 ;  /* 0x00000001ff0c7424 */ /* 0x000fe200078e00ff */
[----:B------:R-:W-:Y:S01]  /*0a40*/  FSETP.GEU.AND P2, PT, |R9|, 6.5827683646048100446e-37, PT ;  /* 0x036000000900780b */ /* 0x000fe20003f4e200 */
[----:B------:R-:W-:Y:S01]  /*0a50*/  UMOV UR4, 0xd7600000 ;  /* 0xd760000000047882 */ /* 0x000fe20000000000 */
[----:B------:R-:W-:-:S03]  /*0a60*/  UMOV UR5, 0x41effff4 ;  /* 0x41effff400057882 */ /* 0x000fc60000000000 */
        /* <DEDUP_REMOVED lines=12> */
[----:B------:R-:W-:Y:S02]  /*0b30*/  FFMA R11, RZ, 29.99997711181640625, R5 ;  /* 0x41effff4ff0b7823 */ /* 0x000fe40000000005 */
[----:B------:R-:W-:Y:S02]  /*0b40*/  FSEL R12, R6, R12, !P0 ;  /* 0x0000000c060c7208 */ /* 0x000fe40004000000 */
[----:B------:R-:W-:Y:S02]  /*0b50*/  FSEL R13, R7, R13, !P0 ;  /* 0x0000000d070d7208 */ /* 0x000fe40004000000 */
[----:B------:R-:W-:-:S13]  /*0b60*/  FSETP.GT.AND P1, PT, |R11|, 1.469367938527859385e-39, PT ;  /* 0x001000000b00780b */ /* 0x000fda0003f24200 */
[----:B------:R-:W-:Y:S05]  /*0b70*/  @P1 BRA P2, `(.L_x_6) ;  /* 0x0000000000201947 */ /* 0x000fea0001000000 */
[----:B------:R-:W-:Y:S01]  /*0b80*/  IMAD.MOV.U32 R46, RZ, RZ, R8 ;  /* 0x000000ffff2e7224 */ /* 0x000fe200078e0008 */
[----:B------:R-:W-:Y:S01]  /*0b90*/  MOV R5, 0x41effff4 ;  /* 0x41effff400057802 */ /* 0x000fe20000000f00 */
[----:B------:R-:W-:Y:S01]  /*0ba0*/  IMAD.MOV.U32 R47, RZ, RZ, R9 ;  /* 0x000000ffff2f7224 */ /* 0x000fe200078e0009 */
[----:B------:R-:W-:Y:S01]  /*0bb0*/  MOV R17, 0xbe0 ;  /* 0x00000be000117802 */ /* 0x000fe20000000f00 */
[----:B------:R-:W-:-:S07]  /*0bc0*/  IMAD.MOV.U32 R4, RZ, RZ, -0x28a00000 ;  /* 0xd7600000ff047424 */ /* 0x000fce00078e00ff */
[----:B------:R-:W-:Y:S05]  /*0bd0*/  CALL.REL.NOINC `($__internal_0_$__cuda_sm20_div_rn_f64_full) ;  /* 0x0000024000087944 */ /* 0x000fea0003c00000 */
[----:B------:R-:W-:Y:S02]  /*0be0*/  IMAD.MOV.U32 R4, RZ, RZ, R52 ;  /* 0x000000ffff047224 */ /* 0x000fe400078e0034 */
[----:B------:R-:W-:-:S07]  /*0bf0*/  IMAD.MOV.U32 R5, RZ, RZ, R53 ;  /* 0x000000ffff057224 */ /* 0x000fce00078e0035 */
.L_x_6:
[----:B------:R-:W0:Y:S01]  /*0c00*/  MUFU.RCP64H R19, 4.29494272000000000000e+09 ;  /* 0x41effff400137908 */ /* 0x000e220000001800 */
[----:B------:R-:W-:Y:S01]  /*0c10*/  IMAD.MOV.U32 R14, RZ, RZ, -0x28a00000 ;  /* 0xd7600000ff0e7424 */ /* 0x000fe200078e00ff */
[----:B------:R-:W-:Y:S01]  /*0c20*/  MOV R18, 0x1 ;  /* 0x0000000100127802 */ /* 0x000fe20000000f00 */
[----:B------:R-:W-:Y:S01]  /*0c30*/  IMAD.MOV.U32 R15, RZ, RZ, 0x41effff4 ;  /* 0x41effff4ff0f7424 */ /* 0x000fe200078e00ff */
[----:B------:R-:W-:Y:S01]  /*0c40*/  UMOV UR4, 0xd7600000 ;  /* 0xd760000000047882 */ /* 0x000fe20000000000 */
[----:B------:R-:W-:Y:S01]  /*0c50*/  UMOV UR5, 0x41effff4 ;  /* 0x41effff400057882 */ /* 0x000fe20000000000 */
[----:B------:R-:W-:Y:S02]  /*0c60*/  BSSY.RECONVERGENT B1, `(.L_x_7) ;  /* 0x000001c000017945 */ /* 0x000fe40003800200 */
[----:B------:R-:W1:Y:S01]  /*0c70*/  FRND.F64.FLOOR R4, R4 ;  /* 0x0000000400047313 */ /* 0x000e620000305800 */
[-C--:B0-----:R-:W-:Y:S02]  /*0c80*/  DFMA R6, R18, -R14.reuse, 1 ;  /* 0x3ff000001206742b */ /* 0x081fe4000000080e */
        /* <DEDUP_REMOVED lines=14> */
[----:B------:R-:W-:-:S05]  /*0d70*/  FFMA R6, RZ, 29.99997711181640625, R5 ;  /* 0x41effff4ff067823 */ /* 0x000fca0000000005 */
        /* <DEDUP_REMOVED lines=10> */
.L_x_8:
[----:B------:R-:W-:Y:S05]  /*0e20*/  BSYNC.RECONVERGENT B1 ;  /* 0x0000000000017941 */ /* 0x000fea0003800200 */
.L_x_7:
[----:B------:R-:W0:Y:S01]  /*0e30*/  FRND.F64.FLOOR R4, R4 ;  /* 0x0000000400047313 */ /* 0x000e220000305800 */
[----:B------:R-:W-:Y:S01]  /*0e40*/  UMOV UR4, 0xd7600000 ;  /* 0xd760000000047882 */ /* 0x000fe20000000000 */
[----:B------:R-:W-:Y:S01]  /*0e50*/  UMOV UR5, 0x41effff4 ;  /* 0x41effff400057882 */ /* 0x000fe20000000000 */
[----:B------:R-:W-:Y:S01]  /*0e60*/  UMOV UR8, 0x0 ;  /* 0x0000000000087882 */ /* 0x000fe20000000000 */
[----:B------:R-:W-:Y:S01]  /*0e70*/  UMOV UR9, 0x413a1ee0 ;  /* 0x413a1ee000097882 */ /* 0x000fe20000000000 */
[----:B------:R-:W-:Y:S01]  /*0e80*/  UMOV UR6, 0x30000000 ;  /* 0x3000000000067882 */ /* 0x000fe20000000000 */
[----:B------:R-:W-:Y:S02]  /*0e90*/  UMOV UR7, 0x41a66b80 ;  /* 0x41a66b8000077882 */ /* 0x000fe40000000000 */
[----:B------:R-:W-:Y:S01]  /*0ea0*/  I2F.F64.U32 R8, R22 ;  /* 0x0000001600087312 */ /* 0x000fe20000201800 */
[----:B0-----:R-:W-:-:S08]  /*0eb0*/  DFMA R4, R4, -UR4, R12 ;  /* 0x8000000404047c2b */ /* 0x001fd0000800000c */
[C---:B------:R-:W-:Y:S02]  /*0ec0*/  DADD R6, R4.reuse, UR4 ;  /* 0x0000000404067e29 */ /* 0x040fe40008000000 */
[----:B------:R-:W-:-:S08]  /*0ed0*/  DSETP.GEU.AND P0, PT, R4, RZ, PT ;  /* 0x000000ff0400722a */ /* 0x000fd00003f0e000 */
[----:B------:R-:W-:Y:S02]  /*0ee0*/  FSEL R6, R6, R4, !P0 ;  /* 0x0000000406067208 */ /* 0x000fe40004000000 */
[----:B------:R-:W-:-:S06]  /*0ef0*/  FSEL R7, R7, R5, !P0 ;  /* 0x0000000507077208 */ /* 0x000fcc0004000000 */
[C---:B------:R-:W-:Y:S02]  /*0f00*/  DADD R4, R6.reuse, UR4 ;  /* 0x0000000406047e29 */ /* 0x040fe40008000000 */
[----:B------:R-:W-:-:S08]  /*0f10*/  DSETP.GEU.AND P0, PT, R6, RZ, PT ;  /* 0x000000ff0600722a */ /* 0x000fd00003f0e000 */
[----:B------:R-:W-:Y:S02]  /*0f20*/  FSEL R4, R4, R6, !P0 ;  /* 0x0000000604047208 */ /* 0x000fe40004000000 */
[----:B------:R-:W-:-:S04]  /*0f30*/  FSEL R5, R5, R7, !P0 ;  /* 0x0000000705057208 */ /* 0x000fc80004000000 */
[----:B------:R-:W0:Y:S08]  /*0f40*/  F2I.U32.F64.TRUNC R4, R4 ;  /* 0x0000000400047311 */ /* 0x000e30000030d000 */
[----:B0-----:R0:W1:Y:S02]  /*0f50*/  I2F.F64.U32 R6, R4 ;  /* 0x0000000400067312 */ /* 0x0010640000201800 */
.L_x_0:
[----:B------:R-:W-:Y:S01]  /*0f60*/  ISETP.NE.AND P0, PT, R3, RZ, PT ;  /* 0x000000ff0300720c */ /* 0x000fe20003f05270 */
[----:B------:R-:W2:Y:S01]  /*0f70*/  LDCU.64 UR4, c[0x0][0x358] ;  /* 0x00006b00ff0477ac */ /* 0x000ea20008000a00 */
[----:B------:R-:W-:Y:S01]  /*0f80*/  BSSY.RECONVERGENT B3, `(.L_x_9) ;  /* 0x0000d2d000037945 */ /* 0x000fe20003800200 */
[----:B------:R-:W-:Y:S01]  /*0f90*/  IMAD.MOV.U32 R24, RZ, RZ, 0x0 ;  /* 0x00000000ff187424 */ /* 0x000fe200078e00ff */
[----:B------:R-:W-:Y:S01]  /*0fa0*/  CS2R R12, SRZ ;  /* 0x00000000000c7805 */ /* 0x000fe2000001ff00 */
[----:B------:R-:W-:Y:S01]  /*0fb0*/  IMAD.MOV.U32 R25, RZ, RZ, 0x3ff00000 ;  /* 0x3ff00000ff197424 */ /* 0x000fe200078e00ff */
[----:B------:R-:W-:Y:S02]  /*0fc0*/  CS2R R14, SRZ ;  /* 0x00000000000e7805 */ /* 0x000fe4000001ff00 */
[----:B------:R-:W-:Y:S02]  /*0fd0*/  CS2R R28, SRZ ;  /* 0x00000000001c7805 */ /* 0x000fe4000001ff00 */
[----:B------:R-:W-:Y:S01]  /*0fe0*/  CS2R R22, SRZ ;  /* 0x0000000000167805 */ /* 0x000fe2000001ff00 */
[----:B------:R-:W-:Y:S01]  /*0ff0*/  IMAD.MOV.U32 R18, RZ, RZ, 0x0 ;  /* 0x00000000ff127424 */ /* 0x000fe200078e00ff */
[----:B------:R-:W-:Y:S01]  /*1000*/  MOV R19, 0x3ff00000 ;  /* 0x3ff0000000137802 */ /* 0x000fe20000000f00 */
[----:B------:R-:W-:Y:S06]  /*1010*/  @!P0 BRA `(.L_x_10) ;  /* 0x000000d0008c8947 */ /* 0x000fec0003800000 */
[----:B------:R-:W-:Y:S01]  /*1020*/  HFMA2 R28, -RZ, RZ, 0, 0 ;  /* 0x00000000ff1c7431 */ /* 0x000fe200000001ff */
[----:B------:R-:W-:Y:S01]  /*1030*/  BSSY.RECONVERGENT B2, `(.L_x_11) ;  /* 0x0000d1b000027945 */ /* 0x000fe20003800200 */
[----:B------:R-:W-:Y:S01]  /*1040*/  IMAD.MOV.U32 R26, RZ, RZ, RZ ;  /* 0x000000ffff1a7224 */ /* 0x000fe200078e00ff */
[----:B------:R-:W-:Y:S01]  /*1050*/  CS2R R20, SRZ ;  /* 0x0000000000147805 */ /* 0x000fe2000001ff00 */
[----:B------:R-:W-:Y:S02]  /*1060*/  IMAD.MOV.U32 R60, RZ, RZ, 0x1 ;  /* 0x00000001ff3c7424 */ /* 0x000fe400078e00ff */
[----:B------:R-:W-:Y:S02]  /*1070*/  IMAD.MOV.U32 R59, RZ, RZ, RZ ;  /* 0x000000ffff3b7224 */ /* 0x000fe400078e00ff */
[----:B------:R-:W-:Y:S02]  /*1080*/  IMAD.MOV.U32 R24, RZ, RZ, 0x1 ;  /* 0x00000001ff187424 */ /* 0x000fe400078e00ff */
[----:B------:R-:W-:-:S02]  /*1090*/  IMAD.MOV.U32 R22, RZ, RZ, RZ ;  /* 0x000000ffff167224 */ /* 0x000fc400078e00ff */
[----:B------:R-:W-:Y:S02]  /*10a0*/  IMAD.MOV.U32 R34, RZ, RZ, 0x1 ;  /* 0x00000001ff227424 */ /* 0x000fe400078e00ff */
[----:B------:R-:W-:-:S07]  /*10b0*/  IMAD.MOV.U32 R11, RZ, RZ, RZ ;  /* 0x000000ffff0b7224 */ /* 0x000fce00078e00ff */
.L_x_194:
[----:B0-----:R-:W-:Y:S01]  /*10c0*/  LOP3.LUT R4, R3, 0x1, RZ, 0xc0, !PT ;  /* 0x0000000103047812 */ /* 0x001fe200078ec0ff */
[----:B------:R-:W-:Y:S03]  /*10d0*/  BSSY.RECONVERGENT B1, `(.L_x_12) ;  /* 0x0000d0a000017945 */ /* 0x000fe60003800200 */
[----:B------:R-:W-:-:S04]  /*10e0*/  ISETP.NE.U32.AND P0, PT, R4, 0x1, PT ;  /* 0x000000010400780c */ /* 0x000fc80003f05070 */
[----:B------:R-:W-:-:S13]  /*10f0*/  ISETP.NE.U32.AND.EX P0, PT, RZ, RZ, PT, P0 ;  /* 0x000000ffff00720c */ /* 0x000fda0003f05100 */
[----:B------:R-:W-:Y:S05]  /*1100*/  @P0 BRA `(.L_x_13) ;  /* 0x000000d000180947 */ /* 0x000fea0003800000 */
[----:B------:R-:W0:Y:S02]  /*1110*/  LDC.64 R36, c[0x4][0x28] ;  /* 0x01000a00ff247b82 */ /* 0x000e240000000a00 */
[----:B0-----:R-:W-:-:S05]  /*1120*/  IMAD.WIDE.U32 R36, R11, 0x24, R36 ;  /* 0x000000240b247825 */ /* 0x001fca00078e0024 */
[----:B--2---:R-:W2:Y:S04]  /*1130*/  LDG.E R30, desc[UR4][R36.64] ;  /* 0x00000004241e7981 */ /* 0x004ea8000c1e1900 */
[----:B------:R-:W3:Y:S04]  /*1140*/  LDG.E R42, desc[UR4][R36.64+0x4] ;  /* 0x00000404242a7981 */ /* 0x000ee8000c1e1900 */
[----:B------:R-:W4:Y:S01]  /*1150*/  LDG.E R40, desc[UR4][R36.64+0x8] ;  /* 0x0000080424287981 */ /* 0x000f22000c1e1900 */
[----:B------:R-:W0:Y:S01]  /*1160*/  MUFU.RCP64H R13, 4.29496524800000000000e+09 ;  /* 0x41efffff000d7908 */ /* 0x000e220000001800 */
[----:B------:R-:W-:Y:S01]  /*1170*/  IMAD.MOV.U32 R18, RZ, RZ, -0x1a200000 ;  /* 0xe5e00000ff127424 */ /* 0x000fe200078e00ff */
[----:B------:R-:W-:Y:S01]  /*1180*/  MOV R19, 0x41efffff ;  /* 0x41efffff00137802 */ /* 0x000fe20000000f00 */
[----:B------:R-:W-:Y:S01]  /*1190*/  IMAD.MOV.U32 R12, RZ, RZ, 0x1 ;  /* 0x00000001ff0c7424 */ /* 0x000fe200078e00ff */
[----:B------:R-:W-:Y:S01]  /*11a0*/  UMOV UR10, 0x0 ;  /* 0x00000000000a7882 */ /* 0x000fe20000000000 */
[----:B------:R-:W-:Y:S01]  /*11b0*/  UMOV UR11, 0x3ff00000 ;  /* 0x3ff00000000b7882 */ /* 0x000fe20000000000 */
[----:B------:R-:W-:Y:S02]  /*11c0*/  BSSY.RECONVERGENT B4, `(.L_x_14) ;  /* 0x0000023000047945 */ /* 0x000fe40003800200 */
[----:B------:R-:W-:Y:S01]  /*11d0*/  I2F.F64.U32 R34, R34 ;  /* 0x0000002200227312 */ /* 0x000fe20000201800 */
[----:B0-----:R-:W-:-:S08]  /*11e0*/  DFMA R4, R12, -R18, UR10 ;  /* 0x0000000a0c047e2b */ /* 0x001fd00008000812 */
[----:B------:R-:W-:-:S08]  /*11f0*/  DFMA R4, R4, R4, R4 ;  /* 0x000000040404722b */ /* 0x000fd00000000004 */
[----:B------:R-:W-:-:S08]  /*1200*/  DFMA R4, R12, R4, R12 ;  /* 0x000000040c04722b */ /* 0x000fd0000000000c */
[----:B------:R-:W-:-:S08]  /*1210*/  DFMA R12, R4, -R18, 1 ;  /* 0x3ff00000040c742b */ /* 0x000fd00000000812 */
[----:B------:R-:W-:Y:S01]  /*1220*/  DFMA R4, R4, R12, R4 ;  /* 0x0000000c0404722b */ /* 0x000fe20000000004 */
[----:B--2---:R-:W0:Y:S08]  /*1230*/  I2F.F64.U32 R30, R30 ;  /* 0x0000001e001e7312 */ /* 0x004e300000201800 */
[----:B---3--:R-:W2:Y:S01]  /*1240*/  I2F.F64.U32 R42, R42 ;  /* 0x0000002a002a7312 */ /* 0x008ea20000201800 */
[----:B0-----:R-:W-:-:S07]  /*1250*/  DMUL R14, R30, 7.62939453125e-06 ;  /* 0x3ee000001e0e7828 */ /* 0x001fce0000000000 */
[----:B----4-:R-:W0:Y:S01]  /*1260*/  I2F.F64.U32 R40, R40 ;  /* 0x0000002800287312 */ /* 0x010e220000201800 */
[----:B--2---:R-:W-:-:S07]  /*1270*/  DMUL R32, R42, 7.62939453125e-06 ;  /* 0x3ee000002a207828 */ /* 0x004fce0000000000 */
[----:B------:R-:W2:Y:S01]  /*1280*/  FRND.F64.FLOOR R14, R14 ;  /* 0x0000000e000e7313 */ /* 0x000ea20000305800 */
[----:B0-----:R-:W-:-:S07]  /*1290*/  DMUL R38, R40, 7.62939453125e-06 ;  /* 0x3ee0000028267828 */ /* 0x001fce0000000000 */
[----:B------:R-:W0:Y:S01]  /*12a0*/  FRND.F64.FLOOR R32, R32 ;  /* 0x0000002000207313 */ /* 0x000e220000305800 */
[----:B--2---:R-:W-:-:S07]  /*12b0*/  DMUL R62, R14, R34 ;  /* 0x000000220e3e7228 */ /* 0x004fce0000000000 */
[----:B------:R-:W2:Y:S01]  /*12c0*/  FRND.F64.FLOOR R38, R38 ;  /* 0x0000002600267313 */ /* 0x000ea20000305800 */
[----:B------:R-:W-:Y:S02]  /*12d0*/  DFMA R30, R14, -131072, R30 ;  /* 0xc10000000e1e782b */ /* 0x000fe4000000001e */
[----:B------:R-:W-:Y:S01]  /*12e0*/  DMUL R12, R62, R4 ;  /* 0x000000043e0c7228 */ /* 0x000fe20000000000 */
[----:B------:R-:W-:Y:S01]  /*12f0*/  FSETP.GEU.AND P1, PT, |R63|, 6.5827683646048100446e-37, PT ;  /* 0x036000003f00780b */ /* 0x000fe20003f2e200 */
[----:B0-----:R-:W-:-:S06]  /*1300*/  DFMA R42, R32, -131072, R42 ;  /* 0xc1000000202a782b */ /* 0x001fcc000000002a */
[----:B------:R-:W-:Y:S02]  /*1310*/  DFMA R18, R12, -R18, R62 ;  /* 0x800000120c12722b */ /* 0x000fe4000000003e */
[----:B--2---:R-:W-:-:S06]  /*1320*/  DFMA R40, R38, -131072, R40 ;  /* 0xc10000002628782b */ /* 0x004fcc0000000028 */
[----:B------:R-:W-:-:S10]  /*1330*/  DFMA R4, R4, R18, R12 ;  /* 0x000000120404722b */ /* 0x000fd4000000000c */
[----:B------:R-:W-:-:S05]  /*1340*/  FFMA R12, RZ, 29.999998092651367188, R5 ;  /* 0x41efffffff0c7823 */ /* 0x000fca0000000005 */
[----:B------:R-:W-:-:S13]  /*1350*/  FSETP.GT.AND P0, PT, |R12|, 1.469367938527859385e-39, PT ;  /* 0x001000000c00780b */ /* 0x000fda0003f04200 */
[----:B------:R-:W-:Y:S05]  /*1360*/  @P0 BRA P1, `(.L_x_15) ;  /* 0x0000000000200947 */ /* 0x000fea0000800000 */
[----:B------:R-:W-:Y:S01]  /*1370*/  IMAD.MOV.U32 R46, RZ, RZ, R62 ;  /* 0x000000ffff2e7224 */ /* 0x000fe200078e003e */
[----:B------:R-:W-:Y:S01]  /*1380*/  MOV R5, 0x41efffff ;  /* 0x41efffff00057802 */ /* 0x000fe20000000f00 */
[----:B------:R-:W-:Y:S01]  /*1390*/  IMAD.MOV.U32 R47, RZ, RZ, R63 ;  /* 0x000000ffff2f7224 */ /* 0x000fe200078e003f */
[----:B------:R-:W-:Y:S01]  /*13a0*/  MOV R17, 0x13d0 ;  /* 0x000013d000117802 */ /* 0x000fe20000000f00 */
[----:B------:R-:W-:-:S07]  /*13b0*/  IMAD.MOV.U32 R4, RZ, RZ, -0x1a200000 ;  /* 0xe5e00000ff047424 */ /* 0x000fce00078e00ff */
[----:B-1----:R-:W-:Y:S05]  /*13c0*/  CALL.REL.NOINC `($__internal_0_$__cuda_sm20_div_rn_f64_full) ;  /* 0x00000238000c7944 */ /* 0x002fea0003c00000 */
[----:B------:R-:W-:Y:S02]  /*13d0*/  IMAD.MOV.U32 R4, RZ, RZ, R52 ;  /* 0x000000ffff047224 */ /* 0x000fe400078e0034 */
[----:B------:R-:W-:-:S07]  /*13e0*/  IMAD.MOV.U32 R5, RZ, RZ, R53 ;  /* 0x000000ffff057224 */ /* 0x000fce00078e0035 */
.L_x_15:
[----:B------:R-:W-:Y:S05]  /*13f0*/  BSYNC.RECONVERGENT B4 ;  /* 0x0000000000047941 */ /* 0x000fea0003800200 */
.L_x_14:
[----:B------:R-:W0:Y:S01]  /*1400*/  MUFU.RCP64H R13, 4.29496524800000000000e+09 ;  /* 0x41efffff000d7908 */ /* 0x000e220000001800 */
[----:B------:R-:W-:Y:S01]  /*1410*/  IMAD.MOV.U32 R44, RZ, RZ, -0x1a200000 ;  /* 0xe5e00000ff2c7424 */ /* 0x000fe200078e00ff */
[----:B------:R-:W-:Y:S01]  /*1420*/  MOV R12, 0x1 ;  /* 0x00000001000c7802 */ /* 0x000fe20000000f00 */
[----:B------:R-:W-:Y:S01]  /*1430*/  IMAD.MOV.U32 R45, RZ, RZ, 0x41efffff ;  /* 0x41efffffff2d7424 */ /* 0x000fe200078e00ff */
[----:B------:R-:W-:Y:S01]  /*1440*/  DMUL R64, R30, R34 ;  /* 0x000000221e407228 */ /* 0x000fe20000000000 */
[----:B------:R-:W-:Y:S01]  /*1450*/  UMOV UR10, 0xe5e00000 ;  /* 0xe5e00000000a7882 */ /* 0x000fe20000000000 */
[----:B------:R-:W-:Y:S01]  /*1460*/  UMOV UR11, 0x41efffff ;  /* 0x41efffff000b7882 */ /* 0x000fe20000000000 */
[----:B------:R-:W-:Y:S07]  /*1470*/  BSSY.RECONVERGENT B4, `(.L_x_16) ;  /* 0x000001b000047945 */ /* 0x000fee0003800200 */
[----:B------:R-:W-:Y:S01]  /*1480*/  FSETP.GEU.AND P2, PT, |R65|, 6.5827683646048100446e-37, PT ;  /* 0x036000004100780b */ /* 0x000fe20003f4e200 */
[----:B0-----:R-:W-:-:S08]  /*1490*/  DFMA R18, R12, -R44, 1 ;  /* 0x3ff000000c12742b */ /* 0x001fd0000000082c */
[----:B------:R-:W-:-:S08]  /*14a0*/  DFMA R18, R18, R18, R18 ;  /* 0x000000121212722b */ /* 0x000fd00000000012 */
[----:B------:R-:W-:-:S08]  /*14b0*/  DFMA R18, R12, R18, R12 ;  /* 0x000000120c12722b */ /* 0x000fd0000000000c */
[----:B------:R-:W-:-:S08]  /*14c0*/  DFMA R12, R18, -R44, 1 ;  /* 0x3ff00000120c742b */ /* 0x000fd0000000082c */
[----:B------:R-:W-:Y:S02]  /*14d0*/  DFMA R46, R18, R12, R18 ;  /* 0x0000000c122e722b */ /* 0x000fe40000000012 */
[----:B------:R0:W2:Y:S06]  /*14e0*/  FRND.F64.FLOOR R12, R4 ;  /* 0x00000004000c7313 */ /* 0x0000ac0000305800 */
[----:B------:R-:W-:-:S08]  /*14f0*/  DMUL R18, R46, R64 ;  /* 0x000000402e127228 */ /* 0x000fd00000000000 */
[-C--:B0-----:R-:W-:Y:S02]  /*1500*/  DFMA R4, R18, -R44.reuse, R64 ;  /* 0x8000002c1204722b */ /* 0x081fe40000000040 */
[----:B--2---:R-:W-:-:S06]  /*1510*/  DFMA R12, R12, -R44, R62 ;  /* 0x8000002c0c0c722b */ /* 0x004fcc000000003e */
        /* <DEDUP_REMOVED lines=8> */
[----:B------:R-:W-:Y:S01]  /*15a0*/  IMAD.MOV.U32 R46, RZ, RZ, R64 ;  /* 0x000000ffff2e7224 */ /* 0x000fe200078e0040 */
[----:B------:R-:W-:Y:S01]  /*15b0*/  MOV R17, 0x1600 ;  /* 0x0000160000117802 */ /* 0x000fe20000000f00 */
[----:B------:R-:W-:Y:S02]  /*15c0*/  IMAD.MOV.U32 R47, RZ, RZ, R65 ;  /* 0x000000ffff2f7224 */ /* 0x000fe400078e0041 */
[----:B------:R-:W-:Y:S02]  /*15d0*/  IMAD.MOV.U32 R4, RZ, RZ, -0x1a200000 ;  /* 0xe5e00000ff047424 */ /* 0x000fe400078e00ff */
[----:B------:R-:W-:-:S07]  /*15e0*/  IMAD.MOV.U32 R5, RZ, RZ, 0x41efffff ;  /* 0x41efffffff057424 */ /* 0x000fce00078e00ff */
[----:B-1----:R-:W-:Y:S05]  /*15f0*/  CALL.REL.NOINC `($__internal_0_$__cuda_sm20_div_rn_f64_full) ;  /* 0x0000023400807944 */ /* 0x002fea0003c00000 */
[----:B------:R-:W-:Y:S01]  /*1600*/  MOV R4, R52 ;  /* 0x0000003400047202 */ /* 0x000fe20000000f00 */
[----:B------:R-:W-:-:S07]  /*1610*/  IMAD.MOV.U32 R5, RZ, RZ, R53 ;  /* 0x000000ffff057224 */ /* 0x000fce00078e0035 */
.L_x_17:
[----:B------:R-:W-:Y:S05]  /*1620*/  BSYNC.RECONVERGENT B4 ;  /* 0x0000000000047941 */ /* 0x000fea0003800200 */
.L_x_16:
[----:B------:R-:W0:Y:S01]  /*1630*/  MUFU.RCP64H R47, 4.29496524800000000000e+09 ;  /* 0x41efffff002f7908 */ /* 0x000e220000001800 */
[----:B------:R-:W-:Y:S01]  /*1640*/  IMAD.MOV.U32 R44, RZ, RZ, -0x1a200000 ;  /* 0xe5e00000ff2c7424 */ /* 0x000fe200078e00ff */
[----:B------:R-:W-:Y:S01]  /*1650*/  UMOV UR10, 0xe5e00000 ;  /* 0xe5e00000000a7882 */ /* 0x000fe20000000000 */
[----:B------:R-:W-:Y:S01]  /*1660*/  IMAD.MOV.U32 R45, RZ, RZ, 0x41efffff ;  /* 0x41efffffff2d7424 */ /* 0x000fe200078e00ff */
[----:B------:R-:W-:Y:S01]  /*1670*/  UMOV UR11, 0x41efffff ;  /* 0x41efffff000b7882 */ /* 0x000fe20000000000 */
[----:B------:R-:W-:Y:S01]  /*1680*/  IMAD.MOV.U32 R46, RZ, RZ, 0x1 ;  /* 0x00000001ff2e7424 */ /* 0x000fe200078e00ff */
[----:B------:R-:W-:Y:S02]  /*1690*/  BSSY.RECONVERGENT B4, `(.L_x_18) ;  /* 0x000001c000047945 */ /* 0x000fe40003800200 */
[----:B------:R-:W2:Y:S03]  /*16a0*/  FRND.F64.FLOOR R4, R4 ;  /* 0x0000000400047313 */ /* 0x000ea60000305800 */
[----:B0-----:R-:W-:-:S02]  /*16b0*/  DFMA R12, R46, -R44, 1 ;  /* 0x3ff000002e0c742b */ /* 0x001fc4000000082c */
[----:B--2---:R-:W-:-:S06]  /*16c0*/  DFMA R4, R4, -R44, R64 ;  /* 0x8000002c0404722b */ /* 0x004fcc0000000040 */
        /* <DEDUP_REMOVED lines=16> */
[----:B------:R-:W-:Y:S01]  /*17d0*/  MOV R46, R62 ;  /* 0x0000003e002e7202 */ /* 0x000fe20000000f00 */
[----:B------:R-:W-:Y:S01]  /*17e0*/  IMAD.MOV.U32 R47, RZ, RZ, R63 ;  /* 0x000000ffff2f7224 */ /* 0x000fe200078e003f */
[----:B------:R-:W-:Y:S01]  /*17f0*/  MOV R17, 0x1830 ;  /* 0x0000183000117802 */ /* 0x000fe20000000f00 */
[----:B------:R-:W-:Y:S02]  /*1800*/  IMAD.MOV.U32 R4, RZ, RZ, -0x1a200000 ;  /* 0xe5e00000ff047424 */ /* 0x000fe400078e00ff */
[----:B------:R-:W-:-:S07]  /*1810*/  IMAD.MOV.U32 R5, RZ, RZ, 0x41efffff ;  /* 0x41efffffff057424 */ /* 0x000fce00078e00ff */
[----:B-1----:R-:W-:Y:S05]  /*1820*/  CALL.REL.NOINC `($__internal_0_$__cuda_sm20_div_rn_f64_full) ;  /* 0x0000023000f47944 */ /* 0x002fea0003c00000 */
[----:B------:R-:W-:Y:S01]  /*1830*/  IMAD.MOV.U32 R4, RZ, RZ, R52 ;  /* 0x000000ffff047224 */ /* 0x000fe200078e0034 */
[----:B------:R-:W-:-:S07]  /*1840*/  MOV R5, R53 ;  /* 0x0000003500057202 */ /* 0x000fce0000000f00 */
.L_x_19:
[----:B------:R-:W-:Y:S05]  /*1850*/  BSYNC.RECONVERGENT B4 ;  /* 0x0000000000047941 */ /* 0x000fea0003800200 */
.L_x_18:
[----:B------:R-:W0:Y:S01]  /*1860*/  MUFU.RCP64H R13, 4.29496524800000000000e+09 ;  /* 0x41efffff000d7908 */ /* 0x000e220000001800 */
[----:B------:R-:W-:Y:S01]  /*1870*/  IMAD.MOV.U32 R44, RZ, RZ, -0x1a200000 ;  /* 0xe5e00000ff2c7424 */ /* 0x000fe200078e00ff */
[----:B------:R-:W-:Y:S01]  /*1880*/  UMOV UR10, 0xe5e00000 ;  /* 0xe5e00000000a7882 */ /* 0x000fe20000000000 */
[----:B------:R-:W-:Y:S01]  /*1890*/  IMAD.MOV.U32 R45, RZ, RZ, 0x41efffff ;  /* 0x41efffffff2d7424 */ /* 0x000fe200078e00ff */
[----:B------:R-:W-:Y:S01]  /*18a0*/  UMOV UR11, 0x41efffff ;  /* 0x41efffff000b7882 */ /* 0x000fe20000000000 */
[----:B------:R-:W-:Y:S01]  /*18b0*/  IMAD.MOV.U32 R12, RZ, RZ, 0x1 ;  /* 0x00000001ff0c7424 */ /* 0x000fe200078e00ff */
[----:B------:R-:W-:Y:S02]  /*18c0*/  BSSY.RECONVERGENT B4, `(.L_x_20) ;  /* 0x0000021000047945 */ /* 0x000fe40003800200 */
[----:B------:R-:W-:Y:S03]  /*18d0*/  FRND.F64.FLOOR R4, R4 ;  /* 0x0000000400047313 */ /* 0x000fe60000305800 */
[----:B0-----:R-:W-:-:S08]  /*18e0*/  DFMA R18, R12, -R44, 1 ;  /* 0x3ff000000c12742b */ /* 0x001fd0000000082c */
[----:B------:R-:W-:Y:S02]  /*18f0*/  DFMA R46, R18, R18, R18 ;  /* 0x00000012122e722b */ /* 0x000fe40000000012 */
[----:B------:R-:W0:Y:S06]  /*1900*/  I2F.F64.U32 R18, R21 ;  /* 0x0000001500127312 */ /* 0x000e2c0000201800 */
[----:B------:R-:W-:-:S08]  /*1910*/  DFMA R46, R12, R46, R12 ;  /* 0x0000002e0c2e722b */ /* 0x000fd0000000000c */
[----:B------:R-:W-:Y:S02]  /*1920*/  DFMA R12, R46, -R44, 1 ;  /* 0x3ff000002e0c742b */ /* 0x000fe4000000082c */
[----:B0-----:R-:W-:-:S06]  /*1930*/  DMUL R64, R32, R18 ;  /* 0x0000001220407228 */ /* 0x001fcc0000000000 */
[----:B------:R-:W-:Y:S02]  /*1940*/  DFMA R48, R46, R12, R46 ;  /* 0x0000000c2e30722b */ /* 0x000fe4000000002e */
[----:B------:R-:W-:Y:S02]  /*1950*/  DFMA R12, R4, -R44, R62 ;  /* 0x8000002c040c722b */ /* 0x000fe4000000003e */
[----:B------:R-:W-:-:S04]  /*1960*/  FSETP.GEU.AND P2, PT, |R65|, 6.5827683646048100446e-37, PT ;  /* 0x036000004100780b */ /* 0x000fc80003f4e200 */
[----:B------:R-:W-:Y:S02]  /*1970*/  DMUL R46, R48, R64 ;  /* 0x00000040302e7228 */ /* 0x000fe40000000000 */
[----:B------:R-:W-:-:S06]  /*1980*/  DSETP.GEU.AND P0, PT, R12, RZ, PT ;  /* 0x000000ff0c00722a */ /* 0x000fcc0003f0e000 */
[----:B------:R-:W-:Y:S02]  /*1990*/  DFMA R4, R46, -R44, R64 ;  /* 0x8000002c2e04722b */ /* 0x000fe40000000040 */
[----:B------:R-:W-:-:S06]  /*19a0*/  DADD R44, R12, UR10 ;  /* 0x0000000a0c2c7e29 */ /* 0x000fcc0008000000 */
[----:B------:R-:W-:-:S04]  /*19b0*/  DFMA R4, R48, R4, R46 ;  /* 0x000000043004722b */ /* 0x000fc8000000002e */
[----:B------:R-:W-:Y:S02]  /*19c0*/  FSEL R44, R44, R12, !P0 ;  /* 0x0000000c2c2c7208 */ /* 0x000fe40004000000 */
[----:B------:R-:W-:-:S04]  /*19d0*/  FSEL R45, R45, R13, !P0 ;  /* 0x0000000d2d2d7208 */ /* 0x000fc80004000000 */
[----:B------:R-:W-:Y:S02]  /*19e0*/  FFMA R17, RZ, 29.999998092651367188, R5 ;  /* 0x41efffffff117823 */ /* 0x000fe40000000005 */
[C---:B------:R-:W-:Y:S02]  /*19f0*/  DADD R12, R44.reuse, UR10 ;  /* 0x0000000a2c0c7e29 */ /* 0x040fe40008000000 */
[----:B------:R-:W-:Y:S01]  /*1a00*/  DSETP.GEU.AND P0, PT, R44, RZ, PT ;  /* 0x000000ff2c00722a */ /* 0x000fe20003f0e000 */
[----:B------:R-:W-:-:S07]  /*1a10*/  FSETP.GT.AND P1, PT, |R17|, 1.469367938527859385e-39, PT ;  /* 0x001000001100780b */ /* 0x000fce0003f24200 */
[----:B------:R-:W-:Y:S02]  /*1a20*/  FSEL R12, R12, R44, !P0 ;  /* 0x0000002c0c0c7208 */ /* 0x000fe40004000000 */
[----:B------:R-:W-:-:S04]  /*1a30*/  FSEL R13, R13, R45, !P0 ;  /* 0x0000002d0d0d7208 */ /* 0x000fc80004000000 */
[----:B------:R-:W-:Y:S05]  /*1a40*/  @P1 BRA P2, `(.L_x_21) ;  /* 0x0000000000201947 */ /* 0x000fea0001000000 */
[----:B------:R-:W-:Y:S01]  /*1a50*/  IMAD.MOV.U32 R46, RZ, RZ, R64 ;  /* 0x000000ffff2e7224 */ /* 0x000fe200078e0040 */
[----:B------:R-:W-:Y:S01]  /*1a60*/  MOV R47, R65 ;  /* 0x00000041002f7202 */ /* 0x000fe20000000f00 */
[----:B------:R-:W-:Y:S01]  /*1a70*/  IMAD.MOV.U32 R4, RZ, RZ, -0x1a200000 ;  /* 0xe5e00000ff047424 */ /* 0x000fe200078e00ff */
[----:B------:R-:W-:Y:S01]  /*1a80*/  MOV R17, 0x1ab0 ;  /* 0x00001ab000117802 */ /* 0x000fe20000000f00 */
[----:B------:R-:W-:-:S07]  /*1a90*/  IMAD.MOV.U32 R5, RZ, RZ, 0x41efffff ;  /* 0x41efffffff057424 */ /* 0x000fce00078e00ff */
[----:B-1----:R-:W-:Y:S05]  /*1aa0*/  CALL.REL.NOINC `($__internal_0_$__cuda_sm20_div_rn_f64_full) ;  /* 0x0000023000547944 */ /* 0x002fea0003c00000 */
[----:B------:R-:W-:Y:S02]  /*1ab0*/  IMAD.MOV.U32 R4, RZ, RZ, R52 ;  /* 0x000000ffff047224 */ /* 0x000fe400078e0034 */
[----:B------:R-:W-:-:S07]  /*1ac0*/  IMAD.MOV.U32 R5, RZ, RZ, R53 ;  /* 0x000000ffff057224 */ /* 0x000fce00078e0035 */
.L_x_21:
[----:B------:R-:W-:Y:S05]  /*1ad0*/  BSYNC.RECONVERGENT B4 ;  /* 0x0000000000047941 */ /* 0x000fea0003800200 */
.L_x_20:
[----:B------:R-:W0:Y:S01]  /*1ae0*/  MUFU.RCP64H R45, 4.29496524800000000000e+09 ;  /* 0x41efffff002d7908 */ /* 0x000e220000001800 */
[----:B------:R-:W-:Y:S01]  /*1af0*/  MOV R48, 0xe5e00000 ;  /* 0xe5e0000000307802 */ /* 0x000fe20000000f00 */
[----:B------:R-:W-:Y:S01]  /*1b00*/  IMAD.MOV.U32 R49, RZ, RZ, 0x41efffff ;  /* 0x41efffffff317424 */ /* 0x000fe200078e00ff */
[----:B------:R-:W-:Y:S01]  /*1b10*/  DMUL R66, R42, R18 ;  /* 0x000000122a427228 */ /* 0x000fe20000000000 */
[----:B------:R-:W-:Y:S01]  /*1b20*/  IMAD.MOV.U32 R44, RZ, RZ, 0x1 ;  /* 0x00000001ff2c7424 */ /* 0x000fe200078e00ff */
[----:B------:R-:W-:Y:S01]  /*1b30*/  UMOV UR10, 0xe5e00000 ;  /* 0xe5e00000000a7882 */ /* 0x000fe20000000000 */
[----:B------:R-:W-:Y:S01]  /*1b40*/  UMOV UR11, 0x41efffff ;  /* 0x41efffff000b7882 */ /* 0x000fe20000000000 */
[----:B------:R-:W-:Y:S06]  /*1b50*/  BSSY.RECONVERGENT B4, `(.L_x_22) ;  /* 0x000001b000047945 */ /* 0x000fec0003800200 */
        /* <DEDUP_REMOVED lines=22> */
[----:B------:R-:W-:-:S07]  /*1cc0*/  IMAD.MOV.U32 R5, RZ, RZ, 0x41efffff ;  /* 0x41efffffff057424 */ /* 0x000fce00078e00ff */
[----:B-1----:R-:W-:Y:S05]  /*1cd0*/  CALL.REL.NOINC `($__internal_0_$__cuda_sm20_div_rn_f64_full) ;  /* 0x0000022c00c87944 */ /* 0x002fea0003c00000 */
[----:B------:R-:W-:Y:S02]  /*1ce0*/  IMAD.MOV.U32 R4, RZ, RZ, R52 ;  /* 0x000000ffff047224 */ /* 0x000fe400078e0034 */
[----:B------:R-:W-:-:S07]  /*1cf0*/  IMAD.MOV.U32 R5, RZ, RZ, R53 ;  /* 0x000000ffff057224 */ /* 0x000fce00078e0035 */
.L_x_23:
[----:B------:R-:W-:Y:S05]  /*1d00*/  BSYNC.RECONVERGENT B4 ;  /* 0x0000000000047941 */ /* 0x000fea0003800200 */
.L_x_22:
[----:B------:R-:W0:Y:S01]  /*1d10*/  MUFU.RCP64H R49, 4.29496524800000000000e+09 ;  /* 0x41efffff00317908 */ /* 0x000e220000001800 */
[----:B------:R-:W-:Y:S01]  /*1d20*/  IMAD.MOV.U32 R46, RZ, RZ, -0x1a200000 ;  /* 0xe5e00000ff2e7424 */ /* 0x000fe200078e00ff */
[----:B------:R-:W-:Y:S01]  /*1d30*/  MOV R47, 0x41efffff ;  /* 0x41efffff002f7802 */ /* 0x000fe20000000f00 */
[----:B------:R-:W-:Y:S01]  /*1d40*/  IMAD.MOV.U32 R48, RZ, RZ, 0x1 ;  /* 0x00000001ff307424 */ /* 0x000fe200078e00ff */
[----:B------:R-:W-:Y:S01]  /*1d50*/  UMOV UR10, 0xe5e00000 ;  /* 0xe5e00000000a7882 */ /* 0x000fe20000000000 */
[----:B------:R-:W-:Y:S01]  /*1d60*/  UMOV UR11, 0x41efffff ;  /* 0x41efffff000b7882 */ /* 0x000fe20000000000 */
[----:B------:R-:W-:Y:S02]  /*1d70*/  BSSY.RECONVERGENT B4, `(.L_x_24) ;  /* 0x000001c000047945 */ /* 0x000fe40003800200 */
[----:B------:R-:W2:Y:S01]  /*1d80*/  FRND.F64.FLOOR R4, R4 ;  /* 0x0000000400047313 */ /* 0x000ea20000305800 */
[-C--:B0-----:R-:W-:Y:S02]  /*1d90*/  DFMA R44, R48, -R46.reuse, 1 ;  /* 0x3ff00000302c742b */ /* 0x081fe4000000082e */
        /* <DEDUP_REMOVED lines=25> */
.L_x_25:
[----:B------:R-:W-:Y:S05]  /*1f30*/  BSYNC.RECONVERGENT B4 ;  /* 0x0000000000047941 */ /* 0x000fea0003800200 */
.L_x_24:
[----:B------:R-:W0:Y:S01]  /*1f40*/  MUFU.RCP64H R45, 4.29496524800000000000e+09 ;  /* 0x41efffff002d7908 */ /* 0x000e220000001800 */
[----:B------:R-:W-:Y:S01]  /*1f50*/  IMAD.MOV.U32 R48, RZ, RZ, -0x1a200000 ;  /* 0xe5e00000ff307424 */ /* 0x000fe200078e00ff */
[----:B------:R-:W-:Y:S01]  /*1f60*/  MOV R44, 0x1 ;  /* 0x00000001002c7802 */ /* 0x000fe20000000f00 */
[----:B------:R-:W-:Y:S01]  /*1f70*/  IMAD.MOV.U32 R49, RZ, RZ, 0x41efffff ;  /* 0x41efffffff317424 */ /* 0x000fe200078e00ff */
[----:B------:R-:W-:Y:S01]  /*1f80*/  UMOV UR10, 0xe5e00000 ;  /* 0xe5e00000000a7882 */ /* 0x000fe20000000000 */
[----:B------:R-:W-:Y:S01]  /*1f90*/  UMOV UR11, 0x41efffff ;  /* 0x41efffff000b7882 */ /* 0x000fe20000000000 */
[----:B------:R-:W-:Y:S02]  /*1fa0*/  BSSY.RECONVERGENT B4, `(.L_x_26) ;  /* 0x0000022000047945 */ /* 0x000fe40003800200 */
[----:B------:R-:W2:Y:S08]  /*1fb0*/  I2F.F64.U32 R20, R20 ;  /* 0x0000001400147312 */ /* 0x000eb00000201800 */
[----:B------:R-:W3:Y:S01]  /*1fc0*/  FRND.F64.FLOOR R4, R4 ;  /* 0x0000000400047313 */ /* 0x000ee20000305800 */
[----:B0-----:R-:W-:-:S02]  /*1fd0*/  DFMA R46, R44, -R48, 1 ;  /* 0x3ff000002c2e742b */ /* 0x001fc40000000830 */
[----:B--2---:R-:W-:-:S06]  /*1fe0*/  DMUL R64, R38, R20 ;  /* 0x0000001426407228 */ /* 0x004fcc0000000000 */
[----:B------:R-:W-:Y:S02]  /*1ff0*/  DFMA R46, R46, R46, R46 ;  /* 0x0000002e2e2e722b */ /* 0x000fe4000000002e */
[----:B---3--:R-:W-:-:S06]  /*2000*/  DFMA R4, R4, -R48, R62 ;  /* 0x800000300404722b */ /* 0x008fcc000000003e */
[----:B------:R-:W-:Y:S01]  /*2010*/  DFMA R46, R44, R46, R44 ;  /* 0x0000002e2c2e722b */ /* 0x000fe2000000002c */
[----:B------:R-:W-:Y:S01]  /*2020*/  FSETP.GEU.AND P1, PT, |R65|, 6.5827683646048100446e-37, PT ;  /* 0x036000004100780b */ /* 0x000fe20003f2e200 */
[----:B------:R-:W-:-:S06]  /*2030*/  DSETP.GEU.AND P0, PT, R4, RZ, PT ;  /* 0x000000ff0400722a */ /* 0x000fcc0003f0e000 */
        /* <DEDUP_REMOVED lines=12> */
[----:B------:R-:W-:-:S04]  /*2100*/  FFMA R17, RZ, 29.999998092651367188, R5 ;  /* 0x41efffffff117823 */ /* 0x000fc80000000005 */
[----:B------:R-:W-:Y:S01]  /*2110*/  DADD R12, R12, R44 ;  /* 0x000000000c0c7229 */ /* 0x000fe2000000002c */
        /* <DEDUP_REMOVED lines=10> */
.L_x_27:
[----:B------:R-:W-:Y:S05]  /*21c0*/  BSYNC.RECONVERGENT B4 ;  /* 0x0000000000047941 */ /* 0x000fea0003800200 */
.L_x_26:
[----:B------:R-:W0:Y:S01]  /*21d0*/  MUFU.RCP64H R45, 4.29496524800000000000e+09 ;  /* 0x41efffff002d7908 */ /* 0x000e220000001800 */
[----:B------:R-:W-:Y:S01]  /*21e0*/  IMAD.MOV.U32 R48, RZ, RZ, -0x1a200000 ;  /* 0xe5e00000ff307424 */ /* 0x000fe200078e00ff */
[----:B------:R-:W-:Y:S01]  /*21f0*/  DMUL R66, R40, R20 ;  /* 0x0000001428427228 */ /* 0x000fe20000000000 */
[----:B------:R-:W-:Y:S01]  /*2200*/  IMAD.MOV.U32 R49, RZ, RZ, 0x41efffff ;  /* 0x41efffffff317424 */ /* 0x000fe200078e00ff */
[----:B------:R-:W-:Y:S01]  /*2210*/  UMOV UR10, 0xe5e00000 ;  /* 0xe5e00000000a7882 */ /* 0x000fe20000000000 */
[----:B------:R-:W-:Y:S01]  /*2220*/  IMAD.MOV.U32 R44, RZ, RZ, 0x1 ;  /* 0x00000001ff2c7424 */ /* 0x000fe200078e00ff */
[----:B------:R-:W-:Y:S01]  /*2230*/  UMOV UR11, 0x41efffff ;  /* 0x41efffff000b7882 */ /* 0x000fe20000000000 */
[----:B------:R-:W-:Y:S05]  /*2240*/  BSSY.RECONVERGENT B4, `(.L_x_28) ;  /* 0x000001b000047945 */ /* 0x000fea0003800200 */
        /* <DEDUP_REMOVED lines=26> */
.L_x_29:
[----:B------:R-:W-:Y:S05]  /*23f0*/  BSYNC.RECONVERGENT B4 ;  /* 0x0000000000047941 */ /* 0x000fea0003800200 */
.L_x_28:
        /* <DEDUP_REMOVED lines=34> */
.L_x_31:
[----:B------:R-:W-:Y:S05]  /*2620*/  BSYNC.RECONVERGENT B4 ;  /* 0x0000000000047941 */ /* 0x000fea0003800200 */
.L_x_30:
[----:B------:R-:W0:Y:S01]  /*2630*/  FRND.F64.FLOOR R4, R4 ;  /* 0x0000000400047313 */ /* 0x000e220000305800 */
[----:B------:R-:W-:Y:S01]  /*2640*/  MOV R46, 0xe5e00000 ;  /* 0xe5e00000002e7802 */ /* 0x000fe20000000f00 */
[----:B------:R-:W-:Y:S01]  /*2650*/  IMAD.MOV.U32 R47, RZ, RZ, 0x41efffff ;  /* 0x41efffffff2f7424 */ /* 0x000fe200078e00ff */
[----:B------:R-:W-:Y:S01]  /*2660*/  UMOV UR10, 0xe5e00000 ;  /* 0xe5e00000000a7882 */ /* 0x000fe20000000000 */
[----:B------:R-:W-:Y:S01]  /*2670*/  IMAD.MOV.U32 R48, RZ, RZ, 0x1 ;  /* 0x00000001ff307424 */ /* 0x000fe200078e00ff */
[----:B------:R-:W-:Y:S01]  /*2680*/  UMOV UR11, 0x41efffff ;  /* 0x41efffff000b7882 */ /* 0x000fe20000000000 */
[----:B------:R-:W-:Y:S02]  /*2690*/  BSSY.RECONVERGENT B4, `(.L_x_32) ;  /* 0x0000020000047945 */ /* 0x000fe40003800200 */
[----:B------:R-:W2:Y:S01]  /*26a0*/  MUFU.RCP64H R49, 4.29496524800000000000e+09 ;  /* 0x41efffff00317908 */ /* 0x000ea20000001800 */
[----:B0-----:R-:W-:-:S08]  /*26b0*/  DFMA R4, R4, -R46, R62 ;  /* 0x8000002e0404722b */ /* 0x001fd0000000003e */
[----:B------:R-:W-:Y:S02]  /*26c0*/  DADD R44, R4, UR10 ;  /* 0x0000000a042c7e29 */ /* 0x000fe40008000000 */
[----:B--2---:R-:W-:Y:S02]  /*26d0*/  DFMA R50, R48, -R46, 1 ;  /* 0x3ff000003032742b */ /* 0x004fe4000000082e */
[----:B------:R-:W-:-:S06]  /*26e0*/  DSETP.GEU.AND P0, PT, R4, RZ, PT ;  /* 0x000000ff0400722a */ /* 0x000fcc0003f0e000 */
[----:B------:R-:W-:Y:S01]  /*26f0*/  DFMA R50, R50, R50, R50 ;  /* 0x000000323232722b */ /* 0x000fe20000000032 */
[----:B------:R-:W-:Y:S02]  /*2700*/  FSEL R44, R44, R4, !P0 ;  /* 0x000000042c2c7208 */ /* 0x000fe40004000000 */
[----:B------:R-:W-:-:S05]  /*2710*/  FSEL R45, R45, R5, !P0 ;  /* 0x000000052d2d7208 */ /* 0x000fca0004000000 */
[----:B------:R-:W-:Y:S02]  /*2720*/  DFMA R50, R48, R50, R48 ;  /* 0x000000323032722b */ /* 0x000fe40000000030 */
[C---:B------:R-:W-:Y:S02]  /*2730*/  DADD R4, R44.reuse, UR10 ;  /* 0x0000000a2c047e29 */ /* 0x040fe40008000000 */
[----:B------:R-:W-:-:S04]  /*2740*/  DSETP.GEU.AND P0, PT, R44, RZ, PT ;  /* 0x000000ff2c00722a */ /* 0x000fc80003f0e000 */
[----:B------:R-:W-:-:S04]  /*2750*/  DFMA R48, R50, -R46, 1 ;  /* 0x3ff000003230742b */ /* 0x000fc8000000082e */
[----:B------:R-:W-:Y:S02]  /*2760*/  FSEL R4, R4, R44, !P0 ;  /* 0x0000002c04047208 */ /* 0x000fe40004000000 */
[----:B------:R-:W-:Y:S02]  /*2770*/  FSEL R5, R5, R45, !P0 ;  /* 0x0000002d05057208 */ /* 0x000fe40004000000 */
[----:B------:R-:W-:-:S04]  /*2780*/  DFMA R48, R50, R48, R50 ;  /* 0x000000303230722b */ /* 0x000fc80000000032 */
[----:B------:R-:W-:-:S08]  /*2790*/  DADD R62, R12, R4 ;  /* 0x000000000c3e7229 */ /* 0x000fd00000000004 */
        /* <DEDUP_REMOVED lines=15> */
.L_x_33:
[----:B------:R-:W-:Y:S05]  /*2890*/  BSYNC.RECONVERGENT B4 ;  /* 0x0000000000047941 */ /* 0x000fea0003800200 */
.L_x_32:
[----:B------:R-:W0:Y:S01]  /*28a0*/  MUFU.RCP64H R13, 4.29496524800000000000e+09 ;  /* 0x41efffff000d7908 */ /* 0x000e220000001800 */
[----:B------:R-:W-:Y:S01]  /*28b0*/  IMAD.MOV.U32 R46, RZ, RZ, -0x1a200000 ;  /* 0xe5e00000ff2e7424 */ /* 0x000fe200078e00ff */
[----:B------:R-:W-:Y:S01]  /*28c0*/  MOV R47, 0x41efffff ;  /* 0x41efffff002f7802 */ /* 0x000fe20000000f00 */
[----:B------:R-:W-:Y:S01]  /*28d0*/  IMAD.MOV.U32 R12, RZ, RZ, 0x1 ;  /* 0x00000001ff0c7424 */ /* 0x000fe200078e00ff */
[----:B------:R-:W-:Y:S01]  /*28e0*/  UMOV UR10, 0xe5e00000 ;  /* 0xe5e00000000a7882 */ /* 0x000fe20000000000 */
[----:B------:R-:W-:Y:S01]  /*28f0*/  UMOV UR11, 0x41efffff ;  /* 0x41efffff000b7882 */ /* 0x000fe20000000000 */
[----:B------:R-:W-:Y:S02]  /*2900*/  BSSY.RECONVERGENT B4, `(.L_x_34) ;  /* 0x000001d000047945 */ /* 0x000fe40003800200 */
[----:B------:R-:W2:Y:S01]  /*2910*/  I2F.F64.U32 R22, R22 ;  /* 0x0000001600167312 */ /* 0x000ea20000201800 */
[----:B0-----:R-:W-:Y:S02]  /*2920*/  DFMA R44, R12, -R46, 1 ;  /* 0x3ff000000c2c742b */ /* 0x001fe4000000082e */
[----:B--2---:R-:W-:-:S06]  /*2930*/  DMUL R64, R14, R22 ;  /* 0x000000160e407228 */ /* 0x004fcc0000000000 */
[----:B------:R-:W-:-:S08]  /*2940*/  DFMA R44, R44, R44, R44 ;  /* 0x0000002c2c2c722b */ /* 0x000fd0000000002c */
[----:B------:R-:W-:Y:S01]  /*2950*/  DFMA R44, R12, R44, R12 ;  /* 0x0000002c0c2c722b */ /* 0x000fe2000000000c */
[----:B------:R-:W-:-:S07]  /*2960*/  FSETP.GEU.AND P2, PT, |R65|, 6.5827683646048100446e-37, PT ;  /* 0x036000004100780b */ /* 0x000fce0003f4e200 */
        /* <DEDUP_REMOVED lines=22> */
.L_x_35:
[----:B------:R-:W-:Y:S05]  /*2ad0*/  BSYNC.RECONVERGENT B4 ;  /* 0x0000000000047941 */ /* 0x000fea0003800200 */
.L_x_34:
        /* <DEDUP_REMOVED lines=34> */
.L_x_37:
[----:B------:R-:W-:Y:S05]  /*2d00*/  BSYNC.RECONVERGENT B4 ;  /* 0x0000000000047941 */ /* 0x000fea0003800200 */
.L_x_36:
        /* <DEDUP_REMOVED lines=34> */
.L_x_39:
[----:B------:R-:W-:Y:S05]  /*2f30*/  BSYNC.RECONVERGENT B4 ;  /* 0x0000000000047941 */ /* 0x000fea0003800200 */
.L_x_38:
[----:B------:R-:W0:Y:S01]  /*2f40*/  MUFU.RCP64H R45, 4.29496524800000000000e+09 ;  /* 0x41efffff002d7908 */ /* 0x000e220000001800 */
[----:B------:R-:W-:Y:S01]  /*2f50*/  IMAD.MOV.U32 R46, RZ, RZ, -0x1a200000 ;  /* 0xe5e00000ff2e7424 */ /* 0x000fe200078e00ff */
[----:B------:R-:W-:Y:S01]  /*2f60*/  UMOV UR10, 0xe5e00000 ;  /* 0xe5e00000000a7882 */ /* 0x000fe20000000000 */
[----:B------:R-:W-:Y:S01]  /*2f70*/  IMAD.MOV.U32 R47, RZ, RZ, 0x41efffff ;  /* 0x41efffffff2f7424 */ /* 0x000fe200078e00ff */
[----:B------:R-:W-:Y:S01]  /*2f80*/  UMOV UR11, 0x41efffff ;  /* 0x41efffff000b7882 */ /* 0x000fe20000000000 */
[----:B------:R-:W-:Y:S01]  /*2f90*/  IMAD.MOV.U32 R44, RZ, RZ, 0x1 ;  /* 0x00000001ff2c7424 */ /* 0x000fe200078e00ff */
[----:B------:R-:W-:Y:S02]  /*2fa0*/  BSSY.RECONVERGENT B4, `(.L_x_40) ;  /* 0x0000021000047945 */ /* 0x000fe40003800200 */
[----:B------:R-:W2:Y:S08]  /*2fb0*/  I2F.F64.U32 R24, R24 ;  /* 0x0000001800187312 */ /* 0x000eb00000201800 */
[----:B------:R-:W3:Y:S01]  /*2fc0*/  FRND.F64.FLOOR R4, R4 ;  /* 0x0000000400047313 */ /* 0x000ee20000305800 */
[----:B0-----:R-:W-:-:S02]  /*2fd0*/  DFMA R48, R44, -R46, 1 ;  /* 0x3ff000002c30742b */ /* 0x001fc4000000082e */
[----:B--2---:R-:W-:-:S06]  /*2fe0*/  DMUL R64, R32, R24 ;  /* 0x0000001820407228 */ /* 0x004fcc0000000000 */
[----:B------:R-:W-:-:S08]  /*2ff0*/  DFMA R48, R48, R48, R48 ;  /* 0x000000303030722b */ /* 0x000fd00000000030 */
[----:B------:R-:W-:Y:S01]  /*3000*/  DFMA R48, R44, R48, R44 ;  /* 0x000000302c30722b */ /* 0x000fe2000000002c */
[----:B------:R-:W-:-:S07]  /*3010*/  FSETP.GEU.AND P2, PT, |R65|, 6.5827683646048100446e-37, PT ;  /* 0x036000004100780b */ /* 0x000fce0003f4e200 */
[----:B------:R-:W-:-:S08]  /*3020*/  DFMA R44, R48, -R46, 1 ;  /* 0x3ff00000302c742b */ /* 0x000fd0000000082e */
[----:B------:R-:W-:Y:S02]  /*3030*/  DFMA R50, R48, R44, R48 ;  /* 0x0000002c3032722b */ /* 0x000fe40000000030 */
[----:B---3--:R-:W-:-:S06]  /*3040*/  DFMA R44, R4, -R46, R62 ;  /* 0x8000002e042c722b */ /* 0x008fcc000000003e */
        /* <DEDUP_REMOVED lines=22> */
.L_x_41:
[----:B------:R-:W-:Y:S05]  /*31b0*/  BSYNC.RECONVERGENT B4 ;  /* 0x0000000000047941 */ /* 0x000fea0003800200 */
.L_x_40:
        /* <DEDUP_REMOVED lines=34> */
.L_x_43:
[----:B------:R-:W-:Y:S05]  /*33e0*/  BSYNC.RECONVERGENT B4 ;  /* 0x0000000000047941 */ /* 0x000fea0003800200 */
.L_x_42:
        /* <DEDUP_REMOVED lines=34> */
.L_x_45:
[----:B------:R-:W-:Y:S05]  /*3610*/  BSYNC.RECONVERGENT B4 ;  /* 0x0000000000047941 */ /* 0x000fea0003800200 */
.L_x_44:
        /* <DEDUP_REMOVED lines=40> */
.L_x_47:
[----:B------:R-:W-:Y:S05]  /*38a0*/  BSYNC.RECONVERGENT B4 ;  /* 0x0000000000047941 */ /* 0x000fea0003800200 */
.L_x_46:
        /* <DEDUP_REMOVED lines=34> */
.L_x_49:
[----:B------:R-:W-:Y:S05]  /*3ad0*/  BSYNC.RECONVERGENT B4 ;  /* 0x0000000000047941 */ /* 0x000fea0003800200 */
.L_x_48:
        /* <DEDUP_REMOVED lines=34> */
.L_x_51:
[----:B------:R-:W-:Y:S05]  /*3d00*/  BSYNC.RECONVERGENT B4 ;  /* 0x0000000000047941 */ /* 0x000fea0003800200 */
.L_x_50:
        /* <DEDUP_REMOVED lines=38> */
.L_x_53:
[----:B------:R-:W-:Y:S05]  /*3f70*/  BSYNC.RECONVERGENT B4 ;  /* 0x0000000000047941 */ /* 0x000fea0003800200 */
.L_x_52:
        /* <DEDUP_REMOVED lines=10> */
[----:B------:R-:W-:Y:S01]  /*4020*/  DFMA R48, R48, R48, R48 ;  /* 0x000000303030722b */ /* 0x000fe20000000030 */
[----:B------:R-:W0:Y:S07]  /*4030*/  FRND.F64.FLOOR R14, R4 ;  /* 0x00000004000e7313 */ /* 0x000e2e0000305800 */
[----:B------:R-:W-:Y:S01]  /*4040*/  DFMA R48, R44, R48, R44 ;  /* 0x000000302c30722b */ /* 0x000fe2000000002c */
[----:B------:R-:W-:-:S07]  /*4050*/  FSETP.GEU.AND P2, PT, |R65|, 6.5827683646048100446e-37, PT ;  /* 0x036000004100780b */ /* 0x000fce0003f4e200 */
[-C--:B------:R-:W-:Y:S02]  /*4060*/  DFMA R44, R48, -R46.reuse, 1 ;  /* 0x3ff00000302c742b */ /* 0x080fe4000000082e */
[----:B0-----:R-:W-:-:S06]  /*4070*/  DFMA R14, R14, -R46, R62 ;  /* 0x8000002e0e0e722b */ /* 0x001fcc000000003e */
[----:B------:R-:W-:Y:S02]  /*4080*/  DFMA R48, R48, R44, R48 ;  /* 0x0000002c3030722b */ /* 0x000fe40000000030 */
[----:B------:R-:W-:-:S06]  /*4090*/  DSETP.GEU.AND P0, PT, R14, RZ, PT ;  /* 0x000000ff0e00722a */ /* 0x000fcc0003f0e000 */
[----:B------:R-:W-:-:S08]  /*40a0*/  DMUL R44, R48, R64 ;  /* 0x00000040302c7228 */ /* 0x000fd00000000000 */
[----:B------:R-:W-:-:S08]  /*40b0*/  DFMA R4, R44, -R46, R64 ;  /* 0x8000002e2c04722b */ /* 0x000fd00000000040 */
[----:B------:R-:W-:Y:S02]  /*40c0*/  DFMA R4, R48, R4, R44 ;  /* 0x000000043004722b */ /* 0x000fe4000000002c */
[----:B------:R-:W-:-:S08]  /*40d0*/  DADD R44, R14, UR10 ;  /* 0x0000000a0e2c7e29 */ /* 0x000fd00008000000 */
        /* <DEDUP_REMOVED lines=13> */
.L_x_55:
[----:B------:R-:W-:Y:S05]  /*41b0*/  BSYNC.RECONVERGENT B4 ;  /* 0x0000000000047941 */ /* 0x000fea0003800200 */
.L_x_54:
[----:B------:R-:W0:Y:S01]  /*41c0*/  MUFU.RCP64H R45, 4.29496524800000000000e+09 ;  /* 0x41efffff002d7908 */ /* 0x000e220000001800 */
[----:B------:R-:W-:Y:S01]  /*41d0*/  IMAD.MOV.U32 R46, RZ, RZ, -0x1a200000 ;  /* 0xe5e00000ff2e7424 */ /* 0x000fe200078e00ff */
[----:B------:R-:W-:Y:S01]  /*41e0*/  MOV R44, 0x1 ;  /* 0x00000001002c7802 */ /* 0x000fe20000000f00 */
[----:B------:R-:W-:Y:S01]  /*41f0*/  IMAD.MOV.U32 R47, RZ, RZ, 0x41efffff ;  /* 0x41efffffff2f7424 */ /* 0x000fe200078e00ff */
[----:B------:R-:W-:Y:S01]  /*4200*/  DMUL R66, R30, R28 ;  /* 0x0000001c1e427228 */ /* 0x000fe20000000000 */
[----:B------:R-:W-:Y:S01]  /*4210*/  UMOV UR10, 0xe5e00000 ;  /* 0xe5e00000000a7882 */ /* 0x000fe20000000000 */
[----:B------:R-:W-:Y:S01]  /*4220*/  UMOV UR11, 0x41efffff ;  /* 0x41efffff000b7882 */ /* 0x000fe20000000000 */
[----:B------:R-:W-:Y:S01]  /*4230*/  BSSY.RECONVERGENT B4, `(.L_x_56) ;  /* 0x000001b000047945 */ /* 0x000fe20003800200 */
[----:B------:R-:W2:Y:S06]  /*4240*/  FRND.F64.FLOOR R30, R4 ;  /* 0x00000004001e7313 */ /* 0x000eac0000305800 */
[----:B------:R-:W-:Y:S01]  /*4250*/  FSETP.GEU.AND P2, PT, |R67|, 6.5827683646048100446e-37, PT ;  /* 0x036000004300780b */ /* 0x000fe20003f4e200 */
[----:B0-----:R-:W-:-:S02]  /*4260*/  DFMA R48, R44, -R46, 1 ;  /* 0x3ff000002c30742b */ /* 0x001fc4000000082e */
[----:B--2---:R-:W-:-:S06]  /*4270*/  DFMA R30, R30, -R46, R64 ;  /* 0x8000002e1e1e722b */ /* 0x004fcc0000000040 */
[----:B------:R-:W-:Y:S02]  /*4280*/  DFMA R48, R48, R48, R48 ;  /* 0x000000303030722b */ /* 0x000fe40000000030 */
[----:B------:R-:W-:-:S06]  /*4290*/  DSETP.GEU.AND P0, PT, R30, RZ, PT ;  /* 0x000000ff1e00722a */ /* 0x000fcc0003f0e000 */
[----:B------:R-:W-:-:S08]  /*42a0*/  DFMA R48, R44, R48, R44 ;  /* 0x000000302c30722b */ /* 0x000fd0000000002c */
[----:B------:R-:W-:-:S08]  /*42b0*/  DFMA R44, R48, -R46, 1 ;  /* 0x3ff00000302c742b */ /* 0x000fd0000000082e */
[----:B------:R-:W-:-:S08]  /*42c0*/  DFMA R48, R48, R44, R48 ;  /* 0x0000002c3030722b */ /* 0x000fd00000000030 */
        /* <DEDUP_REMOVED lines=17> */
.L_x_57:
[----:B------:R-:W-:Y:S05]  /*43e0*/  BSYNC.RECONVERGENT B4 ;  /* 0x0000000000047941 */ /* 0x000fea0003800200 */
.L_x_56:
        /* <DEDUP_REMOVED lines=34> */
.L_x_59:
[----:B------:R-:W-:Y:S05]  /*4610*/  BSYNC.RECONVERGENT B4 ;  /* 0x0000000000047941 */ /* 0x000fea0003800200 */
.L_x_58:
        /* <DEDUP_REMOVED lines=13> */
[----:B0-----:R-:W-:Y:S02]  /*46f0*/  DMUL R64, R32, R30 ;  /* 0x0000001e20407228 */ /* 0x001fe40000000000 */
[----:B------:R-:W-:-:S04]  /*4700*/  DFMA R32, R4, -R44, R62 ;  /* 0x8000002c0420722b */ /* 0x000fc8000000003e */
[----:B------:R-:W-:-:S04]  /*4710*/  DFMA R48, R48, R46, R48 ;  /* 0x0000002e3030722b */ /* 0x000fc80000000030 */
[----:B------:R-:W-:Y:S01]  /*4720*/  DSETP.GEU.AND P0, PT, R32, RZ, PT ;  /* 0x000000ff2000722a */ /* 0x000fe20003f0e000 */
[----:B------:R-:W-:-:S03]  /*4730*/  FSETP.GEU.AND P2, PT, |R65|, 6.5827683646048100446e-37, PT ;  /* 0x036000004100780b */ /* 0x000fc60003f4e200 */
[----:B------:R-:W-:-:S08]  /*4740*/  DMUL R46, R48, R64 ;  /* 0x00000040302e7228 */ /* 0x000fd00000000000 */
        /* <DEDUP_REMOVED lines=20> */
.L_x_61:
[----:B------:R-:W-:Y:S05]  /*4890*/  BSYNC.RECONVERGENT B4 ;  /* 0x0000000000047941 */ /* 0x000fea0003800200 */
.L_x_60:
        /* <DEDUP_REMOVED lines=34> */
.L_x_63:
[----:B------:R-:W-:Y:S05]  /*4ac0*/  BSYNC.RECONVERGENT B4 ;  /* 0x0000000000047941 */ /* 0x000fea0003800200 */
.L_x_62:
        /* <DEDUP_REMOVED lines=34> */
.L_x_65:
[----:B------:R-:W-:Y:S05]  /*4cf0*/  BSYNC.RECONVERGENT B4 ;  /* 0x0000000000047941 */ /* 0x000fea0003800200 */
.L_x_64:
        /* <DEDUP_REMOVED lines=11> */
[----:B------:R-:W0:Y:S01]  /*4db0*/  I2F.F64.U32 R32, R60 ;  /* 0x0000003c00207312 */ /* 0x000e220000201800 */
[----:B------:R-:W-:-:S05]  /*4dc0*/  DSETP.GEU.AND P0, PT, R4, RZ, PT ;  /* 0x000000ff0400722a */ /* 0x000fca0003f0e000 */
[----:B------:R-:W-:-:S08]  /*4dd0*/  DFMA R48, R46, R48, R46 ;  /* 0x000000302e30722b */ /* 0x000fd0000000002e */
[----:B------:R-:W-:Y:S02]  /*4de0*/  DFMA R46, R48, -R44, 1 ;  /* 0x3ff00000302e742b */ /* 0x000fe4000000082c */
[----:B0-----:R-:W-:Y:S02]  /*4df0*/  DMUL R60, R38, R32 ;  /* 0x00000020263c7228 */ /* 0x001fe40000000000 */
[----:B------:R-:W-:-:S04]  /*4e00*/  DADD R38, R4, UR10 ;  /* 0x0000000a04267e29 */ /* 0x000fc80008000000 */
[----:B------:R-:W-:-:S04]  /*4e10*/  DFMA R48, R48, R46, R48 ;  /* 0x0000002e3030722b */ /* 0x000fc80000000030 */
[----:B------:R-:W-:Y:S02]  /*4e20*/  FSETP.GEU.AND P1, PT, |R61|, 6.5827683646048100446e-37, PT ;  /* 0x036000003d00780b */ /* 0x000fe40003f2e200 */
[----:B------:R-:W-:Y:S02]  /*4e30*/  FSEL R46, R38, R4, !P0 ;  /* 0x00000004262e7208 */ /* 0x000fe40004000000 */
[----:B------:R-:W-:Y:S01]  /*4e40*/  DMUL R42, R48, R60 ;  /* 0x0000003c302a7228 */ /* 0x000fe20000000000 */
[----:B------:R-:W-:-:S06]  /*4e50*/  FSEL R47, R39, R5, !P0 ;  /* 0x00000005272f7208 */ /* 0x000fcc0004000000 */
[----:B------:R-:W-:Y:S02]  /*4e60*/  DADD R38, R46, UR10 ;  /* 0x0000000a2e267e29 */ /* 0x000fe40008000000 */
[----:B------:R-:W-:Y:S02]  /*4e70*/  DFMA R44, R42, -R44, R60 ;  /* 0x8000002c2a2c722b */ /* 0x000fe4000000003c */
[----:B------:R-:W-:-:S06]  /*4e80*/  DSETP.GEU.AND P0, PT, R46, RZ, PT ;  /* 0x000000ff2e00722a */ /* 0x000fcc0003f0e000 */
[----:B------:R-:W-:Y:S01]  /*4e90*/  DFMA R4, R48, R44, R42 ;  /* 0x0000002c3004722b */ /* 0x000fe2000000002a */
[----:B------:R-:W-:Y:S02]  /*4ea0*/  FSEL R38, R38, R46, !P0 ;  /* 0x0000002e26267208 */ /* 0x000fe40004000000 */
[----:B------:R-:W-:-:S06]  /*4eb0*/  FSEL R39, R39, R47, !P0 ;  /* 0x0000002f27277208 */ /* 0x000fcc0004000000 */
[----:B------:R-:W-:Y:S01]  /*4ec0*/  DADD R62, R62, R38 ;  /* 0x000000003e3e7229 */ /* 0x000fe20000000026 */
        /* <DEDUP_REMOVED lines=11> */
.L_x_67:
[----:B------:R-:W-:Y:S05]  /*4f80*/  BSYNC.RECONVERGENT B4 ;  /* 0x0000000000047941 */ /* 0x000fea0003800200 */
.L_x_66:
[----:B------:R-:W0:Y:S01]  /*4f90*/  MUFU.RCP64H R39, 4.29496524800000000000e+09 ;  /* 0x41efffff00277908 */ /* 0x000e220000001800 */
[----:B------:R-:W-:Y:S01]  /*4fa0*/  IMAD.MOV.U32 R44, RZ, RZ, -0x1a200000 ;  /* 0xe5e00000ff2c7424 */ /* 0x000fe200078e00ff */
[----:B------:R-:W-:Y:S01]  /*4fb0*/  UMOV UR10, 0xe5e00000 ;  /* 0xe5e00000000a7882 */ /* 0x000fe20000000000 */
[----:B------:R-:W-:Y:S01]  /*4fc0*/  IMAD.MOV.U32 R45, RZ, RZ, 0x41efffff ;  /* 0x41efffffff2d7424 */ /* 0x000fe200078e00ff */
[----:B------:R-:W-:Y:S01]  /*4fd0*/  UMOV UR11, 0x41efffff ;  /* 0x41efffff000b7882 */ /* 0x000fe20000000000 */
[----:B------:R-:W-:Y:S01]  /*4fe0*/  IMAD.MOV.U32 R38, RZ, RZ, 0x1 ;  /* 0x00000001ff267424 */ /* 0x000fe200078e00ff */
[----:B------:R-:W-:Y:S05]  /*4ff0*/  BSSY.RECONVERGENT B4, `(.L_x_68) ;  /* 0x000001c000047945 */ /* 0x000fea0003800200 */
[----:B0-----:R-:W-:-:S08]  /*5000*/  DFMA R42, R38, -R44, 1 ;  /* 0x3ff00000262a742b */ /* 0x001fd0000000082c */
[----:B------:R-:W-:-:S08]  /*5010*/  DFMA R42, R42, R42, R42 ;  /* 0x0000002a2a2a722b */ /* 0x000fd0000000002a */
[----:B------:R-:W-:Y:S02]  /*5020*/  DFMA R38, R38, R42, R38 ;  /* 0x0000002a2626722b */ /* 0x000fe40000000026 */
[----:B------:R-:W-:-:S06]  /*5030*/  DMUL R42, R40, R32 ;  /* 0x00000020282a7228 */ /* 0x000fcc0000000000 */
[----:B------:R-:W-:-:S04]  /*5040*/  DFMA R46, R38, -R44, 1 ;  /* 0x3ff00000262e742b */ /* 0x000fc8000000082c */
[----:B------:R-:W-:-:S04]  /*5050*/  FSETP.GEU.AND P2, PT, |R43|, 6.5827683646048100446e-37, PT ;  /* 0x036000002b00780b */ /* 0x000fc80003f4e200 */
[----:B------:R-:W-:Y:S01]  /*5060*/  DFMA R46, R38, R46, R38 ;  /* 0x0000002e262e722b */ /* 0x000fe20000000026 */
[----:B------:R0:W2:Y:S07]  /*5070*/  FRND.F64.FLOOR R38, R4 ;  /* 0x0000000400267313 */ /* 0x0000ae0000305800 */
        /* <DEDUP_REMOVED lines=19> */
.L_x_69:
[----:B------:R-:W-:Y:S05]  /*51b0*/  BSYNC.RECONVERGENT B4 ;  /* 0x0000000000047941 */ /* 0x000fea0003800200 */
.L_x_68:
        /* <DEDUP_REMOVED lines=34> */
.L_x_71:
[----:B------:R-:W-:Y:S05]  /*53e0*/  BSYNC.RECONVERGENT B4 ;  /* 0x0000000000047941 */ /* 0x000fea0003800200 */
.L_x_70:
        /* <DEDUP_REMOVED lines=38> */
.L_x_73:
[----:B------:R-:W-:Y:S05]  /*5650*/  BSYNC.RECONVERGENT B4 ;  /* 0x0000000000047941 */ /* 0x000fea0003800200 */
.L_x_72:
[----:B------:R-:W2:Y:S04]  /*5660*/  LDG.E R68, desc[UR4][R36.64+0xc] ;  /* 0x00000c0424447981 */ /* 0x000ea8000c1e1900 */
        /* <DEDUP_REMOVED lines=8> */
[----:B------:R-:W-:Y:S03]  /*56f0*/  BSSY.RECONVERGENT B4, `(.L_x_74) ;  /* 0x0000028000047945 */ /* 0x000fe60003800200 */
[----:B0-----:R-:W-:-:S08]  /*5700*/  DFMA R40, R38, -R44, 1 ;  /* 0x3ff000002628742b */ /* 0x001fd0000000082c */
[----:B------:R-:W-:-:S08]  /*5710*/  DFMA R40, R40, R40, R40 ;  /* 0x000000282828722b */ /* 0x000fd00000000028 */
[----:B------:R-:W-:-:S08]  /*5720*/  DFMA R40, R38, R40, R38 ;  /* 0x000000282628722b */ /* 0x000fd00000000026 */
[----:B------:R-:W-:-:S08]  /*5730*/  DFMA R38, R40, -R44, 1 ;  /* 0x3ff000002826742b */ /* 0x000fd0000000082c */
[----:B------:R-:W-:Y:S02]  /*5740*/  DFMA R46, R40, R38, R40 ;  /* 0x00000026282e722b */ /* 0x000fe40000000028 */
[----:B------:R-:W0:Y:S02]  /*5750*/  FRND.F64.FLOOR R38, R4 ;  /* 0x0000000400267313 */ /* 0x000e240000305800 */
[----:B0-----:R-:W-:-:S08]  /*5760*/  DFMA R38, R38, -R44, R70 ;  /* 0x8000002c2626722b */ /* 0x001fd00000000046 */
[----:B------:R-:W-:Y:S01]  /*5770*/  DSETP.GEU.AND P0, PT, R38, RZ, PT ;  /* 0x000000ff2600722a */ /* 0x000fe20003f0e000 */
        /* <DEDUP_REMOVED lines=31> */
.L_x_75:
[----:B------:R-:W-:Y:S05]  /*5970*/  BSYNC.RECONVERGENT B4 ;  /* 0x0000000000047941 */ /* 0x000fea0003800200 */
.L_x_74:
        /* <DEDUP_REMOVED lines=34> */
.L_x_77:
[----:B------:R-:W-:Y:S05]  /*5ba0*/  BSYNC.RECONVERGENT B4 ;  /* 0x0000000000047941 */ /* 0x000fea0003800200 */
.L_x_76:
        /* <DEDUP_REMOVED lines=34> */
.L_x_79:
[----:B------:R-:W-:Y:S05]  /*5dd0*/  BSYNC.RECONVERGENT B4 ;  /* 0x0000000000047941 */ /* 0x000fea0003800200 */
.L_x_78:
[----:B------:R-:W0:Y:S01]  /*5de0*/  MUFU.RCP64H R41, 4.29496524800000000000e+09 ;  /* 0x41efffff00297908 */ /* 0x000e220000001800 */
[----:B------:R-:W-:Y:S01]  /*5df0*/  IMAD.MOV.U32 R44, RZ, RZ, -0x1a200000 ;  /* 0xe5e00000ff2c7424 */ /* 0x000fe200078e00ff */
[----:B------:R-:W-:Y:S01]  /*5e00*/  DMUL R72, R18, R60 ;  /* 0x0000003c12487228 */ /* 0x000fe20000000000 */
[----:B------:R-:W-:Y:S01]  /*5e10*/  IMAD.MOV.U32 R45, RZ, RZ, 0x41efffff ;  /* 0x41efffffff2d7424 */ /* 0x000fe200078e00ff */
[----:B------:R-:W-:Y:S01]  /*5e20*/  UMOV UR10, 0xe5e00000 ;  /* 0xe5e00000000a7882 */ /* 0x000fe20000000000 */
[----:B------:R-:W-:Y:S01]  /*5e30*/  IMAD.MOV.U32 R40, RZ, RZ, 0x1 ;  /* 0x00000001ff287424 */ /* 0x000fe200078e00ff */
[----:B------:R-:W-:Y:S01]  /*5e40*/  UMOV UR11, 0x41efffff ;  /* 0x41efffff000b7882 */ /* 0x000fe20000000000 */
[----:B------:R-:W-:Y:S01]  /*5e50*/  BSSY.RECONVERGENT B4, `(.L_x_80) ;  /* 0x000001f000047945 */ /* 0x000fe20003800200 */
[----:B------:R-:W2:Y:S04]  /*5e60*/  FRND.F64.FLOOR R4, R4 ;  /* 0x0000000400047313 */ /* 0x000ea80000305800 */
[----:B------:R-:W-:Y:S01]  /*5e70*/  FSETP.GEU.AND P2, PT, |R73|, 6.5827683646048100446e-37, PT ;  /* 0x036000004900780b */ /* 0x000fe20003f4e200 */
[----:B0-----:R-:W-:-:S08]  /*5e80*/  DFMA R46, R40, -R44, 1 ;  /* 0x3ff00000282e742b */ /* 0x001fd0000000082c */
[----:B------:R-:W-:-:S08]  /*5e90*/  DFMA R46, R46, R46, R46 ;  /* 0x0000002e2e2e722b */ /* 0x000fd0000000002e */
[----:B------:R-:W-:-:S08]  /*5ea0*/  DFMA R46, R40, R46, R40 ;  /* 0x0000002e282e722b */ /* 0x000fd00000000028 */
[----:B------:R-:W-:-:S08]  /*5eb0*/  DFMA R40, R46, -R44, 1 ;  /* 0x3ff000002e28742b */ /* 0x000fd0000000082c */
[----:B------:R-:W-:Y:S02]  /*5ec0*/  DFMA R48, R46, R40, R46 ;  /* 0x000000282e30722b */ /* 0x000fe4000000002e */
[----:B--2---:R-:W-:-:S06]  /*5ed0*/  DFMA R40, R4, -R44, R70 ;  /* 0x8000002c0428722b */ /* 0x004fcc0000000046 */
        /* <DEDUP_REMOVED lines=22> */
.L_x_81:
[----:B------:R-:W-:Y:S05]  /*6040*/  BSYNC.RECONVERGENT B4 ;  /* 0x0000000000047941 */ /* 0x000fea0003800200 */
.L_x_80:
        /* <DEDUP_REMOVED lines=34> */
.L_x_83:
[----:B------:R-:W-:Y:S05]  /*6270*/  BSYNC.RECONVERGENT B4 ;  /* 0x0000000000047941 */ /* 0x000fea0003800200 */
.L_x_82:
        /* <DEDUP_REMOVED lines=34> */
.L_x_85:
[----:B------:R-:W-:Y:S05]  /*64a0*/  BSYNC.RECONVERGENT B4 ;  /* 0x0000000000047941 */ /* 0x000fea0003800200 */
.L_x_84:
        /* <DEDUP_REMOVED lines=39> */
.L_x_87:
[----:B------:R-:W-:Y:S05]  /*6720*/  BSYNC.RECONVERGENT B4 ;  /* 0x0000000000047941 */ /* 0x000fea0003800200 */
.L_x_86:
        /* <DEDUP_REMOVED lines=34> */
.L_x_89:
[----:B------:R-:W-:Y:S05]  /*6950*/  BSYNC.RECONVERGENT B4 ;  /* 0x0000000000047941 */ /* 0x000fea0003800200 */
.L_x_88:
        /* <DEDUP_REMOVED lines=34> */
.L_x_91:
[----:B------:R-:W-:Y:S05]  /*6b80*/  BSYNC.RECONVERGENT B4 ;  /* 0x0000000000047941 */ /* 0x000fea0003800200 */
.L_x_90:
        /* <DEDUP_REMOVED lines=38> */
.L_x_93:
[----:B------:R-:W-:Y:S05]  /*6df0*/  BSYNC.RECONVERGENT B4 ;  /* 0x0000000000047941 */ /* 0x000fea0003800200 */
.L_x_92:
        /* <DEDUP_REMOVED lines=34> */
.L_x_95:
[----:B------:R-:W-:Y:S05]  /*7020*/  BSYNC.RECONVERGENT B4 ;  /* 0x0000000000047941 */ /* 0x000fea0003800200 */
.L_x_94:
        /* <DEDUP_REMOVED lines=34> */
.L_x_97:
[----:B------:R-:W-:Y:S05]  /*7250*/  BSYNC.RECONVERGENT B4 ;  /* 0x0000000000047941 */ /* 0x000fea0003800200 */
.L_x_96:
        /* <DEDUP_REMOVED lines=34> */
.L_x_99:
[----:B------:R-:W-:Y:S05]  /*7480*/  BSYNC.RECONVERGENT B4 ;  /* 0x0000000000047941 */ /* 0x000fea0003800200 */
.L_x_98:
        /* <DEDUP_REMOVED lines=38> */
.L_x_101:
[----:B------:R-:W-:Y:S05]  /*76f0*/  BSYNC.RECONVERGENT B4 ;  /* 0x0000000000047941 */ /* 0x000fea0003800200 */
.L_x_100:
        /* <DEDUP_REMOVED lines=34> */
.L_x_103:
[----:B------:R-:W-:Y:S05]  /*7920*/  BSYNC.RECONVERGENT B4 ;  /* 0x0000000000047941 */ /* 0x000fea0003800200 */
.L_x_102:
        /* <DEDUP_REMOVED lines=34> */
.L_x_105:
[----:B------:R-:W-:Y:S05]  /*7b50*/  BSYNC.RECONVERGENT B4 ;  /* 0x0000000000047941 */ /* 0x000fea0003800200 */
.L_x_104:
        /* <DEDUP_REMOVED lines=39> */
.L_x_107:
[----:B------:R-:W-:Y:S05]  /*7dd0*/  BSYNC.RECONVERGENT B4 ;  /* 0x0000000000047941 */ /* 0x000fea0003800200 */
.L_x_106:
        /* <DEDUP_REMOVED lines=34> */
.L_x_109:
[----:B------:R-:W-:Y:S05]  /*8000*/  BSYNC.RECONVERGENT B4 ;  /* 0x0000000000047941 */ /* 0x000fea0003800200 */
.L_x_108:
        /* <DEDUP_REMOVED lines=34> */
.L_x_111:
[----:B------:R-:W-:Y:S05]  /*8230*/  BSYNC.RECONVERGENT B4 ;  /* 0x0000000000047941 */ /* 0x000fea0003800200 */
.L_x_110:
        /* <DEDUP_REMOVED lines=38> */
.L_x_113:
[----:B------:R-:W-:Y:S05]  /*84a0*/  BSYNC.RECONVERGENT B4 ;  /* 0x0000000000047941 */ /* 0x000fea0003800200 */
.L_x_112:
        /* <DEDUP_REMOVED lines=34> */
.L_x_115:
[----:B------:R-:W-:Y:S05]  /*86d0*/  BSYNC.RECONVERGENT B4 ;  /* 0x0000000000047941 */ /* 0x000fea0003800200 */
.L_x_114:
        /* <DEDUP_REMOVED lines=34> */
.L_x_117:
[----:B------:R-:W-:Y:S05]  /*8900*/  BSYNC.RECONVERGENT B4 ;  /* 0x0000000000047941 */ /* 0x000fea0003800200 */
.L_x_116:
        /* <DEDUP_REMOVED lines=34> */
.L_x_119:
[----:B------:R-:W-:Y:S05]  /*8b30*/  BSYNC.RECONVERGENT B4 ;  /* 0x0000000000047941 */ /* 0x000fea0003800200 */
.L_x_118:
        /* <DEDUP_REMOVED lines=38> */
.L_x_121:
[----:B------:R-:W-:Y:S05]  /*8da0*/  BSYNC.RECONVERGENT B4 ;  /* 0x0000000000047941 */ /* 0x000fea0003800200 */
.L_x_120:
        /* <DEDUP_REMOVED lines=34> */
.L_x_123:
[----:B------:R-:W-:Y:S05]  /*8fd0*/  BSYNC.RECONVERGENT B4 ;  /* 0x0000000000047941 */ /* 0x000fea0003800200 */
.L_x_122:
        /* <DEDUP_REMOVED lines=34> */
.L_x_125:
[----:B------:R-:W-:Y:S05]  /*9200*/  BSYNC.RECONVERGENT B4 ;  /* 0x0000000000047941 */ /* 0x000fea0003800200 */
.L_x_124:
        /* <DEDUP_REMOVED lines=39> */
.L_x_127:
[----:B------:R-:W-:Y:S05]  /*9480*/  BSYNC.RECONVERGENT B4 ;  /* 0x0000000000047941 */ /* 0x000fea0003800200 */
.L_x_126:
        /* <DEDUP_REMOVED lines=34> */
.L_x_129:
[----:B------:R-:W-:Y:S05]  /*96b0*/  BSYNC.RECONVERGENT B4 ;  /* 0x0000000000047941 */ /* 0x000fea0003800200 */
.L_x_128:
        /* <DEDUP_REMOVED lines=34> */
.L_x_131:
[----:B------:R-:W-:Y:S05]  /*98e0*/  BSYNC.RECONVERGENT B4 ;  /* 0x0000000000047941 */ /* 0x000fea0003800200 */
.L_x_130:
        /* <DEDUP_REMOVED lines=38> */
.L_x_133:
[----:B------:R-:W-:Y:S05]  /*9b50*/  BSYNC.RECONVERGENT B4 ;  /* 0x0000000000047941 */ /* 0x000fea0003800200 */
.L_x_132:
[----:B------:R-:W2:Y:S04]  /*9b60*/  LDG.E R70, desc[UR4][R36.64+0x18] ;  /* 0x0000180424467981 */ /* 0x000ea8000c1e1900 */
[----:B------:R-:W3:Y:S04]  /*9b70*/  LDG.E R68, desc[UR4][R36.64+0x1c] ;  /* 0x00001c0424447981 */ /* 0x000ee8000c1e1900 */
[----:B------:R0:W4:Y:S01]  /*9b80*/  LDG.E R66, desc[UR4][R36.64+0x20] ;  /* 0x0000200424427981 */ /* 0x000122000c1e1900 */
[----:B------:R-:W-:Y:S01]  /*9b90*/  IMAD.MOV.U32 R46, RZ, RZ, -0x1a200000 ;  /* 0xe5e00000ff2e7424 */ /* 0x000fe200078e00ff */
[----:B------:R-:W-:Y:S01]  /*9ba0*/  MOV R47, 0x41efffff ;  /* 0x41efffff002f7802 */ /* 0x000fe20000000f00 */
[----:B------:R-:W-:Y:S01]  /*9bb0*/  UMOV UR10, 0xe5e00000 ;  /* 0xe5e00000000a7882 */ /* 0x000fe20000000000 */
[----:B------:R-:W-:Y:S01]  /*9bc0*/  UMOV UR11, 0x41efffff ;  /* 0x41efffff000b7882 */ /* 0x000fe20000000000 */
[----:B------:R-:W-:Y:S01]  /*9bd0*/  BSSY.RECONVERGENT B4, `(.L_x_134) ;  /* 0x000002a000047945 */ /* 0x000fe20003800200 */
[----:B0-----:R-:W0:Y:S01]  /*9be0*/  MUFU.RCP64H R37, 4.29496524800000000000e+09 ;  /* 0x41efffff00257908 */ /* 0x001e220000001800 */
[----:B------:R-:W-:-:S06]  /*9bf0*/  IMAD.MOV.U32 R36, RZ, RZ, 0x1 ;  /* 0x00000001ff247424 */ /* 0x000fcc00078e00ff */
        /* <DEDUP_REMOVED lines=39> */
.L_x_135:
[----:B------:R-:W-:Y:S05]  /*9e70*/  BSYNC.RECONVERGENT B4 ;  /* 0x0000000000047941 */ /* 0x000fea0003800200 */
.L_x_134:
        /* <DEDUP_REMOVED lines=34> */
.L_x_137:
[----:B------:R-:W-:Y:S05]  /*a0a0*/  BSYNC.RECONVERGENT B4 ;  /* 0x0000000000047941 */ /* 0x000fea0003800200 */
.L_x_136:
        /* <DEDUP_REMOVED lines=34> */
.L_x_139:
[----:B------:R-:W-:Y:S05]  /*a2d0*/  BSYNC.RECONVERGENT B4 ;  /* 0x0000000000047941 */ /* 0x000fea0003800200 */
.L_x_138:
        /* <DEDUP_REMOVED lines=38> */
.L_x_141:
[----:B------:R-:W-:Y:S05]  /*a540*/  BSYNC.RECONVERGENT B4 ;  /* 0x0000000000047941 */ /* 0x000fea0003800200 */
.L_x_140:
[----:B------:R-:W0:Y:S01]  /*a550*/  MUFU.RCP64H R45, 4.29496524800000000000e+09 ;  /* 0x41efffff002d7908 */ /* 0x000e220000001800 */
[----:B------:R-:W-:Y:S01]  /*a560*/  MOV R46, 0xe5e00000 ;  /* 0xe5e00000002e7802 */ /* 0x000fe20000000f00 */
[----:B------:R-:W-:Y:S01]  /*a570*/  IMAD.MOV.U32 R47, RZ, RZ, 0x41efffff ;  /* 0x41efffffff2f7424 */ /* 0x000fe200078e00ff */
[----:B------:R-:W-:Y:S01]  /*a580*/  DMUL R76, R18, R68 ;  /* 0x00000044124c7228 */ /* 0x000fe20000000000 */
[----:B------:R-:W-:Y:S01]  /*a590*/  IMAD.MOV.U32 R44, RZ, RZ, 0x1 ;  /* 0x00000001ff2c7424 */ /* 0x000fe200078e00ff */
[----:B------:R-:W-:Y:S01]  /*a5a0*/  UMOV UR10, 0xe5e00000 ;  /* 0xe5e00000000a7882 */ /* 0x000fe20000000000 */
[----:B------:R-:W-:Y:S01]  /*a5b0*/  UMOV UR11, 0x41efffff ;  /* 0x41efffff000b7882 */ /* 0x000fe20000000000 */
[----:B------:R-:W-:Y:S01]  /*a5c0*/  BSSY.RECONVERGENT B4, `(.L_x_142) ;  /* 0x000001b000047945 */ /* 0x000fe20003800200 */
[----:B------:R-:W2:Y:S05]  /*a5d0*/  FRND.F64.FLOOR R18, R4 ;  /* 0x0000000400127313 */ /* 0x000eaa0000305800 */
        /* <DEDUP_REMOVED lines=25> */
.L_x_143:
[----:B------:R-:W-:Y:S05]  /*a770*/  BSYNC.RECONVERGENT B4 ;  /* 0x0000000000047941 */ /* 0x000fea0003800200 */
.L_x_142:
        /* <DEDUP_REMOVED lines=34> */
.L_x_145:
[----:B------:R-:W-:Y:S05]  /*a9a0*/  BSYNC.RECONVERGENT B4 ;  /* 0x0000000000047941 */ /* 0x000fea0003800200 */
.L_x_144:
        /* <DEDUP_REMOVED lines=39> */
.L_x_147:
[----:B------:R-:W-:Y:S05]  /*ac20*/  BSYNC.RECONVERGENT B4 ;  /* 0x0000000000047941 */ /* 0x000fea0003800200 */
.L_x_146:
        /* <DEDUP_REMOVED lines=34> */
.L_x_149:
[----:B------:R-:W-:Y:S05]  /*ae50*/  BSYNC.RECONVERGENT B4 ;  /* 0x0000000000047941 */ /* 0x000fea0003800200 */
.L_x_148:
        /* <DEDUP_REMOVED lines=34> */
.L_x_151:
[----:B------:R-:W-:Y:S05]  /*b080*/  BSYNC.RECONVERGENT B4 ;  /* 0x0000000000047941 */ /* 0x000fea0003800200 */
.L_x_150:
        /* <DEDUP_REMOVED lines=38> */
.L_x_153:
[----:B------:R-:W-:Y:S05]  /*b2f0*/  BSYNC.RECONVERGENT B4 ;  /* 0x0000000000047941 */ /* 0x000fea0003800200 */
.L_x_152:
        /* <DEDUP_REMOVED lines=34> */
.L_x_155:
[----:B------:R-:W-:Y:S05]  /*b520*/  BSYNC.RECONVERGENT B4 ;  /* 0x0000000000047941 */ /* 0x000fea0003800200 */
.L_x_154:
        /* <DEDUP_REMOVED lines=34> */
.L_x_157:
[----:B------:R-:W-:Y:S05]  /*b750*/  BSYNC.RECONVERGENT B4 ;  /* 0x0000000000047941 */ /* 0x000fea0003800200 */
.L_x_156:
        /* <DEDUP_REMOVED lines=34> */
.L_x_159:
[----:B------:R-:W-:Y:S05]  /*b980*/  BSYNC.RECONVERGENT B4 ;  /* 0x0000000000047941 */ /* 0x000fea0003800200 */
.L_x_158:
        /* <DEDUP_REMOVED lines=17> */
[C---:B------:R-:W-:Y:S02]  /*baa0*/  DADD R22, R20.reuse, UR10 ;  /* 0x0000000a14167e29 */ /* 0x040fe40008000000 */
[----:B------:R-:W-:-:S04]  /*bab0*/  DSETP.GEU.AND P0, PT, R20, RZ, PT ;  /* 0x000000ff1400722a */ /* 0x000fc80003f0e000 */
[----:B------:R-:W-:-:S04]  /*bac0*/  DFMA R4, R34, -R44, R72 ;  /* 0x8000002c2204722b */ /* 0x000fc80000000048 */
[----:B------:R-:W-:Y:S02]  /*bad0*/  FSEL R22, R22, R20, !P0 ;  /* 0x0000001416167208 */ /* 0x000fe40004000000 */
[----:B------:R-:W-:Y:S02]  /*bae0*/  FSEL R23, R23, R21, !P0 ;  /* 0x0000001517177208 */ /* 0x000fe40004000000 */
[----:B------:R-:W-:-:S04]  /*baf0*/  DFMA R4, R46, R4, R34 ;  /* 0x000000042e04722b */ /* 0x000fc80000000022 */
[C---:B------:R-:W-:Y:S02]  /*bb00*/  DADD R20, R22.reuse, UR10 ;  /* 0x0000000a16147e29 */ /* 0x040fe40008000000 */
[----:B------:R-:W-:-:S04]  /*bb10*/  DSETP.GEU.AND P0, PT, R22, RZ, PT ;  /* 0x000000ff1600722a */ /* 0x000fc80003f0e000 */
[----:B------:R-:W-:-:S04]  /*bb20*/  FFMA R17, RZ, 29.999998092651367188, R5 ;  /* 0x41efffffff117823 */ /* 0x000fc80000000005 */
[----:B------:R-:W-:Y:S02]  /*bb30*/  FSEL R20, R20, R22, !P0 ;  /* 0x0000001614147208 */ /* 0x000fe40004000000 */
[----:B------:R-:W-:Y:S02]  /*bb40*/  FSETP.GT.AND P1, PT, |R17|, 1.469367938527859385e-39, PT ;  /* 0x001000001100780b */ /* 0x000fe40003f24200 */
[----:B------:R-:W-:-:S11]  /*bb50*/  FSEL R21, R21, R23, !P0 ;  /* 0x0000001715157208 */ /* 0x000fd60004000000 */
        /* <DEDUP_REMOVED lines=9> */
.L_x_161:
[----:B------:R-:W-:Y:S05]  /*bbf0*/  BSYNC.RECONVERGENT B4 ;  /* 0x0000000000047941 */ /* 0x000fea0003800200 */
.L_x_160:
[----:B------:R-:W0:Y:S01]  /*bc00*/  MUFU.RCP64H R23, 4.29496524800000000000e+09 ;  /* 0x41efffff00177908 */ /* 0x000e220000001800 */
[----:B------:R-:W-:Y:S01]  /*bc10*/  MOV R44, 0xe5e00000 ;  /* 0xe5e00000002c7802 */ /* 0x000fe20000000f00 */
[----:B------:R-:W-:Y:S01]  /*bc20*/  IMAD.MOV.U32 R45, RZ, RZ, 0x41efffff ;  /* 0x41efffffff2d7424 */ /* 0x000fe200078e00ff */
[----:B------:R-:W-:Y:S01]  /*bc30*/  UMOV UR10, 0xe5e00000 ;  /* 0xe5e00000000a7882 */ /* 0x000fe20000000000 */
[----:B------:R-:W-:Y:S01]  /*bc40*/  IMAD.MOV.U32 R22, RZ, RZ, 0x1 ;  /* 0x00000001ff167424 */ /* 0x000fe200078e00ff */
[----:B------:R-:W-:Y:S01]  /*bc50*/  UMOV UR11, 0x41efffff ;  /* 0x41efffff000b7882 */ /* 0x000fe20000000000 */
[----:B------:R-:W-:Y:S04]  /*bc60*/  BSSY.RECONVERGENT B4, `(.L_x_162) ;  /* 0x000001c000047945 */ /* 0x000fe80003800200 */
        /* <DEDUP_REMOVED lines=27> */
.L_x_163:
[----:B------:R-:W-:Y:S05]  /*be20*/  BSYNC.RECONVERGENT B4 ;  /* 0x0000000000047941 */ /* 0x000fea0003800200 */
.L_x_162:
        /* <DEDUP_REMOVED lines=34> */
.L_x_165:
[----:B------:R-:W-:Y:S05]  /*c050*/  BSYNC.RECONVERGENT B4 ;  /* 0x0000000000047941 */ /* 0x000fea0003800200 */
.L_x_164:
        /* <DEDUP_REMOVED lines=39> */
.L_x_167:
[----:B------:R-:W-:Y:S05]  /*c2d0*/  BSYNC.RECONVERGENT B4 ;  /* 0x0000000000047941 */ /* 0x000fea0003800200 */
.L_x_166:
        /* <DEDUP_REMOVED lines=34> */
.L_x_169:
[----:B------:R-:W-:Y:S05]  /*c500*/  BSYNC.RECONVERGENT B4 ;  /* 0x0000000000047941 */ /* 0x000fea0003800200 */
.L_x_168:
        /* <DEDUP_REMOVED lines=34> */
.L_x_171:
[----:B------:R-:W-:Y:S05]  /*c730*/  BSYNC.RECONVERGENT B4 ;  /* 0x0000000000047941 */ /* 0x000fea0003800200 */
.L_x_170:
        /* <DEDUP_REMOVED lines=38> */
.L_x_173:
[----:B------:R-:W-:Y:S05]  /*c9a0*/  BSYNC.RECONVERGENT B4 ;  /* 0x0000000000047941 */ /* 0x000fea0003800200 */
.L_x_172:
        /* <DEDUP_REMOVED lines=34> */
.L_x_175:
[----:B------:R-:W-:Y:S05]  /*cbd0*/  BSYNC.RECONVERGENT B4 ;  /* 0x0000000000047941 */ /* 0x000fea0003800200 */
.L_x_174:
        /* <DEDUP_REMOVED lines=34> */
.L_x_177:
[----:B------:R-:W-:Y:S05]  /*ce00*/  BSYNC.RECONVERGENT B4 ;  /* 0x0000000000047941 */ /* 0x000fea0003800200 */
.L_x_176:
        /* <DEDUP_REMOVED lines=34> */
.L_x_179:
[----:B------:R-:W-:Y:S05]  /*d030*/  BSYNC.RECONVERGENT B4 ;  /* 0x0000000000047941 */ /* 0x000fea0003800200 */
.L_x_178:
        /* <DEDUP_REMOVED lines=38> */
.L_x_181:
[----:B------:R-:W-:Y:S05]  /*d2a0*/  BSYNC.RECONVERGENT B4 ;  /* 0x0000000000047941 */ /* 0x000fea0003800200 */
.L_x_180:
        /* <DEDUP_REMOVED lines=34> */
.L_x_183:
[----:B------:R-:W-:Y:S05]  /*d4d0*/  BSYNC.RECONVERGENT B4 ;  /* 0x0000000000047941 */ /* 0x000fea0003800200 */
.L_x_182:
        /* <DEDUP_REMOVED lines=34> */
.L_x_185:
[----:B------:R-:W-:Y:S05]  /*d700*/  BSYNC.RECONVERGENT B4 ;  /* 0x0000000000047941 */ /* 0x000fea0003800200 */
.L_x_184:
        /* <DEDUP_REMOVED lines=39> */
.L_x_187:
[----:B------:R-:W-:Y:S05]  /*d980*/  BSYNC.RECONVERGENT B4 ;  /* 0x0000000000047941 */ /* 0x000fea0003800200 */
.L_x_186:
        /* <DEDUP_REMOVED lines=34> */
.L_x_189:
[----:B------:R-:W-:Y:S05]  /*dbb0*/  BSYNC.RECONVERGENT B4 ;  /* 0x0000000000047941 */ /* 0x000fea0003800200 */
.L_x_188:
        /* <DEDUP_REMOVED lines=34> */
.L_x_191:
[----:B------:R-:W-:Y:S05]  /*dde0*/  BSYNC.RECONVERGENT B4 ;  /* 0x0000000000047941 */ /* 0x000fea0003800200 */
.L_x_190:
        /* <DEDUP_REMOVED lines=38> */
.L_x_193:
[----:B------:R-:W-:Y:S05]  /*e050*/  BSYNC.RECONVERGENT B4 ;  /* 0x0000000000047941 */ /* 0x000fea0003800200 */
.L_x_192:
[----:B------:R-:W0:Y:S01]  /*e060*/  FRND.F64.FLOOR R4, R4 ;  /* 0x0000000400047313 */ /* 0x000e220000305800 */
[----:B------:R-:W-:Y:S01]  /*e070*/  UMOV UR10, 0xe5e00000 ;  /* 0xe5e00000000a7882 */ /* 0x000fe20000000000 */
[----:B------:R-:W-:-:S06]  /*e080*/  UMOV UR11, 0x41efffff ;  /* 0x41efffff000b7882 */ /* 0x000fcc0000000000 */
[----:B------:R2:W3:Y:S01]  /*e090*/  F2I.U32.F64.TRUNC R34, R12 ;  /* 0x0000000c00227311 */ /* 0x0004e2000030d000 */
[----:B0-----:R-:W-:-:S07]  /*e0a0*/  DFMA R4, R4, -UR10, R30 ;  /* 0x8000000a04047c2b */ /* 0x001fce000800001e */
[----:B------:R0:W4:Y:S01]  /*e0b0*/  F2I.U32.F64.TRUNC R22, R14 ;  /* 0x0000000e00167311 */ /* 0x000122000030d000 */
[----:B--2---:R-:W-:-:S07]  /*e0c0*/  DADD R12, R4, UR10 ;  /* 0x0000000a040c7e29 */ /* 0x004fce0008000000 */
[----:B------:R0:W2:Y:S01]  /*e0d0*/  F2I.U32.F64.TRUNC R28, R38 ;  /* 0x00000026001c7311 */ /* 0x0000a2000030d000 */
[----:B------:R-:W-:-:S07]  /*e0e0*/  DSETP.GEU.AND P0, PT, R4, RZ, PT ;  /* 0x000000ff0400722a */ /* 0x000fce0003f0e000 */
[----:B------:R0:W0:Y:S01]  /*e0f0*/  F2I.U32.F64.TRUNC R21, R40 ;  /* 0x0000002800157311 */ /* 0x000022000030d000 */
[----:B------:R-:W-:Y:S02]  /*e100*/  FSEL R60, R12, R4, !P0 ;  /* 0x000000040c3c7208 */ /* 0x000fe40004000000 */
[----:B------:R-:W-:-:S05]  /*e110*/  FSEL R61, R13, R5, !P0 ;  /* 0x000000050d3d7208 */ /* 0x000fca0004000000 */
[----:B------:R0:W0:Y:S08]  /*e120*/  F2I.U32.F64.TRUNC R24, R42 ;  /* 0x0000002a00187311 */ /* 0x000030000030d000 */
[----:B------:R0:W0:Y:S08]  /*e130*/  F2I.U32.F64.TRUNC R59, R36 ;  /* 0x00000024003b7311 */ /* 0x000030000030d000 */
[----:B------:R0:W0:Y:S08]  /*e140*/  F2I.U32.F64.TRUNC R20, R18 ;  /* 0x0000001200147311 */ /* 0x000030000030d000 */
[----:B------:R0:W0:Y:S08]  /*e150*/  F2I.U32.F64.TRUNC R26, R26 ;  /* 0x0000001a001a7311 */ /* 0x000030000030d000 */
[----:B--234-:R0:W0:Y:S02]  /*e160*/  F2I.U32.F64.TRUNC R60, R60 ;  /* 0x0000003c003c7311 */ /* 0x01c024000030d000 */
.L_x_13:
[----:B--2---:R-:W-:Y:S05]  /*e170*/  BSYNC.RECONVERGENT B1 ;  /* 0x0000000000017941 */ /* 0x004fea0003800200 */
.L_x_12:
[----:B------:R-:W-:Y:S01]  /*e180*/  ISETP.GT.U32.AND P0, PT, R3, 0x1, PT ;  /* 0x000000010300780c */ /* 0x000fe20003f04070 */
[----:B------:R-:W-:Y:S01]  /*e190*/  VIADD R11, R11, 0x1 ;  /* 0x000000010b0b7836 */ /* 0x000fe20000000000 */
[--C-:B------:R-:W-:Y:S02]  /*e1a0*/  SHF.R.U64 R3, R3, 0x1, R10.reuse ;  /* 0x0000000103037819 */ /* 0x100fe4000000120a */
[----:B------:R-:W-:Y:S02]  /*e1b0*/  ISETP.GT.U32.AND.EX P0, PT, R10, RZ, PT, P0 ;  /* 0x000000ff0a00720c */ /* 0x000fe40003f04100 */
[----:B------:R-:W-:-:S11]  /*e1c0*/  SHF.R.U32.HI R10, RZ, 0x1, R10 ;  /* 0x00000001ff0a7819 */ /* 0x000fd6000001160a */
[----:B------:R-:W-:Y:S05]  /*e1d0*/  @P0 BRA `(.L_x_194) ;  /* 0xffffff2c00b80947 */ /* 0x000fea000383ffff */
[----:B------:R-:W-:Y:S05]  /*e1e0*/  BSYNC.RECONVERGENT B2 ;  /* 0x0000000000027941 */ /* 0x000fea0003800200 */
.L_x_11:
[----:B0-----:R3:W4:Y:S08]  /*e1f0*/  I2F.F64.U32 R18, R34 ;  /* 0x0000002200127312 */ /* 0x0017300000201800 */
[----:B------:R-:W0:Y:S08]  /*e200*/  I2F.F64.U32 R22, R22 ;  /* 0x0000001600167312 */ /* 0x000e300000201800 */
[----:B------:R-:W2:Y:S08]  /*e210*/  I2F.F64.U32 R28, R28 ;  /* 0x0000001c001c7312 */ /* 0x000eb00000201800 */
[----:B------:R3:W0:Y:S08]  /*e220*/  I2F.F64.U32 R14, R21 ;  /* 0x00000015000e7312 */ /* 0x0006300000201800 */
[----:B------:R-:W0:Y:S08]  /*e230*/  I2F.F64.U32 R24, R24 ;  /* 0x0000001800187312 */ /* 0x000e300000201800 */
[----:B--2-4-:R3:W0:Y:S02]  /*e240*/  I2F.F64.U32 R12, R59 ;  /* 0x0000003b000c7312 */ /* 0x0146240000201800 */
.L_x_10:
[----:B--2---:R-:W-:Y:S05]  /*e250*/  BSYNC.RECONVERGENT B3 ;  /* 0x0000000000037941 */ /* 0x004fea0003800200 */
.L_x_9:
[----:B------:R-:W0:Y:S01]  /*e260*/  MUFU.RCP64H R11, 4.29496524800000000000e+09 ;  /* 0x41efffff000b7908 */ /* 0x000e220000001800 */
[----:B------:R-:W-:Y:S01]  /*e270*/  MOV R26, 0xe5e00000 ;  /* 0xe5e00000001a7802 */ /* 0x000fe20000000f00 */
[----:B------:R-:W-:Y:S01]  /*e280*/  IMAD.MOV.U32 R27, RZ, RZ, 0x41efffff ;  /* 0x41efffffff1b7424 */ /* 0x000fe200078e00ff */
[----:B------:R-:W-:Y:S01]  /*e290*/  BSSY.RECONVERGENT B1, `(.L_x_195) ;  /* 0x000001d000017945 */ /* 0x000fe20003800200 */
[----:B------:R-:W-:-:S06]  /*e2a0*/  IMAD.MOV.U32 R10, RZ, RZ, 0x1 ;  /* 0x00000001ff0a7424 */ /* 0x000fcc00078e00ff */
[----:B0-----:R-:W-:-:S08]  /*e2b0*/  DFMA R4, R10, -R26, 1 ;  /* 0x3ff000000a04742b */ /* 0x001fd0000000081a */
[----:B------:R-:W-:Y:S02]  /*e2c0*/  DFMA R30, R4, R4, R4 ;  /* 0x00000004041e722b */ /* 0x000fe40000000004 */
[----:B------:R-:W-:-:S06]  /*e2d0*/  DMUL R4, R18, 7.62939453125e-06 ;  /* 0x3ee0000012047828 */ /* 0x000fcc0000000000 */
[----:B------:R-:W-:Y:S01]  /*e2e0*/  DFMA R10, R10, R30, R10 ;  /* 0x0000001e0a0a722b */ /* 0x000fe2000000000a */
[----:B---3--:R0:W2:Y:S07]  /*e2f0*/  FRND.F64.FLOOR R20, R4 ;  /* 0x0000000400147313 */ /* 0x0080ae0000305800 */
[----:B0-----:R-:W-:Y:S02]  /*e300*/  DFMA R4, R10, -R26, 1 ;  /* 0x3ff000000a04742b */ /* 0x001fe4000000081a */
[----:B--2---:R-:W-:-:S02]  /*e310*/  DMUL R30, R20, R8 ;  /* 0x00000008141e7228 */ /* 0x004fc40000000000 */
[----:B------:R-:W-:-:S04]  /*e320*/  DFMA R18, R20, -131072, R18 ;  /* 0xc10000001412782b */ /* 0x000fc80000000012 */
[----:B------:R-:W-:Y:S01]  /*e330*/  DFMA R32, R10, R4, R10 ;  /* 0x000000040a20722b */ /* 0x000fe2000000000a */
[----:B------:R-:W0:Y:S01]  /*e340*/  S2R R11, SR_TID.X ;  /* 0x00000000000b7919 */ /* 0x000e220000002100 */
[----:B------:R-:W-:Y:S02]  /*e350*/  IMAD.MOV.U32 R10, RZ, RZ, RZ ;  /* 0x000000ffff0a7224 */ /* 0x000fe400078e00ff */
[----:B------:R-:W-:-:S04]  /*e360*/  FSETP.GEU.AND P2, PT, |R31|, 6.5827683646048100446e-37, PT ;  /* 0x036000001f00780b */ /* 0x000fc80003f4e200 */
[----:B------:R-:W-:-:S08]  /*e370*/  DMUL R4, R32, R30 ;  /* 0x0000001e20047228 */ /* 0x000fd00000000000 */
[----:B------:R-:W-:-:S08]  /*e380*/  DFMA R26, R4, -R26, R30 ;  /* 0x8000001a041a722b */ /* 0x000fd0000000001e */
[----:B------:R-:W-:-:S10]  /*e390*/  DFMA R4, R32, R26, R4 ;  /* 0x0000001a2004722b */ /* 0x000fd40000000004 */
[----:B------:R-:W-:Y:S01]  /*e3a0*/  FFMA R3, RZ, 29.999998092651367188, R5 ;  /* 0x41efffffff037823 */ /* 0x000fe20000000005 */
[----:B0-----:R-:W-:-:S04]  /*e3b0*/  ISETP.NE.AND P1, PT, R11, RZ, PT ;  /* 0x000000ff0b00720c */ /* 0x001fc80003f25270 */
        /* <DEDUP_REMOVED lines=10> */
.L_x_196:
[----:B------:R-:W-:Y:S05]  /*e460*/  BSYNC.RECONVERGENT B1 ;  /* 0x0000000000017941 */ /* 0x000fea0003800200 */
.L_x_195:
        /* <DEDUP_REMOVED lines=10> */
[----:B------:R-:W-:Y:S01]  /*e510*/  DMUL R26, R18, R8 ;  /* 0x00000008121a7228 */ /* 0x000fe20000000000 */
[----:B------:R-:W0:Y:S05]  /*e520*/  FRND.F64.FLOOR R18, R4 ;  /* 0x0000000400127313 */ /* 0x000e2a0000305800 */
[----:B------:R-:W-:-:S04]  /*e530*/  DFMA R34, R20, -R32, 1 ;  /* 0x3ff000001422742b */ /* 0x000fc80000000820 */
[----:B------:R-:W-:-:S04]  /*e540*/  FSETP.GEU.AND P3, PT, |R27|, 6.5827683646048100446e-37, PT ;  /* 0x036000001b00780b */ /* 0x000fc80003f6e200 */
[----:B------:R-:W-:Y:S02]  /*e550*/  DFMA R34, R20, R34, R20 ;  /* 0x000000221422722b */ /* 0x000fe40000000014 */
[----:B0-----:R-:W-:-:S06]  /*e560*/  DFMA R18, R18, -R32, R30 ;  /* 0x800000201212722b */ /* 0x001fcc000000001e */
[----:B------:R-:W-:Y:S02]  /*e570*/  DMUL R20, R34, R26 ;  /* 0x0000001a22147228 */ /* 0x000fe40000000000 */
[----:B------:R-:W-:-:S06]  /*e580*/  DSETP.GEU.AND P0, PT, R18, RZ, PT ;  /* 0x000000ff1200722a */ /* 0x000fcc0003f0e000 */
        /* <DEDUP_REMOVED lines=16> */
.L_x_198:
[----:B------:R-:W-:Y:S05]  /*e690*/  BSYNC.RECONVERGENT B1 ;  /* 0x0000000000017941 */ /* 0x000fea0003800200 */
.L_x_197:
        /* <DEDUP_REMOVED lines=34> */
.L_x_200:
[----:B------:R-:W-:Y:S05]  /*e8c0*/  BSYNC.RECONVERGENT B1 ;  /* 0x0000000000017941 */ /* 0x000fea0003800200 */
.L_x_199:
[----:B------:R-:W0:Y:S01]  /*e8d0*/  MUFU.RCP64H R31, 4.29496524800000000000e+09 ;  /* 0x41efffff001f7908 */ /* 0x000e220000001800 */
[----:B------:R-:W-:Y:S01]  /*e8e0*/  IMAD.MOV.U32 R32, RZ, RZ, -0x1a200000 ;  /* 0xe5e00000ff207424 */ /* 0x000fe200078e00ff */
[----:B------:R-:W-:Y:S01]  /*e8f0*/  MOV R30, 0x1 ;  /* 0x00000001001e7802 */ /* 0x000fe20000000f00 */
[----:B------:R-:W-:Y:S01]  /*e900*/  IMAD.MOV.U32 R33, RZ, RZ, 0x41efffff ;  /* 0x41efffffff217424 */ /* 0x000fe200078e00ff */
[----:B------:R-:W-:Y:S01]  /*e910*/  UMOV UR10, 0xe5e00000 ;  /* 0xe5e00000000a7882 */ /* 0x000fe20000000000 */
[----:B------:R-:W-:Y:S01]  /*e920*/  UMOV UR11, 0x41efffff ;  /* 0x41efffff000b7882 */ /* 0x000fe20000000000 */
[----:B------:R-:W-:Y:S02]  /*e930*/  BSSY.RECONVERGENT B1, `(.L_x_201) ;  /* 0x0000023000017945 */ /* 0x000fe40003800200 */
[----:B------:R-:W-:Y:S01]  /*e940*/  FRND.F64.FLOOR R4, R4 ;  /* 0x0000000400047313 */ /* 0x000fe20000305800 */
[----:B0-----:R-:W-:-:S08]  /*e950*/  DFMA R18, R30, -R32, 1 ;  /* 0x3ff000001e12742b */ /* 0x001fd00000000820 */
[----:B------:R-:W-:Y:S02]  /*e960*/  DFMA R34, R18, R18, R18 ;  /* 0x000000121222722b */ /* 0x000fe40000000012 */
[----:B------:R-:W-:-:S06]  /*e970*/  DMUL R18, R22, 7.62939453125e-06 ;  /* 0x3ee0000016127828 */ /* 0x000fcc0000000000 */
[----:B------:R-:W-:Y:S01]  /*e980*/  DFMA R30, R30, R34, R30 ;  /* 0x000000221e1e722b */ /* 0x000fe2000000001e */
[----:B------:R0:W2:Y:S07]  /*e990*/  FRND.F64.FLOOR R26, R18 ;  /* 0x00000012001a7313 */ /* 0x0000ae0000305800 */
[----:B0-----:R-:W-:Y:S02]  /*e9a0*/  DFMA R18, R30, -R32, 1 ;  /* 0x3ff000001e12742b */ /* 0x001fe40000000820 */
[----:B--2---:R-:W-:-:S02]  /*e9b0*/  DMUL R34, R26, UR8 ;  /* 0x000000081a227c28 */ /* 0x004fc40008000000 */
[----:B------:R-:W-:-:S04]  /*e9c0*/  DFMA R22, R26, -131072, R22 ;  /* 0xc10000001a16782b */ /* 0x000fc80000000016 */
[----:B------:R-:W-:Y:S02]  /*e9d0*/  DFMA R36, R30, R18, R30 ;  /* 0x000000121e24722b */ /* 0x000fe4000000001e */
[----:B------:R-:W-:Y:S02]  /*e9e0*/  DFMA R18, R4, -R32, R20 ;  /* 0x800000200412722b */ /* 0x000fe40000000014 */
[----:B------:R-:W-:-:S04]  /*e9f0*/  FSETP.GEU.AND P3, PT, |R35|, 6.5827683646048100446e-37, PT ;  /* 0x036000002300780b */ /* 0x000fc80003f6e200 */
        /* <DEDUP_REMOVED lines=22> */
.L_x_202:
[----:B------:R-:W-:Y:S05]  /*eb60*/  BSYNC.RECONVERGENT B1 ;  /* 0x0000000000017941 */ /* 0x000fea0003800200 */
.L_x_201:
[----:B------:R-:W0:Y:S01]  /*eb70*/  MUFU.RCP64H R19, 4.29496524800000000000e+09 ;  /* 0x41efffff00137908 */ /* 0x000e220000001800 */
[----:B------:R-:W-:Y:S01]  /*eb80*/  IMAD.MOV.U32 R26, RZ, RZ, -0x1a200000 ;  /* 0xe5e00000ff1a7424 */ /* 0x000fe200078e00ff */
[----:B------:R-:W-:Y:S01]  /*eb90*/  DMUL R22, R22, UR8 ;  /* 0x0000000816167c28 */ /* 0x000fe20008000000 */
        /* <DEDUP_REMOVED lines=31> */
.L_x_204:
[----:B------:R-:W-:Y:S05]  /*ed90*/  BSYNC.RECONVERGENT B1 ;  /* 0x0000000000017941 */ /* 0x000fea0003800200 */
.L_x_203:
        /* <DEDUP_REMOVED lines=34> */
.L_x_206:
[----:B------:R-:W-:Y:S05]  /*efc0*/  BSYNC.RECONVERGENT B1 ;  /* 0x0000000000017941 */ /* 0x000fea0003800200 */
.L_x_205:
[----:B------:R-:W0:Y:S01]  /*efd0*/  MUFU.RCP64H R31, 4.29496524800000000000e+09 ;  /* 0x41efffff001f7908 */ /* 0x000e220000001800 */
[----:B------:R-:W-:Y:S01]  /*efe0*/  MOV R26, 0xe5e00000 ;  /* 0xe5e00000001a7802 */ /* 0x000fe20000000f00 */
[----:B------:R-:W-:Y:S01]  /*eff0*/  IMAD.MOV.U32 R27, RZ, RZ, 0x41efffff ;  /* 0x41efffffff1b7424 */ /* 0x000fe200078e00ff */
[----:B------:R-:W-:Y:S01]  /*f000*/  UMOV UR10, 0xe5e00000 ;  /* 0xe5e00000000a7882 */ /* 0x000fe20000000000 */
[----:B------:R-:W-:Y:S01]  /*f010*/  IMAD.MOV.U32 R30, RZ, RZ, 0x1 ;  /* 0x00000001ff1e7424 */ /* 0x000fe200078e00ff */
[----:B------:R-:W-:Y:S01]  /*f020*/  UMOV UR11, 0x41efffff ;  /* 0x41efffff000b7882 */ /* 0x000fe20000000000 */
[----:B------:R-:W-:Y:S02]  /*f030*/  BSSY.RECONVERGENT B1, `(.L_x_207) ;  /* 0x0000024000017945 */ /* 0x000fe40003800200 */
[----:B------:R-:W2:Y:S02]  /*f040*/  FRND.F64.FLOOR R4, R4 ;  /* 0x0000000400047313 */ /* 0x000ea40000305800 */
[----:B0-----:R-:W-:-:S02]  /*f050*/  DFMA R18, R30, -R26, 1 ;  /* 0x3ff000001e12742b */ /* 0x001fc4000000081a */
[----:B--2---:R-:W-:-:S06]  /*f060*/  DFMA R4, R4, -R26, R22 ;  /* 0x8000001a0404722b */ /* 0x004fcc0000000016 */
[----:B------:R-:W-:Y:S02]  /*f070*/  DFMA R34, R18, R18, R18 ;  /* 0x000000121222722b */ /* 0x000fe40000000012 */
[----:B------:R-:W-:Y:S02]  /*f080*/  DMUL R18, R28, 7.62939453125e-06 ;  /* 0x3ee000001c127828 */ /* 0x000fe40000000000 */
[----:B------:R-:W-:-:S04]  /*f090*/  DSETP.GEU.AND P0, PT, R4, RZ, PT ;  /* 0x000000ff0400722a */ /* 0x000fc80003f0e000 */
[----:B------:R-:W-:Y:S01]  /*f0a0*/  DFMA R30, R30, R34, R30 ;  /* 0x000000221e1e722b */ /* 0x000fe2000000001e */
[----:B------:R0:W2:Y:S07]  /*f0b0*/  FRND.F64.FLOOR R20, R18 ;  /* 0x0000001200147313 */ /* 0x0000ae0000305800 */
[----:B0-----:R-:W-:Y:S02]  /*f0c0*/  DFMA R18, R30, -R26, 1 ;  /* 0x3ff000001e12742b */ /* 0x001fe4000000081a */
[----:B--2---:R-:W-:-:S02]  /*f0d0*/  DMUL R34, R20, R8 ;  /* 0x0000000814227228 */ /* 0x004fc40000000000 */
[----:B------:R-:W-:-:S04]  /*f0e0*/  DFMA R20, R20, -131072, R28 ;  /* 0xc10000001414782b */ /* 0x000fc8000000001c */
[----:B------:R-:W-:Y:S02]  /*f0f0*/  DFMA R36, R30, R18, R30 ;  /* 0x000000121e24722b */ /* 0x000fe4000000001e */
[----:B------:R-:W-:Y:S02]  /*f100*/  DADD R18, R4, UR10 ;  /* 0x0000000a04127e29 */ /* 0x000fe40008000000 */
[----:B------:R-:W-:-:S04]  /*f110*/  FSETP.GEU.AND P2, PT, |R35|, 6.5827683646048100446e-37, PT ;  /* 0x036000002300780b */ /* 0x000fc80003f4e200 */
        /* <DEDUP_REMOVED lines=21> */
.L_x_208:
[----:B------:R-:W-:Y:S05]  /*f270*/  BSYNC.RECONVERGENT B1 ;  /* 0x0000000000017941 */ /* 0x000fea0003800200 */
.L_x_207:
        /* <DEDUP_REMOVED lines=34> */
.L_x_210:
[----:B------:R-:W-:Y:S05]  /*f4a0*/  BSYNC.RECONVERGENT B1 ;  /* 0x0000000000017941 */ /* 0x000fea0003800200 */
.L_x_209:
        /* <DEDUP_REMOVED lines=34> */
.L_x_212:
[----:B------:R-:W-:Y:S05]  /*f6d0*/  BSYNC.RECONVERGENT B1 ;  /* 0x0000000000017941 */ /* 0x000fea0003800200 */
.L_x_211:
[----:B------:R-:W0:Y:S01]  /*f6e0*/  FRND.F64.FLOOR R4, R4 ;  /* 0x0000000400047313 */ /* 0x000e220000305800 */
[----:B------:R-:W-:Y:S01]  /*f6f0*/  IMAD.MOV.U32 R22, RZ, RZ, -0x1a200000 ;  /* 0xe5e00000ff167424 */ /* 0x000fe200078e00ff */
[----:B------:R-:W-:Y:S01]  /*f700*/  UMOV UR10, 0xe5e00000 ;  /* 0xe5e00000000a7882 */ /* 0x000fe20000000000 */
[----:B------:R-:W-:Y:S01]  /*f710*/  IMAD.MOV.U32 R23, RZ, RZ, 0x41efffff ;  /* 0x41efffffff177424 */ /* 0x000fe200078e00ff */
[----:B------:R-:W-:Y:S01]  /*f720*/  UMOV UR11, 0x41efffff ;  /* 0x41efffff000b7882 */ /* 0x000fe20000000000 */
[----:B------:R-:W-:Y:S01]  /*f730*/  IMAD.MOV.U32 R26, RZ, RZ, 0x1 ;  /* 0x00000001ff1a7424 */ /* 0x000fe200078e00ff */
        /* <DEDUP_REMOVED lines=32> */
.L_x_214:
[----:B------:R-:W-:Y:S05]  /*f940*/  BSYNC.RECONVERGENT B1 ;  /* 0x0000000000017941 */ /* 0x000fea0003800200 */
.L_x_213:
        /* <DEDUP_REMOVED lines=8> */
[----:B------:R-:W-:Y:S02]  /*f9d0*/  DFMA R26, R18, R18, R18 ;  /* 0x00000012121a722b */ /* 0x000fe40000000012 */
[----:B------:R-:W-:-:S06]  /*f9e0*/  DMUL R18, R14, 7.62939453125e-06 ;  /* 0x3ee000000e127828 */ /* 0x000fcc0000000000 */
[----:B------:R-:W-:Y:S01]  /*f9f0*/  DFMA R20, R20, R26, R20 ;  /* 0x0000001a1414722b */ /* 0x000fe20000000014 */
[----:B------:R0:W2:Y:S07]  /*fa00*/  FRND.F64.FLOOR R22, R18 ;  /* 0x0000001200167313 */ /* 0x0000ae0000305800 */
[----:B0-----:R-:W-:Y:S02]  /*fa10*/  DFMA R18, R20, -R28, 1 ;  /* 0x3ff000001412742b */ /* 0x001fe4000000081c */
[----:B--2---:R-:W-:-:S02]  /*fa20*/  DMUL R26, R22, R8 ;  /* 0x00000008161a7228 */ /* 0x004fc40000000000 */
[----:B------:R-:W-:-:S04]  /*fa30*/  DFMA R22, R22, -131072, R14 ;  /* 0xc10000001616782b */ /* 0x000fc8000000000e */
[----:B------:R-:W-:Y:S02]  /*fa40*/  DFMA R30, R20, R18, R20 ;  /* 0x00000012141e722b */ /* 0x000fe40000000014 */
[----:B------:R0:W2:Y:S02]  /*fa50*/  FRND.F64.FLOOR R18, R4 ;  /* 0x0000000400127313 */ /* 0x0000a40000305800 */
[----:B------:R-:W-:-:S04]  /*fa60*/  FSETP.GEU.AND P3, PT, |R27|, 6.5827683646048100446e-37, PT ;  /* 0x036000001b00780b */ /* 0x000fc80003f6e200 */
        /* <DEDUP_REMOVED lines=17> */
[----:B------:R-:W-:Y:S01]  /*fb80*/  IMAD.MOV.U32 R4, RZ, RZ, R52 ;  /* 0x000000ffff047224 */ /* 0x000fe200078e0034 */
[----:B------:R-:W-:-:S07]  /*fb90*/  MOV R5, R53 ;  /* 0x0000003500057202 */ /* 0x000fce0000000f00 */
.L_x_216:
[----:B------:R-:W-:Y:S05]  /*fba0*/  BSYNC.RECONVERGENT B1 ;  /* 0x0000000000017941 */ /* 0x000fea0003800200 */
.L_x_215:
        /* <DEDUP_REMOVED lines=32> */
[----:B------:R-:W-:Y:S01]  /*fdb0*/  MOV R4, R52 ;  /* 0x0000003400047202 */ /* 0x000fe20000000f00 */
[----:B------:R-:W-:-:S07]  /*fdc0*/  IMAD.MOV.U32 R5, RZ, RZ, R53 ;  /* 0x000000ffff057224 */ /* 0x000fce00078e0035 */
.L_x_218:
[----:B------:R-:W-:Y:S05]  /*fdd0*/  BSYNC.RECONVERGENT B1 ;  /* 0x0000000000017941 */ /* 0x000fea0003800200 */
.L_x_217:
[----:B------:R-:W0:Y:S01]  /*fde0*/  MUFU.RCP64H R29, 4.29496524800000000000e+09 ;  /* 0x41efffff001d7908 */ /* 0x000e220000001800 */
[----:B------:R-:W-:Y:S02]  /*fdf0*/  HFMA2 R28, -RZ, RZ, 0, 5.9604644775390625e-08 ;  /* 0x00000001ff1c7431 */ /* 0x000fe400000001ff */
[----:B------:R-:W-:Y:S01]  /*fe00*/  IMAD.MOV.U32 R26, RZ, RZ, -0x1a200000 ;  /* 0xe5e00000ff1a7424 */ /* 0x000fe200078e00ff */
[----:B------:R-:W-:Y:S01]  /*fe10*/  UMOV UR10, 0xe5e00000 ;  /* 0xe5e00000000a7882 */ /* 0x000fe20000000000 */
[----:B------:R-:W-:Y:S01]  /*fe20*/  IMAD.MOV.U32 R27, RZ, RZ, 0x41efffff ;  /* 0x41efffffff1b7424 */ /* 0x000fe200078e00ff */
[----:B------:R-:W-:Y:S01]  /*fe30*/  UMOV UR11, 0x41efffff ;  /* 0x41efffff000b7882 */ /* 0x000fe20000000000 */
[----:B------:R-:W-:Y:S01]  /*fe40*/  BSSY.RECONVERGENT B1, `(.L_x_219) ;  /* 0x000001c000017945 */ /* 0x000fe20003800200 */
        /* <DEDUP_REMOVED lines=27> */
.L_x_220:
[----:B------:R-:W-:Y:S05]  /*10000*/  BSYNC.RECONVERGENT B1 ;  /* 0x0000000000017941 */ /* 0x000fea0003800200 */
.L_x_219:
        /* <DEDUP_REMOVED lines=41> */
.L_x_222:
[----:B------:R-:W-:Y:S05]  /*102a0*/  BSYNC.RECONVERGENT B1 ;  /* 0x0000000000017941 */ /* 0x000fea0003800200 */
.L_x_221:
[----:B------:R-:W0:Y:S01]  /*102b0*/  MUFU.RCP64H R19, 4.29496524800000000000e+09 ;  /* 0x41efffff00137908 */ /* 0x000e220000001800 */
[----:B------:R-:W-:Y:S01]  /*102c0*/  MOV R24, 0xe5e00000 ;  /* 0xe5e0000000187802 */ /* 0x000fe20000000f00 */
[----:B------:R-:W-:Y:S01]  /*102d0*/  IMAD.MOV.U32 R25, RZ, RZ, 0x41efffff ;  /* 0x41efffffff197424 */ /* 0x000fe200078e00ff */
[----:B------:R-:W-:Y:S01]  /*102e0*/  DMUL R22, R22, UR8 ;  /* 0x0000000816167c28 */ /* 0x000fe20008000000 */
        /* <DEDUP_REMOVED lines=30> */
.L_x_224:
[----:B------:R-:W-:Y:S05]  /*104d0*/  BSYNC.RECONVERGENT B1 ;  /* 0x0000000000017941 */ /* 0x000fea0003800200 */
.L_x_223:
        /* <DEDUP_REMOVED lines=34> */
.L_x_226:
[----:B------:R-:W-:Y:S05]  /*10700*/  BSYNC.RECONVERGENT B1 ;  /* 0x0000000000017941 */ /* 0x000fea0003800200 */
.L_x_225:
        /* <DEDUP_REMOVED lines=42> */
.L_x_228:
[----:B------:R-:W-:Y:S05]  /*109b0*/  BSYNC.RECONVERGENT B1 ;  /* 0x0000000000017941 */ /* 0x000fea0003800200 */
.L_x_227:
        /* <DEDUP_REMOVED lines=34> */
.L_x_230:
[----:B------:R-:W-:Y:S05]  /*10be0*/  BSYNC.RECONVERGENT B1 ;  /* 0x0000000000017941 */ /* 0x000fea0003800200 */
.L_x_229:
        /* <DEDUP_REMOVED lines=34> */
.L_x_232:
[----:B------:R-:W-:Y:S05]  /*10e10*/  BSYNC.RECONVERGENT B1 ;  /* 0x0000000000017941 */ /* 0x000fea0003800200 */
.L_x_231:
        /* <DEDUP_REMOVED lines=38> */
.L_x_234:
[----:B------:R-:W-:Y:S05]  /*11080*/  BSYNC.RECONVERGENT B1 ;  /* 0x0000000000017941 */ /* 0x000fea0003800200 */
.L_x_233:
[----:B------:R-:W0:Y:S01]  /*11090*/  FRND.F64.FLOOR R4, R4 ;  /* 0x0000000400047313 */ /* 0x000e220000305800 */
[----:B------:R-:W-:Y:S01]  /*110a0*/  UMOV UR8, 0xe5e00000 ;  /* 0xe5e0000000087882 */ /* 0x000fe20000000000 */
[----:B------:R-:W-:Y:S01]  /*110b0*/  UMOV UR9, 0x41efffff ;  /* 0x41efffff00097882 */ /* 0x000fe20000000000 */
[----:B------:R-:W-:Y:S01]  /*110c0*/  BSSY.RECONVERGENT B3, `(.L_x_235) ;  /* 0x0000d34000037945 */ /* 0x000fe20003800200 */
[----:B------:R-:W-:Y:S02]  /*110d0*/  CS2R R26, SRZ ;  /* 0x00000000001a7805 */ /* 0x000fe4000001ff00 */
[----:B------:R-:W-:Y:S02]  /*110e0*/  CS2R R28, SRZ ;  /* 0x00000000001c7805 */ /* 0x000fe4000001ff00 */
[----:B------:R-:W-:Y:S02]  /*110f0*/  CS2R R22, SRZ ;  /* 0x0000000000167805 */ /* 0x000fe4000001ff00 */
[----:B------:R-:W-:Y:S01]  /*11100*/  MOV R24, 0x0 ;  /* 0x0000000000187802 */ /* 0x000fe20000000f00 */
[----:B------:R2:W3:Y:S01]  /*11110*/  F2I.U32.F64.TRUNC R8, R14 ;  /* 0x0000000e00087311 */ /* 0x0004e2000030d000 */
[----:B------:R-:W-:Y:S01]  /*11120*/  IMAD.MOV.U32 R25, RZ, RZ, 0x3ff00000 ;  /* 0x3ff00000ff197424 */ /* 0x000fe200078e00ff */
[----:B0-----:R-:W-:Y:S01]  /*11130*/  DFMA R4, R4, -UR8, R18 ;  /* 0x8000000804047c2b */ /* 0x001fe20008000012 */
[----:B--2---:R-:W-:-:S07]  /*11140*/  CS2R R14, SRZ ;  /* 0x00000000000e7805 */ /* 0x004fce000001ff00 */
[C---:B------:R-:W-:Y:S02]  /*11150*/  DADD R12, R4.reuse, UR8 ;  /* 0x00000008040c7e29 */ /* 0x040fe40008000000 */
[----:B------:R-:W-:-:S08]  /*11160*/  DSETP.GEU.AND P0, PT, R4, RZ, PT ;  /* 0x000000ff0400722a */ /* 0x000fd00003f0e000 */
[----:B------:R-:W-:Y:S01]  /*11170*/  FSEL R4, R12, R4, !P0 ;  /* 0x000000040c047208 */ /* 0x000fe20004000000 */
[----:B------:R-:W-:Y:S01]  /*11180*/  IMAD.MOV.U32 R12, RZ, RZ, 0x0 ;  /* 0x00000000ff0c7424 */ /* 0x000fe200078e00ff */
[----:B------:R-:W-:Y:S01]  /*11190*/  FSEL R5, R13, R5, !P0 ;  /* 0x000000050d057208 */ /* 0x000fe20004000000 */
[----:B------:R-:W-:-:S03]  /*111a0*/  IMAD.MOV.U32 R13, RZ, RZ, 0x3ff00000 ;  /* 0x3ff00000ff0d7424 */ /* 0x000fc600078e00ff */
[----:B------:R0:W2:Y:S01]  /*111b0*/  F2I.U32.F64.TRUNC R3, R4 ;  /* 0x0000000400037311 */ /* 0x0000a2000030d000 */
[----:B---3--:R-:W-:Y:S05]  /*111c0*/  @!P1 BRA `(.L_x_236) ;  /* 0x000000d0008c9947 */ /* 0x008fea0003800000 */
[----:B------:R-:W-:Y:S01]  /*111d0*/  BSSY.RECONVERGENT B2, `(.L_x_237) ;  /* 0x0000d1c000027945 */ /* 0x000fe20003800200 */
[----:B------:R-:W-:Y:S01]  /*111e0*/  IMAD.MOV.U32 R26, RZ, RZ, RZ ;  /* 0x000000ffff1a7224 */ /* 0x000fe200078e00ff */
[----:B------:R-:W-:Y:S01]  /*111f0*/  CS2R R20, SRZ ;  /* 0x0000000000147805 */ /* 0x000fe2000001ff00 */
[----:B------:R-:W-:Y:S01]  /*11200*/  IMAD.MOV.U32 R59, RZ, RZ, 0x1 ;  /* 0x00000001ff3b7424 */ /* 0x000fe200078e00ff */
[----:B------:R-:W-:Y:S01]  /*11210*/  MOV R60, RZ ;  /* 0x000000ff003c7202 */ /* 0x000fe20000000f00 */
[----:B------:R-:W-:Y:S01]  /*11220*/  IMAD.MOV.U32 R24, RZ, RZ, 0x1 ;  /* 0x00000001ff187424 */ /* 0x000fe200078e00ff */
[----:B------:R-:W-:Y:S01]  /*11230*/  MOV R25, 0x1 ;  /* 0x0000000100197802 */ /* 0x000fe20000000f00 */
[----:B------:R-:W-:Y:S02]  /*11240*/  IMAD.MOV.U32 R28, RZ, RZ, RZ ;  /* 0x000000ffff1c7224 */ /* 0x000fe400078e00ff */
[----:B------:R-:W-:Y:S02]  /*11250*/  IMAD.MOV.U32 R22, RZ, RZ, RZ ;  /* 0x000000ffff167224 */ /* 0x000fe400078e00ff */
[----:B------:R-:W-:-:S07]  /*11260*/  IMAD.MOV.U32 R9, RZ, RZ, RZ ;  /* 0x000000ffff097224 */ /* 0x000fce00078e00ff */
.L_x_420:
[----:B0--3--:R-:W-:Y:S01]  /*11270*/  LOP3.LUT R4, R11, 0x1, RZ, 0xc0, !PT ;  /* 0x000000010b047812 */ /* 0x009fe200078ec0ff */
[----:B------:R-:W-:Y:S03]  /*11280*/  BSSY.RECONVERGENT B1, `(.L_x_238) ;  /* 0x0000d0a000017945 */ /* 0x000fe60003800200 */
[----:B------:R-:W-:-:S04]  /*11290*/  ISETP.NE.U32.AND P0, PT, R4, 0x1, PT ;  /* 0x000000010400780c */ /* 0x000fc80003f05070 */
[----:B------:R-:W-:-:S13]  /*112a0*/  ISETP.NE.U32.AND.EX P0, PT, RZ, RZ, PT, P0 ;  /* 0x000000ffff00720c */ /* 0x000fda0003f05100 */
[----:B------:R-:W-:Y:S05]  /*112b0*/  @P0 BRA `(.L_x_239) ;  /* 0x000000d000180947 */ /* 0x000fea0003800000 */
[----:B------:R-:W0:Y:S02]  /*112c0*/  LDC.64 R36, c[0x4][0x30] ;  /* 0x01000c00ff247b82 */ /* 0x000e240000000a00 */
[----:B0-----:R-:W-:-:S05]  /*112d0*/  IMAD.WIDE.U32 R36, R9, 0x24, R36 ;  /* 0x0000002409247825 */ /* 0x001fca00078e0024 */
[----:B------:R-:W3:Y:S04]  /*112e0*/  LDG.E R30, desc[UR4][R36.64] ;  /* 0x00000004241e7981 */ /* 0x000ee8000c1e1900 */
[----:B------:R-:W4:Y:S04]  /*112f0*/  LDG.E R42, desc[UR4][R36.64+0x4] ;  /* 0x00000404242a7981 */ /* 0x000f28000c1e1900 */
[----:B------:R-:W5:Y:S01]  /*11300*/  LDG.E R40, desc[UR4][R36.64+0x8] ;  /* 0x0000080424287981 */ /* 0x000f62000c1e1900 */
[----:B------:R-:W0:Y:S01]  /*11310*/  MUFU.RCP64H R13, 4.29494272000000000000e+09 ;  /* 0x41effff4000d7908 */ /* 0x000e220000001800 */
[----:B------:R-:W-:-:S02]  /*11320*/  HFMA2 R12, -RZ, RZ, 0, 5.9604644775390625e-08 ;  /* 0x00000001ff0c7431 */ /* 0x000fc400000001ff */
[----:B------:R-:W-:Y:S01]  /*11330*/  IMAD.MOV.U32 R18, RZ, RZ, -0x28a00000 ;  /* 0xd7600000ff127424 */ /* 0x000fe200078e00ff */
[----:B------:R-:W-:Y:S01]  /*11340*/  UMOV UR8, 0x0 ;  /* 0x0000000000087882 */ /* 0x000fe20000000000 */
[----:B------:R-:W-:Y:S01]  /*11350*/  IMAD.MOV.U32 R19, RZ, RZ, 0x41effff4 ;  /* 0x41effff4ff137424 */ /* 0x000fe200078e00ff */
[----:B------:R-:W-:Y:S01]  /*11360*/  UMOV UR9, 0x3ff00000 ;  /* 0x3ff0000000097882 */ /* 0x000fe20000000000 */
[----:B------:R-:W-:Y:S01]  /*11370*/  BSSY.RECONVERGENT B4, `(.L_x_240) ;  /* 0x0000023000047945 */ /* 0x000fe20003800200 */
[----:B------:R-:W-:Y:S03]  /*11380*/  I2F.F64.U32 R34, R25 ;  /* 0x0000001900227312 */ /* 0x000fe60000201800 */
[----:B0-----:R-:W-:-:S08]  /*11390*/  DFMA R4, R12, -R18, UR8 ;  /* 0x000000080c047e2b */ /* 0x001fd00008000812 */
[----:B------:R-:W-:-:S08]  /*113a0*/  DFMA R4, R4, R4, R4 ;  /* 0x000000040404722b */ /* 0x000fd00000000004 */
[----:B------:R-:W-:-:S08]  /*113b0*/  DFMA R4, R12, R4, R12 ;  /* 0x000000040c04722b */ /* 0x000fd0000000000c */
[----:B------:R-:W-:-:S08]  /*113c0*/  DFMA R12, R4, -R18, 1 ;  /* 0x3ff00000040c742b */ /* 0x000fd00000000812 */
[----:B------:R-:W-:Y:S01]  /*113d0*/  DFMA R4, R4, R12, R4 ;  /* 0x0000000c0404722b */ /* 0x000fe20000000004 */
[----:B---3--:R-:W0:Y:S08]  /*113e0*/  I2F.F64.U32 R30, R30 ;  /* 0x0000001e001e7312 */ /* 0x008e300000201800 */
[----:B----4-:R-:W3:Y:S01]  /*113f0*/  I2F.F64.U32 R42, R42 ;  /* 0x0000002a002a7312 */ /* 0x010ee20000201800 */
[----:B0-----:R-:W-:-:S07]  /*11400*/  DMUL R14, R30, 7.62939453125e-06 ;  /* 0x3ee000001e0e7828 */ /* 0x001fce0000000000 */
[----:B-----5:R-:W0:Y:S01]  /*11410*/  I2F.F64.U32 R40, R40 ;  /* 0x0000002800287312 */ /* 0x020e220000201800 */
[----:B---3--:R-:W-:-:S07]  /*11420*/  DMUL R32, R42, 7.62939453125e-06 ;  /* 0x3ee000002a207828 */ /* 0x008fce0000000000 */
[----:B------:R-:W3:Y:S01]  /*11430*/  FRND.F64.FLOOR R14, R14 ;  /* 0x0000000e000e7313 */ /* 0x000ee20000305800 */
[----:B0-----:R-:W-:-:S07]  /*11440*/  DMUL R38, R40, 7.62939453125e-06 ;  /* 0x3ee0000028267828 */ /* 0x001fce0000000000 */
[----:B------:R-:W0:Y:S01]  /*11450*/  FRND.F64.FLOOR R32, R32 ;  /* 0x0000002000207313 */ /* 0x000e220000305800 */
[----:B---3--:R-:W-:-:S07]  /*11460*/  DMUL R62, R14, R34 ;  /* 0x000000220e3e7228 */ /* 0x008fce0000000000 */
[----:B------:R-:W3:Y:S01]  /*11470*/  FRND.F64.FLOOR R38, R38 ;  /* 0x0000002600267313 */ /* 0x000ee20000305800 */
[----:B------:R-:W-:Y:S02]  /*11480*/  DFMA R30, R14, -131072, R30 ;  /* 0xc10000000e1e782b */ /* 0x000fe4000000001e */
[----:B------:R-:W-:Y:S01]  /*11490*/  DMUL R12, R62, R4 ;  /* 0x000000043e0c7228 */ /* 0x000fe20000000000 */
[----:B------:R-:W-:Y:S01]  /*114a0*/  FSETP.GEU.AND P1, PT, |R63|, 6.5827683646048100446e-37, PT ;  /* 0x036000003f00780b */ /* 0x000fe20003f2e200 */
[----:B0-----:R-:W-:-:S06]  /*114b0*/  DFMA R42, R32, -131072, R42 ;  /* 0xc1000000202a782b */ /* 0x001fcc000000002a */
[----:B------:R-:W-:Y:S02]  /*114c0*/  DFMA R18, R12, -R18, R62 ;  /* 0x800000120c12722b */ /* 0x000fe4000000003e */
[----:B---3--:R-:W-:-:S06]  /*114d0*/  DFMA R40, R38, -131072, R40 ;  /* 0xc10000002628782b */ /* 0x008fcc0000000028 */
[----:B------:R-:W-:-:S10]  /*114e0*/  DFMA R4, R4, R18, R12 ;  /* 0x000000120404722b */ /* 0x000fd4000000000c */
[----:B------:R-:W-:-:S05]  /*114f0*/  FFMA R12, RZ, 29.99997711181640625, R5 ;  /* 0x41effff4ff0c7823 */ /* 0x000fca0000000005 */
[----:B------:R-:W-:-:S13]  /*11500*/  FSETP.GT.AND P0, PT, |R12|, 1.469367938527859385e-39, PT ;  /* 0x001000000c00780b */ /* 0x000fda0003f04200 */
[----:B------:R-:W-:Y:S05]  /*11510*/  @P0 BRA P1, `(.L_x_241) ;  /* 0x0000000000200947 */ /* 0x000fea0000800000 */
[----:B------:R-:W-:Y:S01]  /*11520*/  IMAD.MOV.U32 R46, RZ, RZ, R62 ;  /* 0x000000ffff2e7224 */ /* 0x000fe200078e003e */
[----:B------:R-:W-:Y:S01]  /*11530*/  MOV R5, 0x41effff4 ;  /* 0x41effff400057802 */ /* 0x000fe20000000f00 */
[----:B------:R-:W-:Y:S01]  /*11540*/  IMAD.MOV.U32 R47, RZ, RZ, R63 ;  /* 0x000000ffff2f7224 */ /* 0x000fe200078e003f */
[----:B------:R-:W-:Y:S01]  /*11550*/  MOV R17, 0x11580 ;  /* 0x0001158000117802 */ /* 0x000fe20000000f00 */
[----:B------:R-:W-:-:S07]  /*11560*/  IMAD.MOV.U32 R4, RZ, RZ, -0x28a00000 ;  /* 0xd7600000ff047424 */ /* 0x000fce00078e00ff */
[----:B-12---:R-:W-:Y:S05]  /*11570*/  CALL.REL.NOINC `($__internal_0_$__cuda_sm20_div_rn_f64_full) ;  /* 0x0000013400a07944 */ /* 0x006fea0003c00000 */
[----:B------:R-:W-:Y:S02]  /*11580*/  IMAD.MOV.U32 R4, RZ, RZ, R52 ;  /* 0x000000ffff047224 */ /* 0x000fe400078e0034 */
[----:B------:R-:W-:-:S07]  /*11590*/  IMAD.MOV.U32 R5, RZ, RZ, R53 ;  /* 0x000000ffff057224 */ /* 0x000fce00078e0035 */
.L_x_241:
[----:B------:R-:W-:Y:S05]  /*115a0*/  BSYNC.RECONVERGENT B4 ;  /* 0x0000000000047941 */ /* 0x000fea0003800200 */
.L_x_240:
[----:B------:R-:W0:Y:S01]  /*115b0*/  MUFU.RCP64H R13, 4.29494272000000000000e+09 ;  /* 0x41effff4000d7908 */ /* 0x000e220000001800 */
        /* <DEDUP_REMOVED lines=13> */
[----:B------:R0:W3:Y:S06]  /*11690*/  FRND.F64.FLOOR R12, R4 ;  /* 0x00000004000c7313 */ /* 0x0000ec0000305800 */
[----:B------:R-:W-:-:S08]  /*116a0*/  DMUL R18, R46, R64 ;  /* 0x000000402e127228 */ /* 0x000fd00000000000 */
[-C--:B0-----:R-:W-:Y:S02]  /*116b0*/  DFMA R4, R18, -R44.reuse, R64 ;  /* 0x8000002c1204722b */ /* 0x081fe40000000040 */
[----:B---3--:R-:W-:-:S06]  /*116c0*/  DFMA R12, R12, -R44, R62 ;  /* 0x8000002c0c0c722b */ /* 0x008fcc000000003e */
        /* <DEDUP_REMOVED lines=13> */
[----:B-12---:R-:W-:Y:S05]  /*117a0*/  CALL.REL.NOINC `($__internal_0_$__cuda_sm20_div_rn_f64_full) ;  /* 0x0000013400147944 */ /* 0x006fea0003c00000 */
[----:B------:R-:W-:Y:S02]  /*117b0*/  IMAD.MOV.U32 R4, RZ, RZ, R52 ;  /* 0x000000ffff047224 */ /* 0x000fe400078e0034 */
[----:B------:R-:W-:-:S07]  /*117c0*/  IMAD.MOV.U32 R5, RZ, RZ, R53 ;  /* 0x000000ffff057224 */ /* 0x000fce00078e0035 */
.L_x_243:
[----:B------:R-:W-:Y:S05]  /*117d0*/  BSYNC.RECONVERGENT B4 ;  /* 0x0000000000047941 */ /* 0x000fea0003800200 */
.L_x_242:
[----:B------:R-:W0:Y:S01]  /*117e0*/  MUFU.RCP64H R47, 4.29494272000000000000e+09 ;  /* 0x41effff4002f7908 */ /* 0x000e220000001800 */
[----:B------:R-:W-:Y:S01]  /*117f0*/  MOV R44, 0xd7600000 ;  /* 0xd7600000002c7802 */ /* 0x000fe20000000f00 */
[----:B------:R-:W-:Y:S01]  /*11800*/  IMAD.MOV.U32 R45, RZ, RZ, 0x41effff4 ;  /* 0x41effff4ff2d7424 */ /* 0x000fe200078e00ff */
[----:B------:R-:W-:Y:S01]  /*11810*/  UMOV UR8, 0xd7600000 ;  /* 0xd760000000087882 */ /* 0x000fe20000000000 */
[----:B------:R-:W-:Y:S01]  /*11820*/  IMAD.MOV.U32 R46, RZ, RZ, 0x1 ;  /* 0x00000001ff2e7424 */ /* 0x000fe200078e00ff */
[----:B------:R-:W-:Y:S01]  /*11830*/  UMOV UR9, 0x41effff4 ;  /* 0x41effff400097882 */ /* 0x000fe20000000000 */
[----:B------:R-:W-:Y:S02]  /*11840*/  BSSY.RECONVERGENT B4, `(.L_x_244) ;  /* 0x000001c000047945 */ /* 0x000fe40003800200 */
[----:B------:R-:W3:Y:S02]  /*11850*/  FRND.F64.FLOOR R4, R4 ;  /* 0x0000000400047313 */ /* 0x000ee40000305800 */
[----:B0-----:R-:W-:-:S02]  /*11860*/  DFMA R12, R46, -R44, 1 ;  /* 0x3ff000002e0c742b */ /* 0x001fc4000000082c */
[----:B---3--:R-:W-:-:S06]  /*11870*/  DFMA R4, R4, -R44, R64 ;  /* 0x8000002c0404722b */ /* 0x008fcc0000000040 */
        /* <DEDUP_REMOVED lines=17> */
[----:B------:R-:W-:Y:S01]  /*11990*/  MOV R47, R63 ;  /* 0x0000003f002f7202 */ /* 0x000fe20000000f00 */
[----:B------:R-:W-:Y:S01]  /*119a0*/  IMAD.MOV.U32 R4, RZ, RZ, -0x28a00000 ;  /* 0xd7600000ff047424 */ /* 0x000fe200078e00ff */
[----:B------:R-:W-:Y:S01]  /*119b0*/  MOV R17, 0x119e0 ;  /* 0x000119e000117802 */ /* 0x000fe20000000f00 */
[----:B------:R-:W-:-:S07]  /*119c0*/  IMAD.MOV.U32 R5, RZ, RZ, 0x41effff4 ;  /* 0x41effff4ff057424 */ /* 0x000fce00078e00ff */
[----:B-12---:R-:W-:Y:S05]  /*119d0*/  CALL.REL.NOINC `($__internal_0_$__cuda_sm20_div_rn_f64_full) ;  /* 0x0000013000887944 */ /* 0x006fea0003c00000 */
[----:B------:R-:W-:Y:S01]  /*119e0*/  IMAD.MOV.U32 R4, RZ, RZ, R52 ;  /* 0x000000ffff047224 */ /* 0x000fe200078e0034 */
[----:B------:R-:W-:-:S07]  /*119f0*/  MOV R5, R53 ;  /* 0x0000003500057202 */ /* 0x000fce0000000f00 */
.L_x_245:
[----:B------:R-:W-:Y:S05]  /*11a00*/  BSYNC.RECONVERGENT B4 ;  /* 0x0000000000047941 */ /* 0x000fea0003800200 */
.L_x_244:
[----:B------:R-:W0:Y:S01]  /*11a10*/  MUFU.RCP64H R13, 4.29494272000000000000e+09 ;  /* 0x41effff4000d7908 */ /* 0x000e220000001800 */
        /* <DEDUP_REMOVED lines=23> */
[----:B------:R-:W-:Y:S02]  /*11b90*/  FFMA R17, RZ, 29.99997711181640625, R5 ;  /* 0x41effff4ff117823 */ /* 0x000fe40000000005 */
[C---:B------:R-:W-:Y:S02]  /*11ba0*/  DADD R12, R44.reuse, UR8 ;  /* 0x000000082c0c7e29 */ /* 0x040fe40008000000 */
[----:B------:R-:W-:Y:S01]  /*11bb0*/  DSETP.GEU.AND P0, PT, R44, RZ, PT ;  /* 0x000000ff2c00722a */ /* 0x000fe20003f0e000 */
[----:B------:R-:W-:-:S07]  /*11bc0*/  FSETP.GT.AND P1, PT, |R17|, 1.469367938527859385e-39, PT ;  /* 0x001000001100780b */ /* 0x000fce0003f24200 */
[----:B------:R-:W-:Y:S02]  /*11bd0*/  FSEL R12, R12, R44, !P0 ;  /* 0x0000002c0c0c7208 */ /* 0x000fe40004000000 */
[----:B------:R-:W-:-:S04]  /*11be0*/  FSEL R13, R13, R45, !P0 ;  /* 0x0000002d0d0d7208 */ /* 0x000fc80004000000 */
[----:B------:R-:W-:Y:S05]  /*11bf0*/  @P1 BRA P2, `(.L_x_247) ;  /* 0x0000000000201947 */ /* 0x000fea0001000000 */
[----:B------:R-:W-:Y:S01]  /*11c00*/  MOV R46, R64 ;  /* 0x00000040002e7202 */ /* 0x000fe20000000f00 */
[----:B------:R-:W-:Y:S01]  /*11c10*/  IMAD.MOV.U32 R47, RZ, RZ, R65 ;  /* 0x000000ffff2f7224 */ /* 0x000fe200078e0041 */
[----:B------:R-:W-:Y:S01]  /*11c20*/  MOV R17, 0x11c60 ;  /* 0x00011c6000117802 */ /* 0x000fe20000000f00 */
[----:B------:R-:W-:Y:S02]  /*11c30*/  IMAD.MOV.U32 R4, RZ, RZ, -0x28a00000 ;  /* 0xd7600000ff047424 */ /* 0x000fe400078e00ff */
[----:B------:R-:W-:-:S07]  /*11c40*/  IMAD.MOV.U32 R5, RZ, RZ, 0x41effff4 ;  /* 0x41effff4ff057424 */ /* 0x000fce00078e00ff */
[----:B-12---:R-:W-:Y:S05]  /*11c50*/  CALL.REL.NOINC `($__internal_0_$__cuda_sm20_div_rn_f64_full) ;  /* 0x0000012c00e87944 */ /* 0x006fea0003c00000 */
[----:B------:R-:W-:Y:S01]  /*11c60*/  MOV R4, R52 ;  /* 0x0000003400047202 */ /* 0x000fe20000000f00 */
[----:B------:R-:W-:-:S07]  /*11c70*/  IMAD.MOV.U32 R5, RZ, RZ, R53 ;  /* 0x000000ffff057224 */ /* 0x000fce00078e0035 */
.L_x_247:
[----:B------:R-:W-:Y:S05]  /*11c80*/  BSYNC.RECONVERGENT B4 ;  /* 0x0000000000047941 */ /* 0x000fea0003800200 */
.L_x_246:
[----:B------:R-:W0:Y:S01]  /*11c90*/  MUFU.RCP64H R45, 4.29494272000000000000e+09 ;  /* 0x41effff4002d7908 */ /* 0x000e220000001800 */
[----:B------:R-:W-:Y:S02]  /*11ca0*/  HFMA2 R44, -RZ, RZ, 0, 5.9604644775390625e-08 ;  /* 0x00000001ff2c7431 */ /* 0x000fe400000001ff */
[----:B------:R-:W-:Y:S01]  /*11cb0*/  IMAD.MOV.U32 R48, RZ, RZ, -0x28a00000 ;  /* 0xd7600000ff307424 */ /* 0x000fe200078e00ff */
        /* <DEDUP_REMOVED lines=31> */
.L_x_249:
[----:B------:R-:W-:Y:S05]  /*11eb0*/  BSYNC.RECONVERGENT B4 ;  /* 0x0000000000047941 */ /* 0x000fea0003800200 */
.L_x_248:
[----:B------:R-:W0:Y:S01]  /*11ec0*/  MUFU.RCP64H R49, 4.29494272000000000000e+09 ;  /* 0x41effff400317908 */ /* 0x000e220000001800 */
[----:B------:R-:W-:Y:S01]  /*11ed0*/  IMAD.MOV.U32 R46, RZ, RZ, -0x28a00000 ;  /* 0xd7600000ff2e7424 */ /* 0x000fe200078e00ff */
[----:B------:R-:W-:Y:S01]  /*11ee0*/  MOV R47, 0x41effff4 ;  /* 0x41effff4002f7802 */ /* 0x000fe20000000f00 */
[----:B------:R-:W-:Y:S01]  /*11ef0*/  IMAD.MOV.U32 R48, RZ, RZ, 0x1 ;  /* 0x00000001ff307424 */ /* 0x000fe200078e00ff */
[----:B------:R-:W-:Y:S01]  /*11f00*/  UMOV UR8, 0xd7600000 ;  /* 0xd760000000087882 */ /* 0x000fe20000000000 */
[----:B------:R-:W-:Y:S01]  /*11f10*/  UMOV UR9, 0x41effff4 ;  /* 0x41effff400097882 */ /* 0x000fe20000000000 */
[----:B------:R-:W-:Y:S02]  /*11f20*/  BSSY.RECONVERGENT B4, `(.L_x_250) ;  /* 0x000001c000047945 */ /* 0x000fe40003800200 */
[----:B------:R-:W3:Y:S01]  /*11f30*/  FRND.F64.FLOOR R4, R4 ;  /* 0x0000000400047313 */ /* 0x000ee20000305800 */
[-C--:B0-----:R-:W-:Y:S02]  /*11f40*/  DFMA R44, R48, -R46.reuse, 1 ;  /* 0x3ff00000302c742b */ /* 0x081fe4000000082e */
        /* <DEDUP_REMOVED lines=25> */
.L_x_251:
[----:B------:R-:W-:Y:S05]  /*120e0*/  BSYNC.RECONVERGENT B4 ;  /* 0x0000000000047941 */ /* 0x000fea0003800200 */
.L_x_250:
[----:B------:R-:W0:Y:S01]  /*120f0*/  MUFU.RCP64H R45, 4.29494272000000000000e+09 ;  /* 0x41effff4002d7908 */ /* 0x000e220000001800 */
[----:B------:R-:W-:Y:S01]  /*12100*/  MOV R48, 0xd7600000 ;  /* 0xd760000000307802 */ /* 0x000fe20000000f00 */
[----:B------:R-:W-:Y:S01]  /*12110*/  IMAD.MOV.U32 R49, RZ, RZ, 0x41effff4 ;  /* 0x41effff4ff317424 */ /* 0x000fe200078e00ff */
[----:B------:R-:W-:Y:S01]  /*12120*/  UMOV UR8, 0xd7600000 ;  /* 0xd760000000087882 */ /* 0x000fe20000000000 */
[----:B------:R-:W-:Y:S01]  /*12130*/  IMAD.MOV.U32 R44, RZ, RZ, 0x1 ;  /* 0x00000001ff2c7424 */ /* 0x000fe200078e00ff */
[----:B------:R-:W-:Y:S01]  /*12140*/  UMOV UR9, 0x41effff4 ;  /* 0x41effff400097882 */ /* 0x000fe20000000000 */
[----:B------:R-:W-:Y:S02]  /*12150*/  BSSY.RECONVERGENT B4, `(.L_x_252) ;  /* 0x0000022000047945 */ /* 0x000fe40003800200 */
[----:B------:R-:W3:Y:S08]  /*12160*/  I2F.F64.U32 R20, R20 ;  /* 0x0000001400147312 */ /* 0x000ef00000201800 */
[----:B------:R-:W4:Y:S01]  /*12170*/  FRND.F64.FLOOR R4, R4 ;  /* 0x0000000400047313 */ /* 0x000f220000305800 */
[----:B0-----:R-:W-:-:S02]  /*12180*/  DFMA R46, R44, -R48, 1 ;  /* 0x3ff000002c2e742b */ /* 0x001fc40000000830 */
[----:B---3--:R-:W-:-:S06]  /*12190*/  DMUL R64, R38, R20 ;  /* 0x0000001426407228 */ /* 0x008fcc0000000000 */
[----:B------:R-:W-:Y:S02]  /*121a0*/  DFMA R46, R46, R46, R46 ;  /* 0x0000002e2e2e722b */ /* 0x000fe4000000002e */
[----:B----4-:R-:W-:-:S06]  /*121b0*/  DFMA R4, R4, -R48, R62 ;  /* 0x800000300404722b */ /* 0x010fcc000000003e */
        /* <DEDUP_REMOVED lines=15> */
[----:B------:R-:W-:-:S04]  /*122b0*/  FFMA R17, RZ, 29.99997711181640625, R5 ;  /* 0x41effff4ff117823 */ /* 0x000fc80000000005 */
[----:B------:R-:W-:Y:S01]  /*122c0*/  DADD R12, R12, R44 ;  /* 0x000000000c0c7229 */ /* 0x000fe2000000002c */
        /* <DEDUP_REMOVED lines=10> */
.L_x_253:
[----:B------:R-:W-:Y:S05]  /*12370*/  BSYNC.RECONVERGENT B4 ;  /* 0x0000000000047941 */ /* 0x000fea0003800200 */
.L_x_252:
[----:B------:R-:W0:Y:S01]  /*12380*/  MUFU.RCP64H R45, 4.29494272000000000000e+09 ;  /* 0x41effff4002d7908 */ /* 0x000e220000001800 */
        /* <DEDUP_REMOVED lines=33> */
.L_x_255:
[----:B------:R-:W-:Y:S05]  /*125a0*/  BSYNC.RECONVERGENT B4 ;  /* 0x0000000000047941 */ /* 0x000fea0003800200 */
.L_x_254:
[----:B------:R-:W0:Y:S01]  /*125b0*/  MUFU.RCP64H R49, 4.29494272000000000000e+09 ;  /* 0x41effff400317908 */ /* 0x000e220000001800 */
[----:B------:R-:W-:Y:S02]  /*125c0*/  HFMA2 R48, -RZ, RZ, 0, 5.9604644775390625e-08 ;  /* 0x00000001ff307431 */ /* 0x000fe400000001ff */
[----:B------:R-:W-:Y:S01]  /*125d0*/  IMAD.MOV.U32 R46, RZ, RZ, -0x28a00000 ;  /* 0xd7600000ff2e7424 */ /* 0x000fe200078e00ff */
[----:B------:R-:W-:Y:S01]  /*125e0*/  UMOV UR8, 0xd7600000 ;  /* 0xd760000000087882 */ /* 0x000fe20000000000 */
[----:B------:R-:W-:Y:S01]  /*125f0*/  IMAD.MOV.U32 R47, RZ, RZ, 0x41effff4 ;  /* 0x41effff4ff2f7424 */ /* 0x000fe200078e00ff */
[----:B------:R-:W-:Y:S01]  /*12600*/  UMOV UR9, 0x41effff4 ;  /* 0x41effff400097882 */ /* 0x000fe20000000000 */
[----:B------:R-:W-:Y:S01]  /*12610*/  BSSY.RECONVERGENT B4, `(.L_x_256) ;  /* 0x000001c000047945 */ /* 0x000fe20003800200 */
[----:B------:R-:W3:Y:S03]  /*12620*/  FRND.F64.FLOOR R4, R4 ;  /* 0x0000000400047313 */ /* 0x000ee60000305800 */
        /* <DEDUP_REMOVED lines=26> */
.L_x_257:
[----:B------:R-:W-:Y:S05]  /*127d0*/  BSYNC.RECONVERGENT B4 ;  /* 0x0000000000047941 */ /* 0x000fea0003800200 */
.L_x_256:
[----:B------:R-:W0:Y:S01]  /*127e0*/  FRND.F64.FLOOR R4, R4 ;  /* 0x0000000400047313 */ /* 0x000e220000305800 */
[----:B------:R-:W-:Y:S01]  /*127f0*/  IMAD.MOV.U32 R46, RZ, RZ, -0x28a00000 ;  /* 0xd7600000ff2e7424 */ /* 0x000fe200078e00ff */
[----:B------:R-:W-:Y:S01]  /*12800*/  MOV R47, 0x41effff4 ;  /* 0x41effff4002f7802 */ /* 0x000fe20000000f00 */
[----:B------:R-:W-:Y:S01]  /*12810*/  IMAD.MOV.U32 R48, RZ, RZ, 0x1 ;  /* 0x00000001ff307424 */ /* 0x000fe200078e00ff */
[----:B------:R-:W-:Y:S01]  /*12820*/  UMOV UR8, 0xd7600000 ;  /* 0xd760000000087882 */ /* 0x000fe20000000000 */
[----:B------:R-:W-:Y:S01]  /*12830*/  UMOV UR9, 0x41effff4 ;  /* 0x41effff400097882 */ /* 0x000fe20000000000 */
[----:B------:R-:W-:Y:S02]  /*12840*/  BSSY.RECONVERGENT B4, `(.L_x_258) ;  /* 0x0000020000047945 */ /* 0x000fe40003800200 */
[----:B------:R-:W3:Y:S01]  /*12850*/  MUFU.RCP64H R49, 4.29494272000000000000e+09 ;  /* 0x41effff400317908 */ /* 0x000ee20000001800 */
[----:B0-----:R-:W-:-:S08]  /*12860*/  DFMA R4, R4, -R46, R62 ;  /* 0x8000002e0404722b */ /* 0x001fd0000000003e */
[----:B------:R-:W-:Y:S02]  /*12870*/  DADD R44, R4, UR8 ;  /* 0x00000008042c7e29 */ /* 0x000fe40008000000 */
[----:B---3--:R-:W-:Y:S02]  /*12880*/  DFMA R50, R48, -R46, 1 ;  /* 0x3ff000003032742b */ /* 0x008fe4000000082e */
        /* <DEDUP_REMOVED lines=27> */
.L_x_259:
[----:B------:R-:W-:Y:S05]  /*12a40*/  BSYNC.RECONVERGENT B4 ;  /* 0x0000000000047941 */ /* 0x000fea0003800200 */
.L_x_258:
[----:B------:R-:W0:Y:S01]  /*12a50*/  MUFU.RCP64H R13, 4.29494272000000000000e+09 ;  /* 0x41effff4000d7908 */ /* 0x000e220000001800 */
[----:B------:R-:W-:Y:S01]  /*12a60*/  MOV R46, 0xd7600000 ;  /* 0xd7600000002e7802 */ /* 0x000fe20000000f00 */
[----:B------:R-:W-:Y:S01]  /*12a70*/  IMAD.MOV.U32 R47, RZ, RZ, 0x41effff4 ;  /* 0x41effff4ff2f7424 */ /* 0x000fe200078e00ff */
[----:B------:R-:W-:Y:S01]  /*12a80*/  UMOV UR8, 0xd7600000 ;  /* 0xd760000000087882 */ /* 0x000fe20000000000 */
[----:B------:R-:W-:Y:S01]  /*12a90*/  IMAD.MOV.U32 R12, RZ, RZ, 0x1 ;  /* 0x00000001ff0c7424 */ /* 0x000fe200078e00ff */
[----:B------:R-:W-:Y:S01]  /*12aa0*/  UMOV UR9, 0x41effff4 ;  /* 0x41effff400097882 */ /* 0x000fe20000000000 */
[----:B------:R-:W-:Y:S02]  /*12ab0*/  BSSY.RECONVERGENT B4, `(.L_x_260) ;  /* 0x000001d000047945 */ /* 0x000fe40003800200 */
[----:B------:R-:W3:Y:S02]  /*12ac0*/  I2F.F64.U32 R22, R22 ;  /* 0x0000001600167312 */ /* 0x000ee40000201800 */
[----:B0-----:R-:W-:-:S02]  /*12ad0*/  DFMA R44, R12, -R46, 1 ;  /* 0x3ff000000c2c742b */ /* 0x001fc4000000082e */
[----:B---3--:R-:W-:-:S06]  /*12ae0*/  DMUL R64, R14, R22 ;  /* 0x000000160e407228 */ /* 0x008fcc0000000000 */
[----:B------:R-:W-:-:S08]  /*12af0*/  DFMA R44, R44, R44, R44 ;  /* 0x0000002c2c2c722b */ /* 0x000fd0000000002c */
[----:B------:R-:W-:Y:S01]  /*12b00*/  DFMA R44, R12, R44, R12 ;  /* 0x0000002c0c2c722b */ /* 0x000fe2000000000c */
[----:B------:R-:W-:-:S07]  /*12b10*/  FSETP.GEU.AND P2, PT, |R65|, 6.5827683646048100446e-37, PT ;  /* 0x036000004100780b */ /* 0x000fce0003f4e200 */
        /* <DEDUP_REMOVED lines=22> */
.L_x_261:
[----:B------:R-:W-:Y:S05]  /*12c80*/  BSYNC.RECONVERGENT B4 ;  /* 0x0000000000047941 */ /* 0x000fea0003800200 */
.L_x_260:
        /* <DEDUP_REMOVED lines=34> */
.L_x_263:
[----:B------:R-:W-:Y:S05]  /*12eb0*/  BSYNC.RECONVERGENT B4 ;  /* 0x0000000000047941 */ /* 0x000fea0003800200 */
.L_x_262:
        /* <DEDUP_REMOVED lines=34> */
.L_x_265:
[----:B------:R-:W-:Y:S05]  /*130e0*/  BSYNC.RECONVERGENT B4 ;  /* 0x0000000000047941 */ /* 0x000fea0003800200 */
.L_x_264:
[----:B------:R-:W0:Y:S01]  /*130f0*/  MUFU.RCP64H R45, 4.29494272000000000000e+09 ;  /* 0x41effff4002d7908 */ /* 0x000e220000001800 */
[----:B------:R-:W-:Y:S01]  /*13100*/  IMAD.MOV.U32 R46, RZ, RZ, -0x28a00000 ;  /* 0xd7600000ff2e7424 */ /* 0x000fe200078e00ff */
[----:B------:R-:W-:Y:S01]  /*13110*/  MOV R47, 0x41effff4 ;  /* 0x41effff4002f7802 */ /* 0x000fe20000000f00 */
[----:B------:R-:W-:Y:S01]  /*13120*/  IMAD.MOV.U32 R44, RZ, RZ, 0x1 ;  /* 0x00000001ff2c7424 */ /* 0x000fe200078e00ff */
[----:B------:R-:W-:Y:S01]  /*13130*/  UMOV UR8, 0xd7600000 ;  /* 0xd760000000087882 */ /* 0x000fe20000000000 */
[----:B------:R-:W-:Y:S01]  /*13140*/  UMOV UR9, 0x41effff4 ;  /* 0x41effff400097882 */ /* 0x000fe20000000000 */
[----:B------:R-:W-:Y:S02]  /*13150*/  BSSY.RECONVERGENT B4, `(.L_x_266) ;  /* 0x0000021000047945 */ /* 0x000fe40003800200 */
[----:B------:R-:W3:Y:S08]  /*13160*/  I2F.F64.U32 R24, R24 ;  /* 0x0000001800187312 */ /* 0x000ef00000201800 */
[----:B------:R-:W4:Y:S01]  /*13170*/  FRND.F64.FLOOR R4, R4 ;  /* 0x0000000400047313 */ /* 0x000f220000305800 */
[----:B0-----:R-:W-:-:S02]  /*13180*/  DFMA R48, R44, -R46, 1 ;  /* 0x3ff000002c30742b */ /* 0x001fc4000000082e */
[----:B---3--:R-:W-:-:S06]  /*13190*/  DMUL R64, R32, R24 ;  /* 0x0000001820407228 */ /* 0x008fcc0000000000 */
[----:B------:R-:W-:-:S08]  /*131a0*/  DFMA R48, R48, R48, R48 ;  /* 0x000000303030722b */ /* 0x000fd00000000030 */
[----:B------:R-:W-:Y:S01]  /*131b0*/  DFMA R48, R44, R48, R44 ;  /* 0x000000302c30722b */ /* 0x000fe2000000002c */
[----:B------:R-:W-:-:S07]  /*131c0*/  FSETP.GEU.AND P2, PT, |R65|, 6.5827683646048100446e-37, PT ;  /* 0x036000004100780b */ /* 0x000fce0003f4e200 */
[----:B------:R-:W-:-:S08]  /*131d0*/  DFMA R44, R48, -R46, 1 ;  /* 0x3ff00000302c742b */ /* 0x000fd0000000082e */
[----:B------:R-:W-:Y:S02]  /*131e0*/  DFMA R50, R48, R44, R48 ;  /* 0x0000002c3032722b */ /* 0x000fe40000000030 */
[----:B----4-:R-:W-:-:S06]  /*131f0*/  DFMA R44, R4, -R46, R62 ;  /* 0x8000002e042c722b */ /* 0x010fcc000000003e */
        /* <DEDUP_REMOVED lines=22> */
.L_x_267:
[----:B------:R-:W-:Y:S05]  /*13360*/  BSYNC.RECONVERGENT B4 ;  /* 0x0000000000047941 */ /* 0x000fea0003800200 */
.L_x_266:
[----:B------:R-:W0:Y:S01]  /*13370*/  MUFU.RCP64H R45, 4.29494272000000000000e+09 ;  /* 0x41effff4002d7908 */ /* 0x000e220000001800 */
        /* <DEDUP_REMOVED lines=33> */
.L_x_269:
[----:B------:R-:W-:Y:S05]  /*13590*/  BSYNC.RECONVERGENT B4 ;  /* 0x0000000000047941 */ /* 0x000fea0003800200 */
.L_x_268:
[----:B------:R-:W0:Y:S01]  /*135a0*/  MUFU.RCP64H R49, 4.29494272000000000000e+09 ;  /* 0x41effff400317908 */ /* 0x000e220000001800 */
[----:B------:R-:W-:Y:S01]  /*135b0*/  IMAD.MOV.U32 R46, RZ, RZ, -0x28a00000 ;  /* 0xd7600000ff2e7424 */ /* 0x000fe200078e00ff */
[----:B------:R-:W-:Y:S01]  /*135c0*/  UMOV UR8, 0xd7600000 ;  /* 0xd760000000087882 */ /* 0x000fe20000000000 */
[----:B------:R-:W-:Y:S01]  /*135d0*/  IMAD.MOV.U32 R47, RZ, RZ, 0x41effff4 ;  /* 0x41effff4ff2f7424 */ /* 0x000fe200078e00ff */
[----:B------:R-:W-:Y:S01]  /*135e0*/  UMOV UR9, 0x41effff4 ;  /* 0x41effff400097882 */ /* 0x000fe20000000000 */
[----:B------:R-:W-:Y:S01]  /*135f0*/  IMAD.MOV.U32 R48, RZ, RZ, 0x1 ;  /* 0x00000001ff307424 */ /* 0x000fe200078e00ff */
[----:B------:R-:W-:Y:S02]  /*13600*/  BSSY.RECONVERGENT B4, `(.L_x_270) ;  /* 0x000001c000047945 */ /* 0x000fe40003800200 */
        /* <DEDUP_REMOVED lines=27> */
.L_x_271:
[----:B------:R-:W-:Y:S05]  /*137c0*/  BSYNC.RECONVERGENT B4 ;  /* 0x0000000000047941 */ /* 0x000fea0003800200 */
.L_x_270:
[----:B------:R-:W0:Y:S01]  /*137d0*/  MUFU.RCP64H R45, 4.29494272000000000000e+09 ;  /* 0x41effff4002d7908 */ /* 0x000e220000001800 */
[----:B------:R-:W-:Y:S02]  /*137e0*/  HFMA2 R44, -RZ, RZ, 0, 5.9604644775390625e-08 ;  /* 0x00000001ff2c7431 */ /* 0x000fe400000001ff */
[----:B------:R-:W-:Y:S01]  /*137f0*/  IMAD.MOV.U32 R48, RZ, RZ, -0x28a00000 ;  /* 0xd7600000ff307424 */ /* 0x000fe200078e00ff */
[----:B------:R-:W-:Y:S01]  /*13800*/  UMOV UR8, 0xd7600000 ;  /* 0xd760000000087882 */ /* 0x000fe20000000000 */
[----:B------:R-:W-:Y:S01]  /*13810*/  IMAD.MOV.U32 R49, RZ, RZ, 0x41effff4 ;  /* 0x41effff4ff317424 */ /* 0x000fe200078e00ff */
[----:B------:R-:W-:Y:S01]  /*13820*/  UMOV UR9, 0x41effff4 ;  /* 0x41effff400097882 */ /* 0x000fe20000000000 */
[----:B------:R-:W-:Y:S01]  /*13830*/  BSSY.RECONVERGENT B4, `(.L_x_272) ;  /* 0x0000022000047945 */ /* 0x000fe20003800200 */
        /* <DEDUP_REMOVED lines=33> */
.L_x_273:
[----:B------:R-:W-:Y:S05]  /*13a50*/  BSYNC.RECONVERGENT B4 ;  /* 0x0000000000047941 */ /* 0x000fea0003800200 */
.L_x_272:
        /* <DEDUP_REMOVED lines=34> */
.L_x_275:
[----:B------:R-:W-:Y:S05]  /*13c80*/  BSYNC.RECONVERGENT B4 ;  /* 0x0000000000047941 */ /* 0x000fea0003800200 */
.L_x_274:
        /* <DEDUP_REMOVED lines=34> */
.L_x_277:
[----:B------:R-:W-:Y:S05]  /*13eb0*/  BSYNC.RECONVERGENT B4 ;  /* 0x0000000000047941 */ /* 0x000fea0003800200 */
.L_x_276:
[----:B------:R-:W0:Y:S01]  /*13ec0*/  FRND.F64.FLOOR R4, R4 ;  /* 0x0000000400047313 */ /* 0x000e220000305800 */
[----:B------:R-:W-:Y:S01]  /*13ed0*/  IMAD.MOV.U32 R46, RZ, RZ, -0x28a00000 ;  /* 0xd7600000ff2e7424 */ /* 0x000fe200078e00ff */
[----:B------:R-:W-:Y:S01]  /*13ee0*/  UMOV UR8, 0xd7600000 ;  /* 0xd760000000087882 */ /* 0x000fe20000000000 */
[----:B------:R-:W-:Y:S01]  /*13ef0*/  IMAD.MOV.U32 R47, RZ, RZ, 0x41effff4 ;  /* 0x41effff4ff2f7424 */ /* 0x000fe200078e00ff */
[----:B------:R-:W-:Y:S01]  /*13f00*/  UMOV UR9, 0x41effff4 ;  /* 0x41effff400097882 */ /* 0x000fe20000000000 */
[----:B------:R-:W-:Y:S01]  /*13f10*/  IMAD.MOV.U32 R48, RZ, RZ, 0x1 ;  /* 0x00000001ff307424 */ /* 0x000fe200078e00ff */
        /* <DEDUP_REMOVED lines=32> */
.L_x_279:
[----:B------:R-:W-:Y:S05]  /*14120*/  BSYNC.RECONVERGENT B4 ;  /* 0x0000000000047941 */ /* 0x000fea0003800200 */
.L_x_278:
[----:B------:R-:W0:Y:S01]  /*14130*/  MUFU.RCP64H R45, 4.29494272000000000000e+09 ;  /* 0x41effff4002d7908 */ /* 0x000e220000001800 */
[----:B------:R-:W-:Y:S02]  /*14140*/  HFMA2 R44, -RZ, RZ, 0, 5.9604644775390625e-08 ;  /* 0x00000001ff2c7431 */ /* 0x000fe400000001ff */
[----:B------:R-:W-:Y:S01]  /*14150*/  IMAD.MOV.U32 R46, RZ, RZ, -0x28a00000 ;  /* 0xd7600000ff2e7424 */ /* 0x000fe200078e00ff */
[----:B------:R-:W-:Y:S01]  /*14160*/  UMOV UR8, 0xd7600000 ;  /* 0xd760000000087882 */ /* 0x000fe20000000000 */
[----:B------:R-:W-:Y:S01]  /*14170*/  IMAD.MOV.U32 R47, RZ, RZ, 0x41effff4 ;  /* 0x41effff4ff2f7424 */ /* 0x000fe200078e00ff */
[----:B------:R-:W-:Y:S01]  /*14180*/  UMOV UR9, 0x41effff4 ;  /* 0x41effff400097882 */ /* 0x000fe20000000000 */
[----:B------:R-:W-:Y:S01]  /*14190*/  BSSY.RECONVERGENT B4, `(.L_x_280) ;  /* 0x000001d000047945 */ /* 0x000fe20003800200 */
[----:B------:R-:W3:Y:S03]  /*141a0*/  I2F.F64.U32 R28, R28 ;  /* 0x0000001c001c7312 */ /* 0x000ee60000201800 */
[----:B0-----:R-:W-:-:S02]  /*141b0*/  DFMA R48, R44, -R46, 1 ;  /* 0x3ff000002c30742b */ /* 0x001fc4000000082e */
[----:B---3--:R-:W-:-:S06]  /*141c0*/  DMUL R64, R14, R28 ;  /* 0x0000001c0e407228 */ /* 0x008fcc0000000000 */
        /* <DEDUP_REMOVED lines=25> */
.L_x_281:
[----:B------:R-:W-:Y:S05]  /*14360*/  BSYNC.RECONVERGENT B4 ;  /* 0x0000000000047941 */ /* 0x000fea0003800200 */
.L_x_280:
[----:B------:R-:W0:Y:S01]  /*14370*/  MUFU.RCP64H R45, 4.29494272000000000000e+09 ;  /* 0x41effff4002d7908 */ /* 0x000e220000001800 */
[----:B------:R-:W-:Y:S01]  /*14380*/  IMAD.MOV.U32 R46, RZ, RZ, -0x28a00000 ;  /* 0xd7600000ff2e7424 */ /* 0x000fe200078e00ff */
[----:B------:R-:W-:Y:S01]  /*14390*/  MOV R47, 0x41effff4 ;  /* 0x41effff4002f7802 */ /* 0x000fe20000000f00 */
[----:B------:R-:W-:Y:S01]  /*143a0*/  IMAD.MOV.U32 R44, RZ, RZ, 0x1 ;  /* 0x00000001ff2c7424 */ /* 0x000fe200078e00ff */
[----:B------:R-:W-:Y:S01]  /*143b0*/  DMUL R66, R30, R28 ;  /* 0x0000001c1e427228 */ /* 0x000fe20000000000 */
[----:B------:R-:W-:Y:S01]  /*143c0*/  UMOV UR8, 0xd7600000 ;  /* 0xd760000000087882 */ /* 0x000fe20000000000 */
[----:B------:R-:W-:Y:S01]  /*143d0*/  UMOV UR9, 0x41effff4 ;  /* 0x41effff400097882 */ /* 0x000fe20000000000 */
[----:B------:R-:W-:Y:S01]  /*143e0*/  BSSY.RECONVERGENT B4, `(.L_x_282) ;  /* 0x000001b000047945 */ /* 0x000fe20003800200 */
[----:B------:R-:W3:Y:S06]  /*143f0*/  FRND.F64.FLOOR R30, R4 ;  /* 0x00000004001e7313 */ /* 0x000eec0000305800 */
[----:B------:R-:W-:Y:S01]  /*14400*/  FSETP.GEU.AND P2, PT, |R67|, 6.5827683646048100446e-37, PT ;  /* 0x036000004300780b */ /* 0x000fe20003f4e200 */
[----:B0-----:R-:W-:-:S02]  /*14410*/  DFMA R48, R44, -R46, 1 ;  /* 0x3ff000002c30742b */ /* 0x001fc4000000082e */
[----:B---3--:R-:W-:-:S06]  /*14420*/  DFMA R30, R30, -R46, R64 ;  /* 0x8000002e1e1e722b */ /* 0x008fcc0000000040 */
        /* <DEDUP_REMOVED lines=22> */
.L_x_283:
[----:B------:R-:W-:Y:S05]  /*14590*/  BSYNC.RECONVERGENT B4 ;  /* 0x0000000000047941 */ /* 0x000fea0003800200 */
.L_x_282:
        /* <DEDUP_REMOVED lines=34> */
.L_x_285:
[----:B------:R-:W-:Y:S05]  /*147c0*/  BSYNC.RECONVERGENT B4 ;  /* 0x0000000000047941 */ /* 0x000fea0003800200 */
.L_x_284:
        /* <DEDUP_REMOVED lines=39> */
.L_x_287:
[----:B------:R-:W-:Y:S05]  /*14a40*/  BSYNC.RECONVERGENT B4 ;  /* 0x0000000000047941 */ /* 0x000fea0003800200 */
.L_x_286:
        /* <DEDUP_REMOVED lines=34> */
.L_x_289:
[----:B------:R-:W-:Y:S05]  /*14c70*/  BSYNC.RECONVERGENT B4 ;  /* 0x0000000000047941 */ /* 0x000fea0003800200 */
.L_x_288:
        /* <DEDUP_REMOVED lines=34> */
.L_x_291:
[----:B------:R-:W-:Y:S05]  /*14ea0*/  BSYNC.RECONVERGENT B4 ;  /* 0x0000000000047941 */ /* 0x000fea0003800200 */
.L_x_290:
        /* <DEDUP_REMOVED lines=40> */
.L_x_293:
[----:B------:R-:W-:Y:S05]  /*15130*/  BSYNC.RECONVERGENT B4 ;  /* 0x0000000000047941 */ /* 0x000fea0003800200 */
.L_x_292:
[----:B------:R-:W0:Y:S01]  /*15140*/  MUFU.RCP64H R39, 4.29494272000000000000e+09 ;  /* 0x41effff400277908 */ /* 0x000e220000001800 */
        /* <DEDUP_REMOVED lines=13> */
[----:B------:R0:W3:Y:S07]  /*15220*/  FRND.F64.FLOOR R38, R4 ;  /* 0x0000000400267313 */ /* 0x0000ee0000305800 */
        /* <DEDUP_REMOVED lines=19> */
.L_x_295:
[----:B------:R-:W-:Y:S05]  /*15360*/  BSYNC.RECONVERGENT B4 ;  /* 0x0000000000047941 */ /* 0x000fea0003800200 */
.L_x_294:
        /* <DEDUP_REMOVED lines=34> */
.L_x_297:
[----:B------:R-:W-:Y:S05]  /*15590*/  BSYNC.RECONVERGENT B4 ;  /* 0x0000000000047941 */ /* 0x000fea0003800200 */
.L_x_296:
        /* <DEDUP_REMOVED lines=38> */
.L_x_299:
[----:B------:R-:W-:Y:S05]  /*15800*/  BSYNC.RECONVERGENT B4 ;  /* 0x0000000000047941 */ /* 0x000fea0003800200 */
.L_x_298:
[----:B------:R-:W3:Y:S04]  /*15810*/  LDG.E R68, desc[UR4][R36.64+0xc] ;  /* 0x00000c0424447981 */ /* 0x000ee8000c1e1900 */
[----:B------:R-:W4:Y:S04]  /*15820*/  LDG.E R66, desc[UR4][R36.64+0x10] ;  /* 0x0000100424427981 */ /* 0x000f28000c1e1900 */
[----:B------:R-:W5:Y:S01]  /*15830*/  LDG.E R64, desc[UR4][R36.64+0x14] ;  /* 0x0000140424407981 */ /* 0x000f62000c1e1900 */
[----:B------:R-:W0:Y:S01]  /*15840*/  MUFU.RCP64H R39, 4.29494272000000000000e+09 ;  /* 0x41effff400277908 */ /* 0x000e220000001800 */
        /* <DEDUP_REMOVED lines=45> */
.L_x_301:
[----:B------:R-:W-:Y:S05]  /*15b20*/  BSYNC.RECONVERGENT B4 ;  /* 0x0000000000047941 */ /* 0x000fea0003800200 */
.L_x_300:
        /* <DEDUP_REMOVED lines=34> */
.L_x_303:
[----:B------:R-:W-:Y:S05]  /*15d50*/  BSYNC.RECONVERGENT B4 ;  /* 0x0000000000047941 */ /* 0x000fea0003800200 */
.L_x_302:
        /* <DEDUP_REMOVED lines=34> */
.L_x_305:
[----:B------:R-:W-:Y:S05]  /*15f80*/  BSYNC.RECONVERGENT B4 ;  /* 0x0000000000047941 */ /* 0x000fea0003800200 */
.L_x_304:
        /* <DEDUP_REMOVED lines=10> */
[----:B0-----:R-:W-:-:S08]  /*16030*/  DFMA R46, R40, -R44, 1 ;  /* 0x3ff00000282e742b */ /* 0x001fd0000000082c */
[----:B------:R-:W-:-:S08]  /*16040*/  DFMA R46, R46, R46, R46 ;  /* 0x0000002e2e2e722b */ /* 0x000fd0000000002e */
[----:B------:R-:W-:-:S08]  /*16050*/  DFMA R46, R40, R46, R40 ;  /* 0x0000002e282e722b */ /* 0x000fd00000000028 */
        /* <DEDUP_REMOVED lines=25> */
.L_x_307:
[----:B------:R-:W-:Y:S05]  /*161f0*/  BSYNC.RECONVERGENT B4 ;  /* 0x0000000000047941 */ /* 0x000fea0003800200 */
.L_x_306:
        /* <DEDUP_REMOVED lines=34> */
.L_x_309:
[----:B------:R-:W-:Y:S05]  /*16420*/  BSYNC.RECONVERGENT B4 ;  /* 0x0000000000047941 */ /* 0x000fea0003800200 */
.L_x_308:
        /* <DEDUP_REMOVED lines=34> */
.L_x_311:
[----:B------:R-:W-:Y:S05]  /*16650*/  BSYNC.RECONVERGENT B4 ;  /* 0x0000000000047941 */ /* 0x000fea0003800200 */
.L_x_310:
[----:B------:R-:W0:Y:S01]  /*16660*/  MUFU.RCP64H R45, 4.29494272000000000000e+09 ;  /* 0x41effff4002d7908 */ /* 0x000e220000001800 */
[----:B------:R-:W-:Y:S02]  /*16670*/  HFMA2 R44, -RZ, RZ, 0, 5.9604644775390625e-08 ;  /* 0x00000001ff2c7431 */ /* 0x000fe400000001ff */
[----:B------:R-:W-:Y:S01]  /*16680*/  IMAD.MOV.U32 R48, RZ, RZ, -0x28a00000 ;  /* 0xd7600000ff307424 */ /* 0x000fe200078e00ff */
[----:B------:R-:W-:Y:S01]  /*16690*/  DMUL R72, R20, R62 ;  /* 0x0000003e14487228 */ /* 0x000fe20000000000 */
[----:B------:R-:W-:Y:S01]  /*166a0*/  IMAD.MOV.U32 R49, RZ, RZ, 0x41effff4 ;  /* 0x41effff4ff317424 */ /* 0x000fe200078e00ff */
[----:B------:R-:W-:Y:S01]  /*166b0*/  UMOV UR8, 0xd7600000 ;  /* 0xd760000000087882 */ /* 0x000fe20000000000 */
[----:B------:R-:W-:Y:S01]  /*166c0*/  UMOV UR9, 0x41effff4 ;  /* 0x41effff400097882 */ /* 0x000fe20000000000 */
[----:B------:R-:W-:Y:S01]  /*166d0*/  BSSY.RECONVERGENT B4, `(.L_x_312) ;  /* 0x0000020000047945 */ /* 0x000fe20003800200 */
[----:B------:R-:W3:Y:S05]  /*166e0*/  FRND.F64.FLOOR R4, R4 ;  /* 0x0000000400047313 */ /* 0x000eea0000305800 */
[----:B------:R-:W-:Y:S01]  /*166f0*/  FSETP.GEU.AND P1, PT, |R73|, 6.5827683646048100446e-37, PT ;  /* 0x036000004900780b */ /* 0x000fe20003f2e200 */
[----:B0-----:R-:W-:-:S02]  /*16700*/  DFMA R46, R44, -R48, 1 ;  /* 0x3ff000002c2e742b */ /* 0x001fc40000000830 */
[----:B---3--:R-:W-:-:S06]  /*16710*/  DFMA R4, R4, -R48, R70 ;  /* 0x800000300404722b */ /* 0x008fcc0000000046 */
        /* <DEDUP_REMOVED lines=27> */
.L_x_313:
[----:B------:R-:W-:Y:S05]  /*168d0*/  BSYNC.RECONVERGENT B4 ;  /* 0x0000000000047941 */ /* 0x000fea0003800200 */
.L_x_312:
        /* <DEDUP_REMOVED lines=34> */
.L_x_315:
[----:B------:R-:W-:Y:S05]  /*16b00*/  BSYNC.RECONVERGENT B4 ;  /* 0x0000000000047941 */ /* 0x000fea0003800200 */
.L_x_314:
        /* <DEDUP_REMOVED lines=34> */
.L_x_317:
[----:B------:R-:W-:Y:S05]  /*16d30*/  BSYNC.RECONVERGENT B4 ;  /* 0x0000000000047941 */ /* 0x000fea0003800200 */
.L_x_316:
        /* <DEDUP_REMOVED lines=38> */
.L_x_319:
[----:B------:R-:W-:Y:S05]  /*16fa0*/  BSYNC.RECONVERGENT B4 ;  /* 0x0000000000047941 */ /* 0x000fea0003800200 */
.L_x_318:
        /* <DEDUP_REMOVED lines=34> */
.L_x_321:
[----:B------:R-:W-:Y:S05]  /*171d0*/  BSYNC.RECONVERGENT B4 ;  /* 0x0000000000047941 */ /* 0x000fea0003800200 */
.L_x_320:
        /* <DEDUP_REMOVED lines=34> */
.L_x_323:
[----:B------:R-:W-:Y:S05]  /*17400*/  BSYNC.RECONVERGENT B4 ;  /* 0x0000000000047941 */ /* 0x000fea0003800200 */
.L_x_322:
        /* <DEDUP_REMOVED lines=34> */
.L_x_325:
[----:B------:R-:W-:Y:S05]  /*17630*/  BSYNC.RECONVERGENT B4 ;  /* 0x0000000000047941 */ /* 0x000fea0003800200 */
.L_x_324:
[----:B------:R-:W0:Y:S01]  /*17640*/  MUFU.RCP64H R45, 4.29494272000000000000e+09 ;  /* 0x41effff4002d7908 */ /* 0x000e220000001800 */
[----:B------:R-:W-:Y:S01]  /*17650*/  IMAD.MOV.U32 R46, RZ, RZ, -0x28a00000 ;  /* 0xd7600000ff2e7424 */ /* 0x000fe200078e00ff */
[----:B------:R-:W-:Y:S01]  /*17660*/  DMUL R72, R24, R60 ;  /* 0x0000003c18487228 */ /* 0x000fe20000000000 */
[----:B------:R-:W-:Y:S01]  /*17670*/  IMAD.MOV.U32 R47, RZ, RZ, 0x41effff4 ;  /* 0x41effff4ff2f7424 */ /* 0x000fe200078e00ff */
[----:B------:R-:W-:Y:S01]  /*17680*/  UMOV UR8, 0xd7600000 ;  /* 0xd760000000087882 */ /* 0x000fe20000000000 */
[----:B------:R-:W-:Y:S01]  /*17690*/  IMAD.MOV.U32 R44, RZ, RZ, 0x1 ;  /* 0x00000001ff2c7424 */ /* 0x000fe200078e00ff */
[----:B------:R-:W-:Y:S01]  /*176a0*/  UMOV UR9, 0x41effff4 ;  /* 0x41effff400097882 */ /* 0x000fe20000000000 */
[----:B------:R-:W-:Y:S01]  /*176b0*/  BSSY.RECONVERGENT B4, `(.L_x_326) ;  /* 0x000001f000047945 */ /* 0x000fe20003800200 */
[----:B------:R-:W3:Y:S04]  /*176c0*/  FRND.F64.FLOOR R4, R4 ;  /* 0x0000000400047313 */ /* 0x000ee80000305800 */
        /* <DEDUP_REMOVED lines=29> */
.L_x_327:
[----:B------:R-:W-:Y:S05]  /*178a0*/  BSYNC.RECONVERGENT B4 ;  /* 0x0000000000047941 */ /* 0x000fea0003800200 */
.L_x_326:
        /* <DEDUP_REMOVED lines=34> */
.L_x_329:
[----:B------:R-:W-:Y:S05]  /*17ad0*/  BSYNC.RECONVERGENT B4 ;  /* 0x0000000000047941 */ /* 0x000fea0003800200 */
.L_x_328:
        /* <DEDUP_REMOVED lines=34> */
.L_x_331:
[----:B------:R-:W-:Y:S05]  /*17d00*/  BSYNC.RECONVERGENT B4 ;  /* 0x0000000000047941 */ /* 0x000fea0003800200 */
.L_x_330:
[----:B------:R-:W0:Y:S01]  /*17d10*/  MUFU.RCP64H R45, 4.29494272000000000000e+09 ;  /* 0x41effff4002d7908 */ /* 0x000e220000001800 */
[----:B------:R-:W-:Y:S01]  /*17d20*/  MOV R48, 0xd7600000 ;  /* 0xd760000000307802 */ /* 0x000fe20000000f00 */
[----:B------:R-:W-:Y:S01]  /*17d30*/  IMAD.MOV.U32 R49, RZ, RZ, 0x41effff4 ;  /* 0x41effff4ff317424 */ /* 0x000fe200078e00ff */
        /* <DEDUP_REMOVED lines=36> */
.L_x_333:
[----:B------:R-:W-:Y:S05]  /*17f80*/  BSYNC.RECONVERGENT B4 ;  /* 0x0000000000047941 */ /* 0x000fea0003800200 */
.L_x_332:
        /* <DEDUP_REMOVED lines=34> */
.L_x_335:
[----:B------:R-:W-:Y:S05]  /*181b0*/  BSYNC.RECONVERGENT B4 ;  /* 0x0000000000047941 */ /* 0x000fea0003800200 */
.L_x_334:
        /* <DEDUP_REMOVED lines=34> */
.L_x_337:
[----:B------:R-:W-:Y:S05]  /*183e0*/  BSYNC.RECONVERGENT B4 ;  /* 0x0000000000047941 */ /* 0x000fea0003800200 */
.L_x_336:
        /* <DEDUP_REMOVED lines=38> */
.L_x_339:
[----:B------:R-:W-:Y:S05]  /*18650*/  BSYNC.RECONVERGENT B4 ;  /* 0x0000000000047941 */ /* 0x000fea0003800200 */
.L_x_338:
        /* <DEDUP_REMOVED lines=34> */
.L_x_341:
[----:B------:R-:W-:Y:S05]  /*18880*/  BSYNC.RECONVERGENT B4 ;  /* 0x0000000000047941 */ /* 0x000fea0003800200 */
.L_x_340:
        /* <DEDUP_REMOVED lines=34> */
.L_x_343:
[----:B------:R-:W-:Y:S05]  /*18ab0*/  BSYNC.RECONVERGENT B4 ;  /* 0x0000000000047941 */ /* 0x000fea0003800200 */
.L_x_342:
        /* <DEDUP_REMOVED lines=34> */
.L_x_345:
[----:B------:R-:W-:Y:S05]  /*18ce0*/  BSYNC.RECONVERGENT B4 ;  /* 0x0000000000047941 */ /* 0x000fea0003800200 */
.L_x_344:
        /* <DEDUP_REMOVED lines=38> */
.L_x_347:
[----:B------:R-:W-:Y:S05]  /*18f50*/  BSYNC.RECONVERGENT B4 ;  /* 0x0000000000047941 */ /* 0x000fea0003800200 */
.L_x_346:
        /* <DEDUP_REMOVED lines=34> */
.L_x_349:
[----:B------:R-:W-:Y:S05]  /*19180*/  BSYNC.RECONVERGENT B4 ;  /* 0x0000000000047941 */ /* 0x000fea0003800200 */
.L_x_348:
        /* <DEDUP_REMOVED lines=34> */
.L_x_351:
[----:B------:R-:W-:Y:S05]  /*193b0*/  BSYNC.RECONVERGENT B4 ;  /* 0x0000000000047941 */ /* 0x000fea0003800200 */
.L_x_350:
        /* <DEDUP_REMOVED lines=39> */
.L_x_353:
[----:B------:R-:W-:Y:S05]  /*19630*/  BSYNC.RECONVERGENT B4 ;  /* 0x0000000000047941 */ /* 0x000fea0003800200 */
.L_x_352:
        /* <DEDUP_REMOVED lines=34> */
.L_x_355:
[----:B------:R-:W-:Y:S05]  /*19860*/  BSYNC.RECONVERGENT B4 ;  /* 0x0000000000047941 */ /* 0x000fea0003800200 */
.L_x_354:
        /* <DEDUP_REMOVED lines=34> */
.L_x_357:
[----:B------:R-:W-:Y:S05]  /*19a90*/  BSYNC.RECONVERGENT B4 ;  /* 0x0000000000047941 */ /* 0x000fea0003800200 */
.L_x_356:
        /* <DEDUP_REMOVED lines=38> */
.L_x_359:
[----:B------:R-:W-:Y:S05]  /*19d00*/  BSYNC.RECONVERGENT B4 ;  /* 0x0000000000047941 */ /* 0x000fea0003800200 */
.L_x_358:
[----:B------:R-:W3:Y:S04]  /*19d10*/  LDG.E R70, desc[UR4][R36.64+0x18] ;  /* 0x0000180424467981 */ /* 0x000ee8000c1e1900 */
[----:B------:R-:W4:Y:S04]  /*19d20*/  LDG.E R68, desc[UR4][R36.64+0x1c] ;  /* 0x00001c0424447981 */ /* 0x000f28000c1e1900 */
[----:B------:R0:W5:Y:S01]  /*19d30*/  LDG.E R66, desc[UR4][R36.64+0x20] ;  /* 0x0000200424427981 */ /* 0x000162000c1e1900 */
[----:B------:R-:W-:Y:S01]  /*19d40*/  IMAD.MOV.U32 R46, RZ, RZ, -0x28a00000 ;  /* 0xd7600000ff2e7424 */ /* 0x000fe200078e00ff */
[----:B------:R-:W-:Y:S01]  /*19d50*/  UMOV UR8, 0xd7600000 ;  /* 0xd760000000087882 */ /* 0x000fe20000000000 */
[----:B------:R-:W-:Y:S01]  /*19d60*/  IMAD.MOV.U32 R47, RZ, RZ, 0x41effff4 ;  /* 0x41effff4ff2f7424 */ /* 0x000fe200078e00ff */
[----:B------:R-:W-:Y:S01]  /*19d70*/  UMOV UR9, 0x41effff4 ;  /* 0x41effff400097882 */ /* 0x000fe20000000000 */
[----:B------:R-:W-:Y:S01]  /*19d80*/  BSSY.RECONVERGENT B4, `(.L_x_360) ;  /* 0x000002a000047945 */ /* 0x000fe20003800200 */
[----:B0-----:R-:W0:Y:S01]  /*19d90*/  MUFU.RCP64H R37, 4.29494272000000000000e+09 ;  /* 0x41effff400257908 */ /* 0x001e220000001800 */
[----:B------:R-:W-:-:S06]  /*19da0*/  HFMA2 R36, -RZ, RZ, 0, 5.9604644775390625e-08 ;  /* 0x00000001ff247431 */ /* 0x000fcc00000001ff */
        /* <DEDUP_REMOVED lines=39> */
.L_x_361:
[----:B------:R-:W-:Y:S05]  /*1a020*/  BSYNC.RECONVERGENT B4 ;  /* 0x0000000000047941 */ /* 0x000fea0003800200 */
.L_x_360:
        /* <DEDUP_REMOVED lines=34> */
.L_x_363:
[----:B------:R-:W-:Y:S05]  /*1a250*/  BSYNC.RECONVERGENT B4 ;  /* 0x0000000000047941 */ /* 0x000fea0003800200 */
.L_x_362:
        /* <DEDUP_REMOVED lines=34> */
.L_x_365:
[----:B------:R-:W-:Y:S05]  /*1a480*/  BSYNC.RECONVERGENT B4 ;  /* 0x0000000000047941 */ /* 0x000fea0003800200 */
.L_x_364:
        /* <DEDUP_REMOVED lines=38> */
.L_x_367:
[----:B------:R-:W-:Y:S05]  /*1a6f0*/  BSYNC.RECONVERGENT B4 ;  /* 0x0000000000047941 */ /* 0x000fea0003800200 */
.L_x_366:
        /* <DEDUP_REMOVED lines=34> */
.L_x_369:
[----:B------:R-:W-:Y:S05]  /*1a920*/  BSYNC.RECONVERGENT B4 ;  /* 0x0000000000047941 */ /* 0x000fea0003800200 */
.L_x_368:
        /* <DEDUP_REMOVED lines=34> */
.L_x_371:
[----:B------:R-:W-:Y:S05]  /*1ab50*/  BSYNC.RECONVERGENT B4 ;  /* 0x0000000000047941 */ /* 0x000fea0003800200 */
.L_x_370:
        /* <DEDUP_REMOVED lines=39> */
.L_x_373:
[----:B------:R-:W-:Y:S05]  /*1add0*/  BSYNC.RECONVERGENT B4 ;  /* 0x0000000000047941 */ /* 0x000fea0003800200 */
.L_x_372:
        /* <DEDUP_REMOVED lines=34> */
.L_x_375:
[----:B------:R-:W-:Y:S05]  /*1b000*/  BSYNC.RECONVERGENT B4 ;  /* 0x0000000000047941 */ /* 0x000fea0003800200 */
.L_x_374:
        /* <DEDUP_REMOVED lines=34> */
.L_x_377:
[----:B------:R-:W-:Y:S05]  /*1b230*/  BSYNC.RECONVERGENT B4 ;  /* 0x0000000000047941 */ /* 0x000fea0003800200 */
.L_x_376:
        /* <DEDUP_REMOVED lines=38> */
.L_x_379:
[----:B------:R-:W-:Y:S05]  /*1b4a0*/  BSYNC.RECONVERGENT B4 ;  /* 0x0000000000047941 */ /* 0x000fea0003800200 */
.L_x_378:
        /* <DEDUP_REMOVED lines=34> */
.L_x_381:
[----:B------:R-:W-:Y:S05]  /*1b6d0*/  BSYNC.RECONVERGENT B4 ;  /* 0x0000000000047941 */ /* 0x000fea0003800200 */
.L_x_380:
        /* <DEDUP_REMOVED lines=34> */
.L_x_383:
[----:B------:R-:W-:Y:S05]  /*1b900*/  BSYNC.RECONVERGENT B4 ;  /* 0x0000000000047941 */ /* 0x000fea0003800200 */
.L_x_382:
        /* <DEDUP_REMOVED lines=34> */
.L_x_385:
[----:B------:R-:W-:Y:S05]  /*1bb30*/  BSYNC.RECONVERGENT B4 ;  /* 0x0000000000047941 */ /* 0x000fea0003800200 */
.L_x_384:
        /* <DEDUP_REMOVED lines=25> */
[----:B------:R-:W-:-:S04]  /*1bcd0*/  FFMA R17, RZ, 29.99997711181640625, R5 ;  /* 0x41effff4ff117823 */ /* 0x000fc80000000005 */
        /* <DEDUP_REMOVED lines=12> */
.L_x_387:
[----:B------:R-:W-:Y:S05]  /*1bda0*/  BSYNC.RECONVERGENT B4 ;  /* 0x0000000000047941 */ /* 0x000fea0003800200 */
.L_x_386:
        /* <DEDUP_REMOVED lines=34> */
.L_x_389:
[----:B------:R-:W-:Y:S05]  /*1bfd0*/  BSYNC.RECONVERGENT B4 ;  /* 0x0000000000047941 */ /* 0x000fea0003800200 */
.L_x_388:
        /* <DEDUP_REMOVED lines=34> */
.L_x_391:
[----:B------:R-:W-:Y:S05]  /*1c200*/  BSYNC.RECONVERGENT B4 ;  /* 0x0000000000047941 */ /* 0x000fea0003800200 */
.L_x_390:
        /* <DEDUP_REMOVED lines=39> */
.L_x_393:
[----:B------:R-:W-:Y:S05]  /*1c480*/  BSYNC.RECONVERGENT B4 ;  /* 0x0000000000047941 */ /* 0x000fea0003800200 */
.L_x_392:
        /* <DEDUP_REMOVED lines=34> */
.L_x_395:
[----:B------:R-:W-:Y:S05]  /*1c6b0*/  BSYNC.RECONVERGENT B4 ;  /* 0x0000000000047941 */ /* 0x000fea0003800200 */
.L_x_394:
        /* <DEDUP_REMOVED lines=34> */
.L_x_397:
[----:B------:R-:W-:Y:S05]  /*1c8e0*/  BSYNC.RECONVERGENT B4 ;  /* 0x0000000000047941 */ /* 0x000fea0003800200 */
.L_x_396:
        /* <DEDUP_REMOVED lines=38> */
.L_x_399:
[----:B------:R-:W-:Y:S05]  /*1cb50*/  BSYNC.RECONVERGENT B4 ;  /* 0x0000000000047941 */ /* 0x000fea0003800200 */
.L_x_398:
        /* <DEDUP_REMOVED lines=34> */
.L_x_401:
[----:B------:R-:W-:Y:S05]  /*1cd80*/  BSYNC.RECONVERGENT B4 ;  /* 0x0000000000047941 */ /* 0x000fea0003800200 */
.L_x_400:
        /* <DEDUP_REMOVED lines=34> */
.L_x_403:
[----:B------:R-:W-:Y:S05]  /*1cfb0*/  BSYNC.RECONVERGENT B4 ;  /* 0x0000000000047941 */ /* 0x000fea0003800200 */
.L_x_402:
        /* <DEDUP_REMOVED lines=34> */
.L_x_405:
[----:B------:R-:W-:Y:S05]  /*1d1e0*/  BSYNC.RECONVERGENT B4 ;  /* 0x0000000000047941 */ /* 0x000fea0003800200 */
.L_x_404:
        /* <DEDUP_REMOVED lines=38> */
.L_x_407:
[----:B------:R-:W-:Y:S05]  /*1d450*/  BSYNC.RECONVERGENT B4 ;  /* 0x0000000000047941 */ /* 0x000fea0003800200 */
.L_x_406:
        /* <DEDUP_REMOVED lines=34> */
.L_x_409:
[----:B------:R-:W-:Y:S05]  /*1d680*/  BSYNC.RECONVERGENT B4 ;  /* 0x0000000000047941 */ /* 0x000fea0003800200 */
.L_x_408:
        /* <DEDUP_REMOVED lines=34> */
.L_x_411:
[----:B------:R-:W-:Y:S05]  /*1d8b0*/  BSYNC.RECONVERGENT B4 ;  /* 0x0000000000047941 */ /* 0x000fea0003800200 */
.L_x_410:
        /* <DEDUP_REMOVED lines=39> */
.L_x_413:
[----:B------:R-:W-:Y:S05]  /*1db30*/  BSYNC.RECONVERGENT B4 ;  /* 0x0000000000047941 */ /* 0x000fea0003800200 */
.L_x_412:
        /* <DEDUP_REMOVED lines=34> */
.L_x_415:
[----:B------:R-:W-:Y:S05]  /*1dd60*/  BSYNC.RECONVERGENT B4 ;  /* 0x0000000000047941 */ /* 0x000fea0003800200 */
.L_x_414:
        /* <DEDUP_REMOVED lines=34> */
.L_x_417:
[----:B------:R-:W-:Y:S05]  /*1df90*/  BSYNC.RECONVERGENT B4 ;  /* 0x0000000000047941 */ /* 0x000fea0003800200 */
.L_x_416:
        /* <DEDUP_REMOVED lines=38> */
.L_x_419:
[----:B------:R-:W-:Y:S05]  /*1e200*/  BSYNC.RECONVERGENT B4 ;  /* 0x0000000000047941 */ /* 0x000fea0003800200 */
.L_x_418:
[----:B------:R-:W0:Y:S01]  /*1e210*/  FRND.F64.FLOOR R4, R4 ;  /* 0x0000000400047313 */ /* 0x000e220000305800 */
[----:B------:R-:W-:Y:S01]  /*1e220*/  UMOV UR8, 0xd7600000 ;  /* 0xd760000000087882 */ /* 0x000fe20000000000 */
[----:B------:R-:W-:-:S06]  /*1e230*/  UMOV UR9, 0x41effff4 ;  /* 0x41effff400097882 */ /* 0x000fcc0000000000 */
[----:B------:R3:W4:Y:S01]  /*1e240*/  F2I.U32.F64.TRUNC R25, R12 ;  /* 0x0000000c00197311 */ /* 0x000722000030d000 */
[----:B0-----:R-:W-:-:S07]  /*1e250*/  DFMA R4, R4, -UR8, R30 ;  /* 0x8000000804047c2b */ /* 0x001fce000800001e */
[----:B------:R0:W0:Y:S01]  /*1e260*/  F2I.U32.F64.TRUNC R22, R14 ;  /* 0x0000000e00167311 */ /* 0x000022000030d000 */
[----:B---3--:R-:W-:-:S07]  /*1e270*/  DADD R12, R4, UR8 ;  /* 0x00000008040c7e29 */ /* 0x008fce0008000000 */
[----:B------:R3:W0:Y:S01]  /*1e280*/  F2I.U32.F64.TRUNC R28, R38 ;  /* 0x00000026001c7311 */ /* 0x000622000030d000 */
        /* <DEDUP_REMOVED lines=8> */
[----:B----4-:R3:W0:Y:S02]  /*1e310*/  F2I.U32.F64.TRUNC R59, R4 ;  /* 0x00000004003b7311 */ /* 0x010624000030d000 */
.L_x_239:
[----:B------:R-:W-:Y:S05]  /*1e320*/  BSYNC.RECONVERGENT B1 ;  /* 0x0000000000017941 */ /* 0x000fea0003800200 */
.L_x_238:
[C---:B------:R-:W-:Y:S02]  /*1e330*/  ISETP.GT.U32.AND P0, PT, R11.reuse, 0x1, PT ;  /* 0x000000010b00780c */ /* 0x040fe40003f04070 */
[--C-:B------:R-:W-:Y:S02]  /*1e340*/  SHF.R.U64 R11, R11, 0x1, R10.reuse ;  /* 0x000000010b0b7819 */ /* 0x100fe4000000120a */
[----:B------:R-:W-:Y:S02]  /*1e350*/  ISETP.GT.U32.AND.EX P0, PT, R10, RZ, PT, P0 ;  /* 0x000000ff0a00720c */ /* 0x000fe40003f04100 */
[----:B------:R-:W-:Y:S02]  /*1e360*/  SHF.R.U32.HI R10, RZ, 0x1, R10 ;  /* 0x00000001ff0a7819 */ /* 0x000fe4000001160a */
[----:B------:R-:W-:-:S09]  /*1e370*/  IADD3 R9, PT, PT, R9, 0x1, RZ ;  /* 0x0000000109097810 */ /* 0x000fd20007ffe0ff */
[----:B------:R-:W-:Y:S05]  /*1e380*/  @P0 BRA `(.L_x_420) ;  /* 0xffffff2c00b80947 */ /* 0x000fea000383ffff */
[----:B------:R-:W-:Y:S05]  /*1e390*/  BSYNC.RECONVERGENT B2 ;  /* 0x0000000000027941 */ /* 0x000fea0003800200 */
.L_x_237:
[----:B0-----:R-:W4:Y:S08]  /*1e3a0*/  I2F.F64.U32 R24, R25 ;  /* 0x0000001900187312 */ /* 0x001f300000201800 */
[----:B------:R-:W0:Y:S08]  /*1e3b0*/  I2F.F64.U32 R22, R22 ;  /* 0x0000001600167312 */ /* 0x000e300000201800 */
[----:B------:R-:W0:Y:S08]  /*1e3c0*/  I2F.F64.U32 R28, R28 ;  /* 0x0000001c001c7312 */ /* 0x000e300000201800 */
[----:B------:R0:W0:Y:S08]  /*1e3d0*/  I2F.F64.U32 R14, R20 ;  /* 0x00000014000e7312 */ /* 0x0000300000201800 */
[----:B---3--:R-:W3:Y:S08]  /*1e3e0*/  I2F.F64.U32 R26, R26 ;  /* 0x0000001a001a7312 */ /* 0x008ef00000201800 */
[----:B----4-:R0:W0:Y:S02]  /*1e3f0*/  I2F.F64.U32 R12, R59 ;  /* 0x0000003b000c7312 */ /* 0x0100240000201800 */
.L_x_236:
[----:B------:R-:W-:Y:S05]  /*1e400*/  BSYNC.RECONVERGENT B3 ;  /* 0x0000000000037941 */ /* 0x000fea0003800200 */
.L_x_235:
[----:B------:R-:W4:Y:S01]  /*1e410*/  MUFU.RCP64H R19, 4.29494272000000000000e+09 ;  /* 0x41effff400137908 */ /* 0x000f220000001800 */
[----:B0-----:R-:W-:Y:S01]  /*1e420*/  IMAD.MOV.U32 R20, RZ, RZ, -0x28a00000 ;  /* 0xd7600000ff147424 */ /* 0x001fe200078e00ff */
[----:B------:R-:W-:Y:S01]  /*1e430*/  BSSY.RECONVERGENT B1, `(.L_x_421) ;  /* 0x000001c000017945 */ /* 0x000fe20003800200 */
[----:B------:R-:W-:Y:S02]  /*1e440*/  IMAD.MOV.U32 R21, RZ, RZ, 0x41effff4 ;  /* 0x41effff4ff157424 */ /* 0x000fe400078e00ff */
[----:B------:R-:W-:-:S06]  /*1e450*/  IMAD.MOV.U32 R18, RZ, RZ, 0x1 ;  /* 0x00000001ff127424 */ /* 0x000fcc00078e00ff */
[----:B----4-:R-:W-:-:S08]  /*1e460*/  DFMA R4, R18, -R20, 1 ;  /* 0x3ff000001204742b */ /* 0x010fd00000000814 */
[----:B------:R-:W-:Y:S02]  /*1e470*/  DFMA R30, R4, R4, R4 ;  /* 0x00000004041e722b */ /* 0x000fe40000000004 */
[----:B------:R-:W-:-:S06]  /*1e480*/  DMUL R4, R24, 7.62939453125e-06 ;  /* 0x3ee0000018047828 */ /* 0x000fcc0000000000 */
[----:B------:R-:W-:Y:S01]  /*1e490*/  DFMA R18, R18, R30, R18 ;  /* 0x0000001e1212722b */ /* 0x000fe20000000012 */
[----:B------:R0:W4:Y:S07]  /*1e4a0*/  FRND.F64.FLOOR R10, R4 ;  /* 0x00000004000a7313 */ /* 0x00012e0000305800 */
[----:B0-----:R-:W-:Y:S02]  /*1e4b0*/  DFMA R4, R18, -R20, 1 ;  /* 0x3ff000001204742b */ /* 0x001fe40000000814 */
[----:B----4-:R-:W-:-:S02]  /*1e4c0*/  DMUL R30, R10, UR6 ;  /* 0x000000060a1e7c28 */ /* 0x010fc40008000000 */
[----:B------:R-:W-:-:S04]  /*1e4d0*/  DFMA R10, R10, -131072, R24 ;  /* 0xc10000000a0a782b */ /* 0x000fc80000000018 */
[----:B------:R-:W-:Y:S01]  /*1e4e0*/  DFMA R32, R18, R4, R18 ;  /* 0x000000041220722b */ /* 0x000fe20000000012 */
[----:B------:R-:W0:Y:S03]  /*1e4f0*/  S2R R18, SR_TID.X ;  /* 0x0000000000127919 */ /* 0x000e260000002100 */
[----:B------:R-:W-:-:S04]  /*1e500*/  FSETP.GEU.AND P1, PT, |R31|, 6.5827683646048100446e-37, PT ;  /* 0x036000001f00780b */ /* 0x000fc80003f2e200 */
[----:B------:R-:W-:-:S08]  /*1e510*/  DMUL R4, R32, R30 ;  /* 0x0000001e20047228 */ /* 0x000fd00000000000 */
[----:B------:R-:W-:-:S08]  /*1e520*/  DFMA R20, R4, -R20, R30 ;  /* 0x800000140414722b */ /* 0x000fd0000000001e */
[----:B------:R-:W-:-:S10]  /*1e530*/  DFMA R4, R32, R20, R4 ;  /* 0x000000142004722b */ /* 0x000fd40000000004 */
[----:B------:R-:W-:-:S05]  /*1e540*/  FFMA R9, RZ, 29.99997711181640625, R5 ;  /* 0x41effff4ff097823 */ /* 0x000fca0000000005 */
[----:B------:R-:W-:-:S13]  /*1e550*/  FSETP.GT.AND P0, PT, |R9|, 1.469367938527859385e-39, PT ;  /* 0x001000000900780b */ /* 0x000fda0003f04200 */
[----:B0-----:R-:W-:Y:S05]  /*1e560*/  @P0 BRA P1, `(.L_x_422) ;  /* 0x0000000000200947 */ /* 0x001fea0000800000 */
[----:B------:R-:W-:Y:S01]  /*1e570*/  MOV R46, R30 ;  /* 0x0000001e002e7202 */ /* 0x000fe20000000f00 */
[----:B------:R-:W-:Y:S01]  /*1e580*/  IMAD.MOV.U32 R47, RZ, RZ, R31 ;  /* 0x000000ffff2f7224 */ /* 0x000fe200078e001f */
[----:B------:R-:W-:Y:S01]  /*1e590*/  MOV R17, 0x1e5d0 ;  /* 0x0001e5d000117802 */ /* 0x000fe20000000f00 */
[----:B------:R-:W-:Y:S02]  /*1e5a0*/  IMAD.MOV.U32 R4, RZ, RZ, -0x28a00000 ;  /* 0xd7600000ff047424 */ /* 0x000fe400078e00ff */
[----:B------:R-:W-:-:S07]  /*1e5b0*/  IMAD.MOV.U32 R5, RZ, RZ, 0x41effff4 ;  /* 0x41effff4ff057424 */ /* 0x000fce00078e00ff */
[----:B-123--:R-:W-:Y:S05]  /*1e5c0*/  CALL.REL.NOINC `($__internal_0_$__cuda_sm20_div_rn_f64_full) ;  /* 0x00000064008c7944 */ /* 0x00efea0003c00000 */
[----:B------:R-:W-:Y:S01]  /*1e5d0*/  MOV R4, R52 ;  /* 0x0000003400047202 */ /* 0x000fe20000000f00 */
[----:B------:R-:W-:-:S07]  /*1e5e0*/  IMAD.MOV.U32 R5, RZ, RZ, R53 ;  /* 0x000000ffff057224 */ /* 0x000fce00078e0035 */
.L_x_422:
[----:B------:R-:W-:Y:S05]  /*1e5f0*/  BSYNC.RECONVERGENT B1 ;  /* 0x0000000000017941 */ /* 0x000fea0003800200 */
.L_x_421:
[----:B------:R-:W0:Y:S01]  /*1e600*/  MUFU.RCP64H R21, 4.29494272000000000000e+09 ;  /* 0x41effff400157908 */ /* 0x000e220000001800 */
[----:B------:R-:W-:Y:S02]  /*1e610*/  HFMA2 R20, -RZ, RZ, 0, 5.9604644775390625e-08 ;  /* 0x00000001ff147431 */ /* 0x000fe400000001ff */
[----:B------:R-:W-:Y:S01]  /*1e620*/  IMAD.MOV.U32 R32, RZ, RZ, -0x28a00000 ;  /* 0xd7600000ff207424 */ /* 0x000fe200078e00ff */
[----:B------:R-:W-:Y:S01]  /*1e630*/  UMOV UR4, 0xd7600000 ;  /* 0xd760000000047882 */ /* 0x000fe20000000000 */
[----:B------:R-:W-:Y:S01]  /*1e640*/  IMAD.MOV.U32 R33, RZ, RZ, 0x41effff4 ;  /* 0x41effff4ff217424 */ /* 0x000fe200078e00ff */
[----:B------:R-:W-:Y:S01]  /*1e650*/  UMOV UR5, 0x41effff4 ;  /* 0x41effff400057882 */ /* 0x000fe20000000000 */
[----:B------:R-:W-:Y:S04]  /*1e660*/  BSSY.RECONVERGENT B1, `(.L_x_423) ;  /* 0x000001c000017945 */ /* 0x000fe80003800200 */
[----:B0-----:R-:W-:-:S08]  /*1e670*/  DFMA R24, R20, -R32, 1 ;  /* 0x3ff000001418742b */ /* 0x001fd00000000820 */
[----:B------:R-:W-:-:S08]  /*1e680*/  DFMA R24, R24, R24, R24 ;  /* 0x000000181818722b */ /* 0x000fd00000000018 */
[----:B------:R-:W-:Y:S02]  /*1e690*/  DFMA R20, R20, R24, R20 ;  /* 0x000000181414722b */ /* 0x000fe40000000014 */
[----:B------:R-:W-:Y:S01]  /*1e6a0*/  DMUL R24, R10, UR6 ;  /* 0x000000060a187c28 */ /* 0x000fe20008000000 */
        /* <DEDUP_REMOVED lines=20> */
[----:B-123--:R-:W-:Y:S05]  /*1e7f0*/  CALL.REL.NOINC `($__internal_0_$__cuda_sm20_div_rn_f64_full) ;  /* 0x0000006400007944 */ /* 0x00efea0003c00000 */
[----:B------:R-:W-:Y:S02]  /*1e800*/  IMAD.MOV.U32 R4, RZ, RZ, R52 ;  /* 0x000000ffff047224 */ /* 0x000fe400078e0034 */
[----:B------:R-:W-:-:S07]  /*1e810*/  IMAD.MOV.U32 R5, RZ, RZ, R53 ;  /* 0x000000ffff057224 */ /* 0x000fce00078e0035 */
.L_x_424:
[----:B------:R-:W-:Y:S05]  /*1e820*/  BSYNC.RECONVERGENT B1 ;  /* 0x0000000000017941 */ /* 0x000fea0003800200 */
.L_x_423:
[----:B------:R-:W0:Y:S01]  /*1e830*/  MUFU.RCP64H R33, 4.29494272000000000000e+09 ;  /* 0x41effff400217908 */ /* 0x000e220000001800 */
[----:B------:R-:W-:Y:S01]  /*1e840*/  IMAD.MOV.U32 R30, RZ, RZ, -0x28a00000 ;  /* 0xd7600000ff1e7424 */ /* 0x000fe200078e00ff */
[----:B------:R-:W-:Y:S01]  /*1e850*/  MOV R31, 0x41effff4 ;  /* 0x41effff4001f7802 */ /* 0x000fe20000000f00 */
[----:B------:R-:W-:Y:S01]  /*1e860*/  IMAD.MOV.U32 R32, RZ, RZ, 0x1 ;  /* 0x00000001ff207424 */ /* 0x000fe200078e00ff */
[----:B------:R-:W-:Y:S01]  /*1e870*/  UMOV UR4, 0xd7600000 ;  /* 0xd760000000047882 */ /* 0x000fe20000000000 */
[----:B------:R-:W-:Y:S01]  /*1e880*/  UMOV UR5, 0x41effff4 ;  /* 0x41effff400057882 */ /* 0x000fe20000000000 */
[----:B------:R-:W-:Y:S02]  /*1e890*/  BSSY.RECONVERGENT B1, `(.L_x_425) ;  /* 0x000001c000017945 */ /* 0x000fe40003800200 */
[----:B------:R-:W4:Y:S01]  /*1e8a0*/  FRND.F64.FLOOR R4, R4 ;  /* 0x0000000400047313 */ /* 0x000f220000305800 */
[-C--:B0-----:R-:W-:Y:S02]  /*1e8b0*/  DFMA R10, R32, -R30.reuse, 1 ;  /* 0x3ff00000200a742b */ /* 0x081fe4000000081e */
[----:B----4-:R-:W-:-:S06]  /*1e8c0*/  DFMA R4, R4, -R30, R24 ;  /* 0x8000001e0404722b */ /* 0x010fcc0000000018 */
        /* <DEDUP_REMOVED lines=21> */
[----:B-123--:R-:W-:Y:S05]  /*1ea20*/  CALL.REL.NOINC `($__internal_0_$__cuda_sm20_div_rn_f64_full) ;  /* 0x0000006000747944 */ /* 0x00efea0003c00000 */
[----:B------:R-:W-:Y:S02]  /*1ea30*/  IMAD.MOV.U32 R4, RZ, RZ, R52 ;  /* 0x000000ffff047224 */ /* 0x000fe400078e0034 */
[----:B------:R-:W-:-:S07]  /*1ea40*/  IMAD.MOV.U32 R5, RZ, RZ, R53 ;  /* 0x000000ffff057224 */ /* 0x000fce00078e0035 */
.L_x_426:
[----:B------:R-:W-:Y:S05]  /*1ea50*/  BSYNC.RECONVERGENT B1 ;  /* 0x0000000000017941 */ /* 0x000fea0003800200 */
.L_x_425:
[----:B------:R-:W0:Y:S01]  /*1ea60*/  MUFU.RCP64H R31, 4.29494272000000000000e+09 ;  /* 0x41effff4001f7908 */ /* 0x000e220000001800 */
[----:B------:R-:W-:Y:S01]  /*1ea70*/  MOV R32, 0xd7600000 ;  /* 0xd760000000207802 */ /* 0x000fe20000000f00 */
[----:B------:R-:W-:Y:S01]  /*1ea80*/  IMAD.MOV.U32 R33, RZ, RZ, 0x41effff4 ;  /* 0x41effff4ff217424 */ /* 0x000fe200078e00ff */
[----:B------:R-:W-:Y:S01]  /*1ea90*/  UMOV UR4, 0xd7600000 ;  /* 0xd760000000047882 */ /* 0x000fe20000000000 */
[----:B------:R-:W-:Y:S01]  /*1eaa0*/  IMAD.MOV.U32 R30, RZ, RZ, 0x1 ;  /* 0x00000001ff1e7424 */ /* 0x000fe200078e00ff */
[----:B------:R-:W-:Y:S01]  /*1eab0*/  UMOV UR5, 0x41effff4 ;  /* 0x41effff400057882 */ /* 0x000fe20000000000 */
[----:B------:R-:W-:Y:S02]  /*1eac0*/  BSSY.RECONVERGENT B1, `(.L_x_427) ;  /* 0x0000023000017945 */ /* 0x000fe40003800200 */
[----:B------:R-:W-:Y:S02]  /*1ead0*/  FRND.F64.FLOOR R4, R4 ;  /* 0x0000000400047313 */ /* 0x000fe40000305800 */
[----:B0-----:R-:W-:-:S08]  /*1eae0*/  DFMA R10, R30, -R32, 1 ;  /* 0x3ff000001e0a742b */ /* 0x001fd00000000820 */
[----:B------:R-:W-:Y:S02]  /*1eaf0*/  DFMA R34, R10, R10, R10 ;  /* 0x0000000a0a22722b */ /* 0x000fe4000000000a */
[----:B------:R-:W-:-:S06]  /*1eb00*/  DMUL R10, R22, 7.62939453125e-06 ;  /* 0x3ee00000160a7828 */ /* 0x000fcc0000000000 */
[----:B------:R-:W-:Y:S01]  /*1eb10*/  DFMA R30, R30, R34, R30 ;  /* 0x000000221e1e722b */ /* 0x000fe2000000001e */
[----:B------:R0:W1:Y:S07]  /*1eb20*/  FRND.F64.FLOOR R24, R10 ;  /* 0x0000000a00187313 */ /* 0x00006e0000305800 */
[----:B0-----:R-:W-:Y:S02]  /*1eb30*/  DFMA R10, R30, -R32, 1 ;  /* 0x3ff000001e0a742b */ /* 0x001fe40000000820 */
[----:B-1----:R-:W-:-:S02]  /*1eb40*/  DMUL R34, R24, R6 ;  /* 0x0000000618227228 */ /* 0x002fc40000000000 */
        /* <DEDUP_REMOVED lines=23> */
[----:B--23--:R-:W-:Y:S05]  /*1ecc0*/  CALL.REL.NOINC `($__internal_0_$__cuda_sm20_div_rn_f64_full) ;  /* 0x0000005c00cc7944 */ /* 0x00cfea0003c00000 */
[----:B------:R-:W-:Y:S01]  /*1ecd0*/  IMAD.MOV.U32 R4, RZ, RZ, R52 ;  /* 0x000000ffff047224 */ /* 0x000fe200078e0034 */
[----:B------:R-:W-:-:S07]  /*1ece0*/  MOV R5, R53 ;  /* 0x0000003500057202 */ /* 0x000fce0000000f00 */
.L_x_428:
[----:B------:R-:W-:Y:S05]  /*1ecf0*/  BSYNC.RECONVERGENT B1 ;  /* 0x0000000000017941 */ /* 0x000fea0003800200 */
.L_x_427:
        /* <DEDUP_REMOVED lines=31> */
[----:B--23--:R-:W-:Y:S05]  /*1eef0*/  CALL.REL.NOINC `($__internal_0_$__cuda_sm20_div_rn_f64_full) ;  /* 0x0000005c00407944 */ /* 0x00cfea0003c00000 */
[----:B------:R-:W-:Y:S01]  /*1ef00*/  MOV R4, R52 ;  /* 0x0000003400047202 */ /* 0x000fe20000000f00 */
[----:B------:R-:W-:-:S07]  /*1ef10*/  IMAD.MOV.U32 R5, RZ, RZ, R53 ;  /* 0x000000ffff057224 */ /* 0x000fce00078e0035 */
.L_x_430:
[----:B------:R-:W-:Y:S05]  /*1ef20*/  BSYNC.RECONVERGENT B1 ;  /* 0x0000000000017941 */ /* 0x000fea0003800200 */
.L_x_429:
[----:B------:R-:W0:Y:S01]  /*1ef30*/  MUFU.RCP64H R31, 4.29494272000000000000e+09 ;  /* 0x41effff4001f7908 */ /* 0x000e220000001800 */
[----:B------:R-:W-:Y:S02]  /*1ef40*/  HFMA2 R30, -RZ, RZ, 0, 5.9604644775390625e-08 ;  /* 0x00000001ff1e7431 */ /* 0x000fe400000001ff */
[----:B------:R-:W-:Y:S01]  /*1ef50*/  IMAD.MOV.U32 R24, RZ, RZ, -0x28a00000 ;  /* 0xd7600000ff187424 */ /* 0x000fe200078e00ff */
[----:B------:R-:W-:Y:S01]  /*1ef60*/  UMOV UR4, 0xd7600000 ;  /* 0xd760000000047882 */ /* 0x000fe20000000000 */
[----:B------:R-:W-:Y:S01]  /*1ef70*/  IMAD.MOV.U32 R25, RZ, RZ, 0x41effff4 ;  /* 0x41effff4ff197424 */ /* 0x000fe200078e00ff */
[----:B------:R-:W-:Y:S01]  /*1ef80*/  UMOV UR5, 0x41effff4 ;  /* 0x41effff400057882 */ /* 0x000fe20000000000 */
[----:B------:R-:W-:Y:S01]  /*1ef90*/  BSSY.RECONVERGENT B1, `(.L_x_431) ;  /* 0x000001c000017945 */ /* 0x000fe20003800200 */
        /* <DEDUP_REMOVED lines=24> */
[----:B--23--:R-:W-:Y:S05]  /*1f120*/  CALL.REL.NOINC `($__internal_0_$__cuda_sm20_div_rn_f64_full) ;  /* 0x0000005800b47944 */ /* 0x00cfea0003c00000 */
[----:B------:R-:W-:Y:S02]  /*1f130*/  IMAD.MOV.U32 R4, RZ, RZ, R52 ;  /* 0x000000ffff047224 */ /* 0x000fe400078e0034 */
[----:B------:R-:W-:-:S07]  /*1f140*/  IMAD.MOV.U32 R5, RZ, RZ, R53 ;  /* 0x000000ffff057224 */ /* 0x000fce00078e0035 */
.L_x_432:
[----:B------:R-:W-:Y:S05]  /*1f150*/  BSYNC.RECONVERGENT B1 ;  /* 0x0000000000017941 */ /* 0x000fea0003800200 */
.L_x_431:
        /* <DEDUP_REMOVED lines=11> */
[----:B------:R-:W-:Y:S02]  /*1f210*/  DMUL R10, R28, 7.62939453125e-06 ;  /* 0x3ee000001c0a7828 */ /* 0x000fe40000000000 */
[----:B------:R-:W-:-:S04]  /*1f220*/  DSETP.GEU.AND P0, PT, R4, RZ, PT ;  /* 0x000000ff0400722a */ /* 0x000fc80003f0e000 */
[----:B------:R-:W-:Y:S01]  /*1f230*/  DFMA R30, R30, R34, R30 ;  /* 0x000000221e1e722b */ /* 0x000fe2000000001e */
[----:B------:R0:W1:Y:S07]  /*1f240*/  FRND.F64.FLOOR R20, R10 ;  /* 0x0000000a00147313 */ /* 0x00006e0000305800 */
[----:B0-----:R-:W-:Y:S02]  /*1f250*/  DFMA R10, R30, -R24, 1 ;  /* 0x3ff000001e0a742b */ /* 0x001fe40000000818 */
[----:B-1----:R-:W-:-:S02]  /*1f260*/  DMUL R34, R20, UR6 ;  /* 0x0000000614227c28 */ /* 0x002fc40008000000 */
        /* <DEDUP_REMOVED lines=22> */
[----:B--23--:R-:W-:Y:S05]  /*1f3d0*/  CALL.REL.NOINC `($__internal_0_$__cuda_sm20_div_rn_f64_full) ;  /* 0x0000005800087944 */ /* 0x00cfea0003c00000 */
[----:B------:R-:W-:Y:S02]  /*1f3e0*/  IMAD.MOV.U32 R4, RZ, RZ, R52 ;  /* 0x000000ffff047224 */ /* 0x000fe400078e0034 */
[----:B------:R-:W-:-:S07]  /*1f3f0*/  IMAD.MOV.U32 R5, RZ, RZ, R53 ;  /* 0x000000ffff057224 */ /* 0x000fce00078e0035 */
.L_x_434:
[----:B------:R-:W-:Y:S05]  /*1f400*/  BSYNC.RECONVERGENT B1 ;  /* 0x0000000000017941 */ /* 0x000fea0003800200 */
.L_x_433:
        /* <DEDUP_REMOVED lines=10> */
[----:B------:R-:W-:-:S06]  /*1f4b0*/  DMUL R22, R20, UR6 ;  /* 0x0000000614167c28 */ /* 0x000fcc0008000000 */
[----:B------:R-:W-:-:S04]  /*1f4c0*/  DFMA R28, R10, -R24, 1 ;  /* 0x3ff000000a1c742b */ /* 0x000fc80000000818 */
[----:B------:R-:W-:-:S04]  /*1f4d0*/  FSETP.GEU.AND P2, PT, |R23|, 6.5827683646048100446e-37, PT ;  /* 0x036000001700780b */ /* 0x000fc80003f4e200 */
[----:B------:R-:W-:Y:S01]  /*1f4e0*/  DFMA R28, R10, R28, R10 ;  /* 0x0000001c0a1c722b */ /* 0x000fe2000000000a */
[----:B------:R0:W1:Y:S07]  /*1f4f0*/  FRND.F64.FLOOR R10, R4 ;  /* 0x00000004000a7313 */ /* 0x00006e0000305800 */
        /* <DEDUP_REMOVED lines=19> */
.L_x_436:
[----:B------:R-:W-:Y:S05]  /*1f630*/  BSYNC.RECONVERGENT B1 ;  /* 0x0000000000017941 */ /* 0x000fea0003800200 */
.L_x_435:
[----:B------:R-:W0:Y:S01]  /*1f640*/  MUFU.RCP64H R29, 4.29494272000000000000e+09 ;  /* 0x41effff4001d7908 */ /* 0x000e220000001800 */
        /* <DEDUP_REMOVED lines=33> */
.L_x_438:
[----:B------:R-:W-:Y:S05]  /*1f860*/  BSYNC.RECONVERGENT B1 ;  /* 0x0000000000017941 */ /* 0x000fea0003800200 */
.L_x_437:
[----:B------:R-:W0:Y:S01]  /*1f870*/  FRND.F64.FLOOR R4, R4 ;  /* 0x0000000400047313 */ /* 0x000e220000305800 */
[----:B------:R-:W-:Y:S02]  /*1f880*/  IMAD.MOV.U32 R22, RZ, RZ, -0x28a00000 ;  /* 0xd7600000ff167424 */ /* 0x000fe400078e00ff */
[----:B------:R-:W-:Y:S02]  /*1f890*/  HFMA2 R24, -RZ, RZ, 0, 5.9604644775390625e-08 ;  /* 0x00000001ff187431 */ /* 0x000fe400000001ff */
[----:B------:R-:W-:Y:S01]  /*1f8a0*/  IMAD.MOV.U32 R23, RZ, RZ, 0x41effff4 ;  /* 0x41effff4ff177424 */ /* 0x000fe200078e00ff */
[----:B------:R-:W-:Y:S01]  /*1f8b0*/  UMOV UR4, 0xd7600000 ;  /* 0xd760000000047882 */ /* 0x000fe20000000000 */
[----:B------:R-:W-:Y:S01]  /*1f8c0*/  UMOV UR5, 0x41effff4 ;  /* 0x41effff400057882 */ /* 0x000fe20000000000 */
[----:B------:R-:W-:Y:S01]  /*1f8d0*/  BSSY.RECONVERGENT B1, `(.L_x_439) ;  /* 0x0000020000017945 */ /* 0x000fe20003800200 */
[----:B------:R-:W1:Y:S02]  /*1f8e0*/  MUFU.RCP64H R25, 4.29494272000000000000e+09 ;  /* 0x41effff400197908 */ /* 0x000e640000001800 */
[----:B0-----:R-:W-:-:S08]  /*1f8f0*/  DFMA R4, R4, -R22, R20 ;  /* 0x800000160404722b */ /* 0x001fd00000000014 */
[----:B------:R-:W-:Y:S02]  /*1f900*/  DADD R10, R4, UR4 ;  /* 0x00000004040a7e29 */ /* 0x000fe40008000000 */
[----:B-1----:R-:W-:Y:S02]  /*1f910*/  DFMA R20, R24, -R22, 1 ;  /* 0x3ff000001814742b */ /* 0x002fe40000000816 */
        /* <DEDUP_REMOVED lines=27> */
.L_x_440:
[----:B------:R-:W-:Y:S05]  /*1fad0*/  BSYNC.RECONVERGENT B1 ;  /* 0x0000000000017941 */ /* 0x000fea0003800200 */
.L_x_439:
[----:B------:R-:W0:Y:S01]  /*1fae0*/  MUFU.RCP64H R21, 4.29494272000000000000e+09 ;  /* 0x41effff400157908 */ /* 0x000e220000001800 */
[----:B------:R-:W-:Y:S01]  /*1faf0*/  IMAD.MOV.U32 R28, RZ, RZ, -0x28a00000 ;  /* 0xd7600000ff1c7424 */ /* 0x000fe200078e00ff */
[----:B------:R-:W-:Y:S01]  /*1fb00*/  MOV R29, 0x41effff4 ;  /* 0x41effff4001d7802 */ /* 0x000fe20000000f00 */
[----:B------:R-:W-:Y:S01]  /*1fb10*/  IMAD.MOV.U32 R20, RZ, RZ, 0x1 ;  /* 0x00000001ff147424 */ /* 0x000fe200078e00ff */
[----:B------:R-:W-:Y:S01]  /*1fb20*/  UMOV UR4, 0xd7600000 ;  /* 0xd760000000047882 */ /* 0x000fe20000000000 */
[----:B------:R-:W-:Y:S01]  /*1fb30*/  UMOV UR5, 0x41effff4 ;  /* 0x41effff400057882 */ /* 0x000fe20000000000 */
[----:B------:R-:W-:Y:S03]  /*1fb40*/  BSSY.RECONVERGENT B1, `(.L_x_441) ;  /* 0x000001f000017945 */ /* 0x000fe60003800200 */
[----:B0-----:R-:W-:-:S08]  /*1fb50*/  DFMA R10, R20, -R28, 1 ;  /* 0x3ff00000140a742b */ /* 0x001fd0000000081c */
[----:B------:R-:W-:Y:S02]  /*1fb60*/  DFMA R24, R10, R10, R10 ;  /* 0x0000000a0a18722b */ /* 0x000fe4000000000a */
[----:B------:R-:W-:-:S06]  /*1fb70*/  DMUL R10, R14, 7.62939453125e-06 ;  /* 0x3ee000000e0a7828 */ /* 0x000fcc0000000000 */
[----:B------:R-:W-:Y:S01]  /*1fb80*/  DFMA R20, R20, R24, R20 ;  /* 0x000000181414722b */ /* 0x000fe20000000014 */
[----:B------:R0:W1:Y:S07]  /*1fb90*/  FRND.F64.FLOOR R22, R10 ;  /* 0x0000000a00167313 */ /* 0x00006e0000305800 */
[----:B0-----:R-:W-:Y:S02]  /*1fba0*/  DFMA R10, R20, -R28, 1 ;  /* 0x3ff00000140a742b */ /* 0x001fe4000000081c */
[----:B-1----:R-:W-:-:S02]  /*1fbb0*/  DMUL R24, R22, UR6 ;  /* 0x0000000616187c28 */ /* 0x002fc40008000000 */
[----:B------:R-:W-:-:S04]  /*1fbc0*/  DFMA R14, R22, -131072, R14 ;  /* 0xc1000000160e782b */ /* 0x000fc8000000000e */
[----:B------:R-:W-:Y:S02]  /*1fbd0*/  DFMA R30, R20, R10, R20 ;  /* 0x0000000a141e722b */ /* 0x000fe40000000014 */
[----:B------:R0:W1:Y:S02]  /*1fbe0*/  FRND.F64.FLOOR R10, R4 ;  /* 0x00000004000a7313 */ /* 0x0000640000305800 */
[----:B------:R-:W-:-:S04]  /*1fbf0*/  FSETP.GEU.AND P2, PT, |R25|, 6.5827683646048100446e-37, PT ;  /* 0x036000001900780b */ /* 0x000fc80003f4e200 */
        /* <DEDUP_REMOVED lines=19> */
.L_x_442:
[----:B------:R-:W-:Y:S05]  /*1fd30*/  BSYNC.RECONVERGENT B1 ;  /* 0x0000000000017941 */ /* 0x000fea0003800200 */
.L_x_441:
        /* <DEDUP_REMOVED lines=34> */
.L_x_444:
[----:B------:R-:W-:Y:S05]  /*1ff60*/  BSYNC.RECONVERGENT B1 ;  /* 0x0000000000017941 */ /* 0x000fea0003800200 */
.L_x_443:
        /* <DEDUP_REMOVED lines=34> */
.L_x_446:
[----:B------:R-:W-:Y:S05]  /*20190*/  BSYNC.RECONVERGENT B1 ;  /* 0x0000000000017941 */ /* 0x000fea0003800200 */
.L_x_445:
[----:B------:R-:W0:Y:S01]  /*201a0*/  MUFU.RCP64H R25, 4.29494272000000000000e+09 ;  /* 0x41effff400197908 */ /* 0x000e220000001800 */
[----:B------:R-:W-:Y:S02]  /*201b0*/  HFMA2 R24, -RZ, RZ, 0, 5.9604644775390625e-08 ;  /* 0x00000001ff187431 */ /* 0x000fe400000001ff */
[----:B------:R-:W-:Y:S01]  /*201c0*/  IMAD.MOV.U32 R30, RZ, RZ, -0x28a00000 ;  /* 0xd7600000ff1e7424 */ /* 0x000fe200078e00ff */
[----:B------:R-:W-:Y:S01]  /*201d0*/  UMOV UR4, 0xd7600000 ;  /* 0xd760000000047882 */ /* 0x000fe20000000000 */
[----:B------:R-:W-:Y:S01]  /*201e0*/  IMAD.MOV.U32 R31, RZ, RZ, 0x41effff4 ;  /* 0x41effff4ff1f7424 */ /* 0x000fe200078e00ff */
[----:B------:R-:W-:Y:S01]  /*201f0*/  UMOV UR5, 0x41effff4 ;  /* 0x41effff400057882 */ /* 0x000fe20000000000 */
[----:B------:R-:W-:Y:S01]  /*20200*/  BSSY.RECONVERGENT B1, `(.L_x_447) ;  /* 0x0000023000017945 */ /* 0x000fe20003800200 */
[----:B------:R-:W-:Y:S03]  /*20210*/  FRND.F64.FLOOR R4, R4 ;  /* 0x0000000400047313 */ /* 0x000fe60000305800 */
[----:B0-----:R-:W-:-:S08]  /*20220*/  DFMA R14, R24, -R30, 1 ;  /* 0x3ff00000180e742b */ /* 0x001fd0000000081e */
[----:B------:R-:W-:Y:S02]  /*20230*/  DFMA R28, R14, R14, R14 ;  /* 0x0000000e0e1c722b */ /* 0x000fe4000000000e */
[----:B---3--:R-:W-:-:S06]  /*20240*/  DMUL R14, R26, 7.62939453125e-06 ;  /* 0x3ee000001a0e7828 */ /* 0x008fcc0000000000 */
        /* <DEDUP_REMOVED lines=26> */
[----:B------:R-:W-:-:S07]  /*203f0*/  IMAD.MOV.U32 R4, RZ, RZ, -0x28a00000 ;  /* 0xd7600000ff047424 */ /* 0x000fce00078e00ff */
[----:B--2---:R-:W-:Y:S05]  /*20400*/  CALL.REL.NOINC `($__internal_0_$__cuda_sm20_div_rn_f64_full) ;  /* 0x0000004400fc7944 */ /* 0x004fea0003c00000 */
[----:B------:R-:W-:Y:S02]  /*20410*/  IMAD.MOV.U32 R4, RZ, RZ, R52 ;  /* 0x000000ffff047224 */ /* 0x000fe400078e0034 */
[----:B------:R-:W-:-:S07]  /*20420*/  IMAD.MOV.U32 R5, RZ, RZ, R53 ;  /* 0x000000ffff057224 */ /* 0x000fce00078e0035 */
.L_x_448:
[----:B------:R-:W-:Y:S05]  /*20430*/  BSYNC.RECONVERGENT B1 ;  /* 0x0000000000017941 */ /* 0x000fea0003800200 */
.L_x_447:
        /* <DEDUP_REMOVED lines=8> */
[----:B------:R-:W1:Y:S06]  /*204c0*/  FRND.F64.FLOOR R6, R4 ;  /* 0x0000000400067313 */ /* 0x000e6c0000305800 */
[----:B------:R-:W-:Y:S01]  /*204d0*/  FSETP.GEU.AND P2, PT, |R23|, 6.5827683646048100446e-37, PT ;  /* 0x036000001700780b */ /* 0x000fe20003f4e200 */
[----:B0-----:R-:W-:-:S02]  /*204e0*/  DFMA R24, R14, -R20, 1 ;  /* 0x3ff000000e18742b */ /* 0x001fc40000000814 */
[----:B-1----:R-:W-:-:S06]  /*204f0*/  DFMA R6, R6, -R20, R28 ;  /* 0x800000140606722b */ /* 0x002fcc000000001c */
        /* <DEDUP_REMOVED lines=19> */
[----:B--2---:R-:W-:Y:S05]  /*20630*/  CALL.REL.NOINC `($__internal_0_$__cuda_sm20_div_rn_f64_full) ;  /* 0x0000004400707944 */ /* 0x004fea0003c00000 */
[----:B------:R-:W-:Y:S02]  /*20640*/  IMAD.MOV.U32 R4, RZ, RZ, R52 ;  /* 0x000000ffff047224 */ /* 0x000fe400078e0034 */
[----:B------:R-:W-:-:S07]  /*20650*/  IMAD.MOV.U32 R5, RZ, RZ, R53 ;  /* 0x000000ffff057224 */ /* 0x000fce00078e0035 */
.L_x_450:
[----:B------:R-:W-:Y:S05]  /*20660*/  BSYNC.RECONVERGENT B1 ;  /* 0x0000000000017941 */ /* 0x000fea0003800200 */
.L_x_449:
[----:B------:R-:W0:Y:S01]  /*20670*/  MUFU.RCP64H R21, 4.29494272000000000000e+09 ;  /* 0x41effff400157908 */ /* 0x000e220000001800 */
[----:B------:R-:W-:Y:S01]  /*20680*/  MOV R24, 0xd7600000 ;  /* 0xd760000000187802 */ /* 0x000fe20000000f00 */
[----:B------:R-:W-:Y:S01]  /*20690*/  IMAD.MOV.U32 R25, RZ, RZ, 0x41effff4 ;  /* 0x41effff4ff197424 */ /* 0x000fe200078e00ff */
[----:B------:R-:W-:Y:S01]  /*206a0*/  UMOV UR4, 0xd7600000 ;  /* 0xd760000000047882 */ /* 0x000fe20000000000 */
[----:B------:R-:W-:Y:S01]  /*206b0*/  IMAD.MOV.U32 R20, RZ, RZ, 0x1 ;  /* 0x00000001ff147424 */ /* 0x000fe200078e00ff */
[----:B------:R-:W-:Y:S01]  /*206c0*/  UMOV UR5, 0x41effff4 ;  /* 0x41effff400057882 */ /* 0x000fe20000000000 */
[----:B------:R-:W-:Y:S02]  /*206d0*/  BSSY.RECONVERGENT B1, `(.L_x_451) ;  /* 0x000001c000017945 */ /* 0x000fe40003800200 */
[----:B------:R-:W1:Y:S02]  /*206e0*/  FRND.F64.FLOOR R4, R4 ;  /* 0x0000000400047313 */ /* 0x000e640000305800 */
        /* <DEDUP_REMOVED lines=23> */
[----:B--2---:R-:W-:Y:S05]  /*20860*/  CALL.REL.NOINC `($__internal_0_$__cuda_sm20_div_rn_f64_full) ;  /* 0x0000004000e47944 */ /* 0x004fea0003c00000 */
[----:B------:R-:W-:Y:S01]  /*20870*/  IMAD.MOV.U32 R4, RZ, RZ, R52 ;  /* 0x000000ffff047224 */ /* 0x000fe200078e0034 */
[----:B------:R-:W-:-:S07]  /*20880*/  MOV R5, R53 ;  /* 0x0000003500057202 */ /* 0x000fce0000000f00 */
.L_x_452:
[----:B------:R-:W-:Y:S05]  /*20890*/  BSYNC.RECONVERGENT B1 ;  /* 0x0000000000017941 */ /* 0x000fea0003800200 */
.L_x_451:
        /* <DEDUP_REMOVED lines=34> */
[----:B------:R-:W-:Y:S01]  /*20ac0*/  MOV R46, R28 ;  /* 0x0000001c002e7202 */ /* 0x000fe20000000f00 */
[----:B------:R-:W-:Y:S01]  /*20ad0*/  IMAD.MOV.U32 R47, RZ, RZ, R29 ;  /* 0x000000ffff2f7224 */ /* 0x000fe200078e001d */
[----:B------:R-:W-:Y:S01]  /*20ae0*/  MOV R17, 0x20b20 ;  /* 0x00020b2000117802 */ /* 0x000fe20000000f00 */
[----:B------:R-:W-:Y:S02]  /*20af0*/  IMAD.MOV.U32 R4, RZ, RZ, -0x28a00000 ;  /* 0xd7600000ff047424 */ /* 0x000fe400078e00ff */
[----:B------:R-:W-:-:S07]  /*20b00*/  IMAD.MOV.U32 R5, RZ, RZ, 0x41effff4 ;  /* 0x41effff4ff057424 */ /* 0x000fce00078e00ff */
[----:B--2---:R-:W-:Y:S05]  /*20b10*/  CALL.REL.NOINC `($__internal_0_$__cuda_sm20_div_rn_f64_full) ;  /* 0x0000004000387944 */ /* 0x004fea0003c00000 */
[----:B------:R-:W-:Y:S01]  /*20b20*/  MOV R4, R52 ;  /* 0x0000003400047202 */ /* 0x000fe20000000f00 */
[----:B------:R-:W-:-:S07]  /*20b30*/  IMAD.MOV.U32 R5, RZ, RZ, R53 ;  /* 0x000000ffff057224 */ /* 0x000fce00078e0035 */
.L_x_454:
[----:B------:R-:W-:Y:S05]  /*20b40*/  BSYNC.RECONVERGENT B1 ;  /* 0x0000000000017941 */ /* 0x000fea0003800200 */
.L_x_453:
        /* <DEDUP_REMOVED lines=34> */
.L_x_456:
[----:B------:R-:W-:Y:S05]  /*20d70*/  BSYNC.RECONVERGENT B1 ;  /* 0x0000000000017941 */ /* 0x000fea0003800200 */
.L_x_455:
        /* <DEDUP_REMOVED lines=34> */
.L_x_458:
[----:B------:R-:W-:Y:S05]  /*20fa0*/  BSYNC.RECONVERGENT B1 ;  /* 0x0000000000017941 */ /* 0x000fea0003800200 */
.L_x_457:
[----:B------:R-:W0:Y:S01]  /*20fb0*/  FRND.F64.FLOOR R4, R4 ;  /* 0x0000000400047313 */ /* 0x000e220000305800 */
[----:B------:R-:W-:Y:S01]  /*20fc0*/  MOV R14, 0xd7600000 ;  /* 0xd7600000000e7802 */ /* 0x000fe20000000f00 */
[----:B------:R-:W-:Y:S01]  /*20fd0*/  IMAD.MOV.U32 R15, RZ, RZ, 0x41effff4 ;  /* 0x41effff4ff0f7424 */ /* 0x000fe200078e00ff */
[----:B------:R-:W-:Y:S01]  /*20fe0*/  UMOV UR4, 0xd7600000 ;  /* 0xd760000000047882 */ /* 0x000fe20000000000 */
[----:B------:R-:W-:Y:S01]  /*20ff0*/  IMAD.MOV.U32 R20, RZ, RZ, 0x1 ;  /* 0x00000001ff147424 */ /* 0x000fe200078e00ff */
[----:B------:R-:W-:Y:S01]  /*21000*/  UMOV UR5, 0x41effff4 ;  /* 0x41effff400057882 */ /* 0x000fe20000000000 */
[----:B------:R-:W-:Y:S02]  /*21010*/  BSSY.RECONVERGENT B1, `(.L_x_459) ;  /* 0x0000020000017945 */ /* 0x000fe40003800200 */
[----:B------:R-:W1:Y:S01]  /*21020*/  MUFU.RCP64H R21, 4.29494272000000000000e+09 ;  /* 0x41effff400157908 */ /* 0x000e620000001800 */
        /* <DEDUP_REMOVED lines=30> */
.L_x_460:
[----:B------:R-:W-:Y:S05]  /*21210*/  BSYNC.RECONVERGENT B1 ;  /* 0x0000000000017941 */ /* 0x000fea0003800200 */
.L_x_459:
[----:B------:R-:W0:Y:S01]  /*21220*/  MUFU.RCP64H R7, 4.29496524800000000000e+09 ;  /* 0x41efffff00077908 */ /* 0x000e220000001800 */
[----:B------:R-:W-:Y:S01]  /*21230*/  IMAD.MOV.U32 R20, RZ, RZ, -0x1a200000 ;  /* 0xe5e00000ff147424 */ /* 0x000fe200078e00ff */
[----:B------:R-:W-:Y:S01]  /*21240*/  UMOV UR4, 0x0 ;  /* 0x0000000000047882 */ /* 0x000fe20000000000 */
[----:B------:R-:W-:Y:S01]  /*21250*/  IMAD.MOV.U32 R21, RZ, RZ, 0x41efffff ;  /* 0x41efffffff157424 */ /* 0x000fe200078e00ff */
[----:B------:R-:W-:Y:S01]  /*21260*/  UMOV UR5, 0x3ff00000 ;  /* 0x3ff0000000057882 */ /* 0x000fe20000000000 */
[----:B------:R-:W-:Y:S01]  /*21270*/  IMAD.MOV.U32 R6, RZ, RZ, 0x1 ;  /* 0x00000001ff067424 */ /* 0x000fe200078e00ff */
[----:B------:R-:W-:Y:S02]  /*21280*/  BSSY.RECONVERGENT B1, `(.L_x_461) ;  /* 0x0000021000017945 */ /* 0x000fe40003800200 */
[----:B------:R-:W1:Y:S08]  /*21290*/  I2F.F64.U32 R14, R8 ;  /* 0x00000008000e7312 */ /* 0x000e700000201800 */
[----:B------:R-:W3:Y:S01]  /*212a0*/  FRND.F64.FLOOR R4, R4 ;  /* 0x0000000400047313 */ /* 0x000ee20000305800 */
[----:B0-----:R-:W-:Y:S01]  /*212b0*/  DFMA R12, R6, -R20, UR4 ;  /* 0x00000004060c7e2b */ /* 0x001fe20008000814 */
[----:B------:R-:W-:Y:S01]  /*212c0*/  UMOV UR4, 0xd7600000 ;  /* 0xd760000000047882 */ /* 0x000fe20000000000 */
[----:B------:R-:W-:Y:S01]  /*212d0*/  UMOV UR5, 0x41effff4 ;  /* 0x41effff400057882 */ /* 0x000fe20000000000 */
[----:B-1----:R-:W-:-:S04]  /*212e0*/  FSETP.GEU.AND P1, PT, |R15|, 6.5827683646048100446e-37, PT ;  /* 0x036000000f00780b */ /* 0x002fc80003f2e200 */
[----:B------:R-:W0:Y:S01]  /*212f0*/  F2I.U32.F64.TRUNC R10, R10 ;  /* 0x0000000a000a7311 */ /* 0x000e22000030d000 */
[----:B------:R-:W-:-:S08]  /*21300*/  DFMA R12, R12, R12, R12 ;  /* 0x0000000c0c0c722b */ /* 0x000fd0000000000c */
[----:B------:R-:W-:-:S08]  /*21310*/  DFMA R12, R6, R12, R6 ;  /* 0x0000000c060c722b */ /* 0x000fd00000000006 */
[----:B------:R-:W-:-:S08]  /*21320*/  DFMA R6, R12, -R20, 1 ;  /* 0x3ff000000c06742b */ /* 0x000fd00000000814 */
[----:B------:R-:W-:Y:S02]  /*21330*/  DFMA R22, R12, R6, R12 ;  /* 0x000000060c16722b */ /* 0x000fe4000000000c */
[----:B---3--:R-:W-:-:S06]  /*21340*/  DFMA R6, R4, -UR4, R26 ;  /* 0x8000000404067c2b */ /* 0x008fcc000800001a */
[----:B------:R-:W-:Y:S02]  /*21350*/  DMUL R12, R22, R14 ;  /* 0x0000000e160c7228 */ /* 0x000fe40000000000 */
[C---:B------:R-:W-:Y:S02]  /*21360*/  DADD R8, R6.reuse, UR4 ;  /* 0x0000000406087e29 */ /* 0x040fe40008000000 */
[----:B------:R-:W-:-:S04]  /*21370*/  DSETP.GEU.AND P0, PT, R6, RZ, PT ;  /* 0x000000ff0600722a */ /* 0x000fc80003f0e000 */
[----:B------:R-:W-:-:S04]  /*21380*/  DFMA R4, R12, -R20, R14 ;  /* 0x800000140c04722b */ /* 0x000fc8000000000e */
[----:B------:R-:W-:Y:S02]  /*21390*/  FSEL R6, R8, R6, !P0 ;  /* 0x0000000608067208 */ /* 0x000fe40004000000 */
[----:B------:R-:W-:Y:S02]  /*213a0*/  FSEL R7, R9, R7, !P0 ;  /* 0x0000000709077208 */ /* 0x000fe40004000000 */
[----:B------:R-:W-:Y:S02]  /*213b0*/  DFMA R4, R22, R4, R12 ;  /* 0x000000041604722b */ /* 0x000fe4000000000c */
[----:B------:R1:W3:Y:S08]  /*213c0*/  F2I.U32.F64.TRUNC R6, R6 ;  /* 0x0000000600067311 */ /* 0x0002f0000030d000 */
[----:B--2---:R2:W4:Y:S01]  /*213d0*/  I2F.F64.U32 R22, R3 ;  /* 0x0000000300167312 */ /* 0x0045220000201800 */
[----:B-1----:R-:W-:-:S05]  /*213e0*/  FFMA R7, RZ, 29.999998092651367188, R5 ;  /* 0x41efffffff077823 */ /* 0x002fca0000000005 */
[----:B------:R-:W-:-:S13]  /*213f0*/  FSETP.GT.AND P0, PT, |R7|, 1.469367938527859385e-39, PT ;  /* 0x001000000700780b */ /* 0x000fda0003f04200 */
[----:B0-234-:R-:W-:Y:S05]  /*21400*/  @P0 BRA P1, `(.L_x_462) ;  /* 0x0000000000200947 */ /* 0x01dfea0000800000 */
[----:B------:R-:W-:Y:S01]  /*21410*/  MOV R46, R14 ;  /* 0x0000000e002e7202 */ /* 0x000fe20000000f00 */
[----:B------:R-:W-:Y:S01]  /*21420*/  IMAD.MOV.U32 R47, RZ, RZ, R15 ;  /* 0x000000ffff2f7224 */ /* 0x000fe200078e000f */
[----:B------:R-:W-:Y:S01]  /*21430*/  MOV R17, 0x21470 ;  /* 0x0002147000117802 */ /* 0x000fe20000000f00 */
[----:B------:R-:W-:Y:S02]  /*21440*/  IMAD.MOV.U32 R4, RZ, RZ, -0x1a200000 ;  /* 0xe5e00000ff047424 */ /* 0x000fe400078e00ff */
[----:B------:R-:W-:-:S07]  /*21450*/  IMAD.MOV.U32 R5, RZ, RZ, 0x41efffff ;  /* 0x41efffffff057424 */ /* 0x000fce00078e00ff */
[----:B------:R-:W-:Y:S05]  /*21460*/  CALL.REL.NOINC `($__internal_0_$__cuda_sm20_div_rn_f64_full) ;  /* 0x0000003400e47944 */ /* 0x000fea0003c00000 */
[----:B------:R-:W-:Y:S01]  /*21470*/  MOV R4, R52 ;  /* 0x0000003400047202 */ /* 0x000fe20000000f00 */
[----:B------:R-:W-:-:S07]  /*21480*/  IMAD.MOV.U32 R5, RZ, RZ, R53 ;  /* 0x000000ffff057224 */ /* 0x000fce00078e0035 */
.L_x_462:
[----:B------:R-:W-:Y:S05]  /*21490*/  BSYNC.RECONVERGENT B1 ;  /* 0x0000000000017941 */ /* 0x000fea0003800200 */
.L_x_461:
[----:B------:R-:W0:Y:S01]  /*214a0*/  MUFU.RCP64H R9, 4.29496524800000000000e+09 ;  /* 0x41efffff00097908 */ /* 0x000e220000001800 */
        /* <DEDUP_REMOVED lines=10> */
[----:B------:R-:W-:-:S06]  /*21550*/  DSETP.GEU.AND P0, PT, R4, RZ, PT ;  /* 0x000000ff0400722a */ /* 0x000fcc0003f0e000 */
[----:B------:R-:W-:Y:S02]  /*21560*/  DFMA R12, R8, R12, R8 ;  /* 0x0000000c080c722b */ /* 0x000fe40000000008 */
[----:B------:R-:W-:-:S06]  /*21570*/  DADD R8, R4, UR4 ;  /* 0x0000000404087e29 */ /* 0x000fcc0008000000 */
[----:B------:R-:W-:-:S08]  /*21580*/  DFMA R14, R12, -R20, 1 ;  /* 0x3ff000000c0e742b */ /* 0x000fd00000000814 */
[----:B------:R-:W-:Y:S01]  /*21590*/  DFMA R14, R12, R14, R12 ;  /* 0x0000000e0c0e722b */ /* 0x000fe2000000000c */
[----:B------:R-:W-:Y:S02]  /*215a0*/  FSEL R12, R8, R4, !P0 ;  /* 0x00000004080c7208 */ /* 0x000fe40004000000 */
[----:B------:R-:W-:-:S04]  /*215b0*/  FSEL R13, R9, R5, !P0 ;  /* 0x00000005090d7208 */ /* 0x000fc80004000000 */
[----:B------:R-:W-:Y:S02]  /*215c0*/  FSETP.GEU.AND P1, PT, |R13|, 6.5827683646048100446e-37, PT ;  /* 0x036000000d00780b */ /* 0x000fe40003f2e200 */
        /* <DEDUP_REMOVED lines=14> */
.L_x_464:
[----:B------:R-:W-:Y:S05]  /*216b0*/  BSYNC.RECONVERGENT B1 ;  /* 0x0000000000017941 */ /* 0x000fea0003800200 */
.L_x_463:
[----:B------:R-:W0:Y:S01]  /*216c0*/  MUFU.RCP64H R15, 4.29496524800000000000e+09 ;  /* 0x41efffff000f7908 */ /* 0x000e220000001800 */
[----:B------:R-:W-:Y:S01]  /*216d0*/  IMAD.MOV.U32 R20, RZ, RZ, -0x1a200000 ;  /* 0xe5e00000ff147424 */ /* 0x000fe200078e00ff */
[----:B------:R-:W-:Y:S01]  /*216e0*/  MOV R21, 0x41efffff ;  /* 0x41efffff00157802 */ /* 0x000fe20000000f00 */
[----:B------:R-:W-:Y:S01]  /*216f0*/  IMAD.MOV.U32 R14, RZ, RZ, 0x1 ;  /* 0x00000001ff0e7424 */ /* 0x000fe200078e00ff */
[----:B------:R-:W-:Y:S01]  /*21700*/  UMOV UR4, 0xe5e00000 ;  /* 0xe5e0000000047882 */ /* 0x000fe20000000000 */
[----:B------:R-:W-:Y:S01]  /*21710*/  UMOV UR5, 0x41efffff ;  /* 0x41efffff00057882 */ /* 0x000fe20000000000 */
[----:B------:R-:W-:Y:S02]  /*21720*/  BSSY.RECONVERGENT B1, `(.L_x_465) ;  /* 0x000001f000017945 */ /* 0x000fe40003800200 */
[----:B------:R-:W1:Y:S02]  /*21730*/  FRND.F64.FLOOR R4, R4 ;  /* 0x0000000400047313 */ /* 0x000e640000305800 */
[----:B-1----:R-:W-:-:S02]  /*21740*/  DFMA R4, R4, -R20, R12 ;  /* 0x800000140404722b */ /* 0x002fc4000000000c */
[----:B0-----:R-:W-:-:S06]  /*21750*/  DFMA R12, R14, -R20, 1 ;  /* 0x3ff000000e0c742b */ /* 0x001fcc0000000814 */
[----:B------:R-:W-:Y:S02]  /*21760*/  DADD R8, R4, UR4 ;  /* 0x0000000404087e29 */ /* 0x000fe40008000000 */
[----:B------:R-:W-:Y:S02]  /*21770*/  DFMA R12, R12, R12, R12 ;  /* 0x0000000c0c0c722b */ /* 0x000fe4000000000c */
[----:B------:R-:W-:-:S06]  /*21780*/  DSETP.GEU.AND P0, PT, R4, RZ, PT ;  /* 0x000000ff0400722a */ /* 0x000fcc0003f0e000 */
[----:B------:R-:W-:Y:S01]  /*21790*/  DFMA R12, R14, R12, R14 ;  /* 0x0000000c0e0c722b */ /* 0x000fe2000000000e */
[----:B------:R-:W-:Y:S02]  /*217a0*/  FSEL R8, R8, R4, !P0 ;  /* 0x0000000408087208 */ /* 0x000fe40004000000 */
[----:B------:R-:W-:-:S05]  /*217b0*/  FSEL R9, R9, R5, !P0 ;  /* 0x0000000509097208 */ /* 0x000fca0004000000 */
[----:B------:R-:W-:Y:S02]  /*217c0*/  DFMA R14, R12, -R20, 1 ;  /* 0x3ff000000c0e742b */ /* 0x000fe40000000814 */
[C---:B------:R-:W-:Y:S02]  /*217d0*/  DADD R4, R8.reuse, UR4 ;  /* 0x0000000408047e29 */ /* 0x040fe40008000000 */
[----:B------:R-:W-:-:S04]  /*217e0*/  DSETP.GEU.AND P0, PT, R8, RZ, PT ;  /* 0x000000ff0800722a */ /* 0x000fc80003f0e000 */
[----:B------:R-:W-:-:S04]  /*217f0*/  DFMA R12, R12, R14, R12 ;  /* 0x0000000e0c0c722b */ /* 0x000fc8000000000c */
        /* <DEDUP_REMOVED lines=17> */
.L_x_466:
[----:B------:R-:W-:Y:S05]  /*21910*/  BSYNC.RECONVERGENT B1 ;  /* 0x0000000000017941 */ /* 0x000fea0003800200 */
.L_x_465:
[----:B------:R-:W0:Y:S01]  /*21920*/  MUFU.RCP64H R9, 4.29496524800000000000e+09 ;  /* 0x41efffff00097908 */ /* 0x000e220000001800 */
[----:B------:R-:W-:Y:S01]  /*21930*/  MOV R20, 0xe5e00000 ;  /* 0xe5e0000000147802 */ /* 0x000fe20000000f00 */
[----:B------:R-:W-:Y:S01]  /*21940*/  IMAD.MOV.U32 R21, RZ, RZ, 0x41efffff ;  /* 0x41efffffff157424 */ /* 0x000fe200078e00ff */
[----:B------:R-:W-:Y:S01]  /*21950*/  FSETP.GEU.AND P2, PT, |R23|, 6.5827683646048100446e-37, PT ;  /* 0x036000001700780b */ /* 0x000fe20003f4e200 */
        /* <DEDUP_REMOVED lines=27> */
[----:B------:R-:W-:Y:S01]  /*21b10*/  IMAD.MOV.U32 R4, RZ, RZ, R52 ;  /* 0x000000ffff047224 */ /* 0x000fe200078e0034 */
[----:B------:R-:W-:-:S07]  /*21b20*/  MOV R5, R53 ;  /* 0x0000003500057202 */ /* 0x000fce0000000f00 */
.L_x_468:
[----:B------:R-:W-:Y:S05]  /*21b30*/  BSYNC.RECONVERGENT B1 ;  /* 0x0000000000017941 */ /* 0x000fea0003800200 */
.L_x_467:
        /* <DEDUP_REMOVED lines=33> */
.L_x_470:
[----:B------:R-:W-:Y:S05]  /*21d50*/  BSYNC.RECONVERGENT B1 ;  /* 0x0000000000017941 */ /* 0x000fea0003800200 */
.L_x_469:
        /* <DEDUP_REMOVED lines=37> */
.L_x_472:
[----:B------:R-:W-:Y:S05]  /*21fb0*/  BSYNC.RECONVERGENT B1 ;  /* 0x0000000000017941 */ /* 0x000fea0003800200 */
.L_x_471:
[----:B------:R-:W0:Y:S01]  /*21fc0*/  MUFU.RCP64H R9, 4.29494272000000000000e+09 ;  /* 0x41effff400097908 */ /* 0x000e220000001800 */
[----:B------:R-:W-:Y:S01]  /*21fd0*/  IMAD.MOV.U32 R24, RZ, RZ, -0x28a00000 ;  /* 0xd7600000ff187424 */ /* 0x000fe200078e00ff */
[----:B------:R-:W-:Y:S01]  /*21fe0*/  MOV R25, 0x41effff4 ;  /* 0x41effff400197802 */ /* 0x000fe20000000f00 */
[----:B------:R-:W-:Y:S01]  /*21ff0*/  IMAD.MOV.U32 R8, RZ, RZ, 0x1 ;  /* 0x00000001ff087424 */ /* 0x000fe200078e00ff */
[----:B------:R-:W-:Y:S01]  /*22000*/  UMOV UR4, 0x0 ;  /* 0x0000000000047882 */ /* 0x000fe20000000000 */
[----:B------:R-:W-:Y:S01]  /*22010*/  UMOV UR5, 0x3ff00000 ;  /* 0x3ff0000000057882 */ /* 0x000fe20000000000 */
[----:B------:R-:W-:Y:S02]  /*22020*/  BSSY.RECONVERGENT B1, `(.L_x_473) ;  /* 0x0000023000017945 */ /* 0x000fe40003800200 */
[----:B------:R-:W1:Y:S08]  /*22030*/  I2F.F64.U32 R22, R10 ;  /* 0x0000000a00167312 */ /* 0x000e700000201800 */
[----:B------:R-:W2:Y:S01]  /*22040*/  FRND.F64.FLOOR R4, R4 ;  /* 0x0000000400047313 */ /* 0x000ea20000305800 */
        /* <DEDUP_REMOVED lines=8> */
[----:B------:R-:W-:Y:S01]  /*220d0*/  DFMA R26, R12, R8, R12 ;  /* 0x000000080c1a722b */ /* 0x000fe2000000000c */
[----:B------:R-:W-:Y:S02]  /*220e0*/  IMAD.MOV.U32 R8, RZ, RZ, R14 ;  /* 0x000000ffff087224 */ /* 0x000fe400078e000e */
[----:B------:R-:W-:Y:S02]  /*220f0*/  IMAD.MOV.U32 R9, RZ, RZ, R15 ;  /* 0x000000ffff097224 */ /* 0x000fe400078e000f */
[----:B------:R-:W1:Y:S03]  /*22100*/  I2F.F64.U32 R14, R6 ;  /* 0x00000006000e7312 */ /* 0x000e660000201800 */
[----:B------:R-:W-:Y:S02]  /*22110*/  DMUL R12, R26, R22 ;  /* 0x000000161a0c7228 */ /* 0x000fe40000000000 */
[----:B--2---:R-:W-:-:S06]  /*22120*/  DFMA R8, R4, -UR4, R8 ;  /* 0x8000000404087c2b */ /* 0x004fcc0008000008 */
[----:B------:R-:W-:Y:S02]  /*22130*/  DFMA R4, R12, -R24, R22 ;  /* 0x800000180c04722b */ /* 0x000fe40000000016 */
[C---:B------:R-:W-:Y:S02]  /*22140*/  DADD R10, R8.reuse, UR4 ;  /* 0x00000004080a7e29 */ /* 0x040fe40008000000 */
[----:B------:R-:W-:-:S04]  /*22150*/  DSETP.GEU.AND P0, PT, R8, RZ, PT ;  /* 0x000000ff0800722a */ /* 0x000fc80003f0e000 */
[----:B------:R-:W-:-:S04]  /*22160*/  DFMA R4, R26, R4, R12 ;  /* 0x000000041a04722b */ /* 0x000fc8000000000c */
[----:B------:R-:W-:Y:S02]  /*22170*/  FSEL R8, R10, R8, !P0 ;  /* 0x000000080a087208 */ /* 0x000fe40004000000 */
[----:B------:R-:W-:-:S04]  /*22180*/  FSEL R9, R11, R9, !P0 ;  /* 0x000000090b097208 */ /* 0x000fc80004000000 */
[----:B------:R2:W3:Y:S02]  /*22190*/  F2I.U32.F64.TRUNC R7, R8 ;  /* 0x0000000800077311 */ /* 0x0004e4000030d000 */
[----:B--2---:R-:W-:-:S05]  /*221a0*/  FFMA R8, RZ, 29.99997711181640625, R5 ;  /* 0x41effff4ff087823 */ /* 0x004fca0000000005 */
[----:B------:R-:W-:-:S13]  /*221b0*/  FSETP.GT.AND P0, PT, |R8|, 1.469367938527859385e-39, PT ;  /* 0x001000000800780b */ /* 0x000fda0003f04200 */
[----:B01-3--:R-:W-:Y:S05]  /*221c0*/  @P0 BRA P1, `(.L_x_474) ;  /* 0x0000000000200947 */ /* 0x00bfea0000800000 */
        /* <DEDUP_REMOVED lines=8> */
.L_x_474:
[----:B------:R-:W-:Y:S05]  /*22250*/  BSYNC.RECONVERGENT B1 ;  /* 0x0000000000017941 */ /* 0x000fea0003800200 */
.L_x_473:
        /* <DEDUP_REMOVED lines=33> */
.L_x_476:
[----:B------:R-:W-:Y:S05]  /*22470*/  BSYNC.RECONVERGENT B1 ;  /* 0x0000000000017941 */ /* 0x000fea0003800200 */
.L_x_475:
[----:B------:R-:W0:Y:S01]  /*22480*/  MUFU.RCP64H R13, 4.29494272000000000000e+09 ;  /* 0x41effff4000d7908 */ /* 0x000e220000001800 */
        /* <DEDUP_REMOVED lines=36> */
.L_x_478:
[----:B------:R-:W-:Y:S05]  /*226d0*/  BSYNC.RECONVERGENT B1 ;  /* 0x0000000000017941 */ /* 0x000fea0003800200 */
.L_x_477:
[----:B------:R-:W0:Y:S01]  /*226e0*/  MUFU.RCP64H R9, 4.29494272000000000000e+09 ;  /* 0x41effff400097908 */ /* 0x000e220000001800 */
        /* <DEDUP_REMOVED lines=32> */
.L_x_480:
[----:B------:R-:W-:Y:S05]  /*228f0*/  BSYNC.RECONVERGENT B1 ;  /* 0x0000000000017941 */ /* 0x000fea0003800200 */
.L_x_479:
        /* <DEDUP_REMOVED lines=33> */
.L_x_482:
[----:B------:R-:W-:Y:S05]  /*22b10*/  BSYNC.RECONVERGENT B1 ;  /* 0x0000000000017941 */ /* 0x000fea0003800200 */
.L_x_481:
        /* <DEDUP_REMOVED lines=37> */
.L_x_484:
[----:B------:R-:W-:Y:S05]  /*22d70*/  BSYNC.RECONVERGENT B1 ;  /* 0x0000000000017941 */ /* 0x000fea0003800200 */
.L_x_483:
[----:B------:R-:W0:Y:S01]  /*22d80*/  FRND.F64.FLOOR R4, R4 ;  /* 0x0000000400047313 */ /* 0x000e220000305800 */
[----:B------:R-:W-:Y:S01]  /*22d90*/  UMOV UR4, 0xd7600000 ;  /* 0xd760000000047882 */ /* 0x000fe20000000000 */
[----:B------:R-:W-:Y:S01]  /*22da0*/  UMOV UR5, 0x41effff4 ;  /* 0x41effff400057882 */ /* 0x000fe20000000000 */
[----:B------:R-:W-:Y:S01]  /*22db0*/  IADD3 R3, PT, PT, -R3, -0xd1, RZ ;  /* 0xffffff2f03037810 */ /* 0x000fe20007ffe1ff */
[----:B------:R-:W-:Y:S04]  /*22dc0*/  BSSY.RECONVERGENT B0, `(.L_x_485) ;  /* 0x000006e000007945 */ /* 0x000fe80003800200 */
[----:B------:R-:W1:Y:S01]  /*22dd0*/  F2I.U32.F64.TRUNC R12, R12 ;  /* 0x0000000c000c7311 */ /* 0x000e62000030d000 */
[----:B0-----:R-:W-:-:S08]  /*22de0*/  DFMA R4, R4, -UR4, R10 ;  /* 0x8000000404047c2b */ /* 0x001fd0000800000a */
[C---:B------:R-:W-:Y:S01]  /*22df0*/  DADD R8, R4.reuse, UR4 ;  /* 0x0000000404087e29 */ /* 0x040fe20008000000 */
[----:B-1----:R-:W-:Y:S01]  /*22e00*/  IADD3 R6, PT, PT, -R12, -0x5945, RZ ;  /* 0xffffa6bb0c067810 */ /* 0x002fe20007ffe1ff */
[----:B------:R-:W-:Y:S01]  /*22e10*/  DSETP.GEU.AND P0, PT, R4, RZ, PT ;  /* 0x000000ff0400722a */ /* 0x000fe20003f0e000 */
[----:B------:R-:W-:Y:S01]  /*22e20*/  UMOV UR4, 0xd10000b ;  /* 0x0d10000b00047882 */ /* 0x000fe20000000000 */
[----:B------:R-:W-:-:S06]  /*22e30*/  UMOV UR5, 0x3df00000 ;  /* 0x3df0000000057882 */ /* 0x000fcc0000000000 */
[----:B------:R-:W-:Y:S02]  /*22e40*/  FSEL R4, R8, R4, !P0 ;  /* 0x0000000408047208 */ /* 0x000fe40004000000 */
[----:B------:R-:W-:-:S04]  /*22e50*/  FSEL R5, R9, R5, !P0 ;  /* 0x0000000509057208 */ /* 0x000fc80004000000 */
[----:B------:R-:W0:Y:S02]  /*22e60*/  F2I.U32.F64.TRUNC R4, R4 ;  /* 0x0000000400047311 */ /* 0x000e24000030d000 */
[----:B0-----:R-:W-:-:S04]  /*22e70*/  IMAD.WIDE.U32 R8, R4, 0x80cfc, RZ ;  /* 0x00080cfc04087825 */ /* 0x001fc800078e00ff */
[----:B------:R-:W-:-:S04]  /*22e80*/  IMAD.WIDE.U32 R4, R7, 0x156abc, RZ ;  /* 0x00156abc07047825 */ /* 0x000fc800078e00ff */
[----:B------:R-:W-:Y:S01]  /*22e90*/  IMAD.WIDE.U32 R6, R6, 0x14e9dd, R8 ;  /* 0x0014e9dd06067825 */ /* 0x000fe200078e0008 */
[----:B------:R-:W-:-:S03]  /*22ea0*/  MOV R9, RZ ;  /* 0x000000ff00097202 */ /* 0x000fc60000000f00 */
[----:B------:R-:W-:Y:S02]  /*22eb0*/  IMAD.MOV.U32 R8, RZ, RZ, R6 ;  /* 0x000000ffff087224 */ /* 0x000fe400078e0006 */
[----:B------:R-:W-:-:S04]  /*22ec0*/  IMAD.WIDE.U32 R4, R3, 0xc5ee8, R4 ;  /* 0x000c5ee803047825 */ /* 0x000fc800078e0004 */
[----:B------:R-:W-:-:S04]  /*22ed0*/  IMAD.WIDE.U32 R6, R7, 0x5945, R8 ;  /* 0x0000594507067825 */ /* 0x000fc800078e0008 */
[----:B------:R-:W-:-:S04]  /*22ee0*/  IMAD.MOV.U32 R8, RZ, RZ, R4 ;  /* 0x000000ffff087224 */ /* 0x000fc800078e0004 */
[----:B------:R-:W-:-:S04]  /*22ef0*/  IMAD.WIDE.U32 R4, R5, 0xd1, R8 ;  /* 0x000000d105047825 */ /* 0x000fc800078e0008 */
[----:B------:R-:W-:Y:S01]  /*22f00*/  IMAD.MOV.U32 R8, RZ, RZ, R6 ;  /* 0x000000ffff087224 */ /* 0x000fe200078e0006 */
[----:B------:R-:W-:-:S03]  /*22f10*/  ISETP.GT.U32.AND P0, PT, R4, -0xd2, PT ;  /* 0xffffff2e0400780c */ /* 0x000fc60003f04070 */
[----:B------:R-:W-:Y:S01]  /*22f20*/  IMAD.WIDE.U32 R6, R7, 0x5945, R8 ;  /* 0x0000594507067825 */ /* 0x000fe200078e0008 */
[----:B------:R-:W-:Y:S02]  /*22f30*/  IADD3 R9, P2, PT, R4, 0xd1, RZ ;  /* 0x000000d104097810 */ /* 0x000fe40007f5e0ff */
[----:B------:R-:W-:Y:S02]  /*22f40*/  ISETP.GT.U32.AND.EX P0, PT, R5, RZ, PT, P0 ;  /* 0x000000ff0500720c */ /* 0x000fe40003f04100 */
[C---:B------:R-:W-:Y:S02]  /*22f50*/  ISETP.GT.U32.AND P1, PT, R6.reuse, -0x5946, PT ;  /* 0xffffa6ba0600780c */ /* 0x040fe40003f24070 */
[----:B------:R-:W-:Y:S02]  /*22f60*/  IADD3 R3, P3, PT, R6, 0x5945, RZ ;  /* 0x0000594506037810 */ /* 0x000fe40007f7e0ff */
[----:B------:R-:W-:Y:S02]  /*22f70*/  ISETP.GT.U32.AND.EX P1, PT, R7, RZ, PT, P1 ;  /* 0x000000ff0700720c */ /* 0x000fe40003f24110 */
[----:B------:R-:W-:-:S02]  /*22f80*/  IADD3.X R10, PT, PT, R5, -0x1, RZ, P2, !PT ;  /* 0xffffffff050a7810 */ /* 0x000fc400017fe4ff */
[----:B------:R-:W-:Y:S02]  /*22f90*/  SEL R9, R9, R4, P0 ;  /* 0x0000000409097207 */ /* 0x000fe40000000000 */
[----:B------:R-:W-:Y:S02]  /*22fa0*/  IADD3.X R8, PT, PT, R7, -0x1, RZ, P3, !PT ;  /* 0xffffffff07087810 */ /* 0x000fe40001ffe4ff */
[----:B------:R-:W-:Y:S02]  /*22fb0*/  SEL R4, R3, R6, P1 ;  /* 0x0000000603047207 */ /* 0x000fe40000800000 */
[----:B------:R-:W-:Y:S02]  /*22fc0*/  SEL R5, R10, R5, P0 ;  /* 0x000000050a057207 */ /* 0x000fe40000000000 */
[----:B------:R-:W-:Y:S02]  /*22fd0*/  SEL R3, R8, R7, P1 ;  /* 0x0000000708037207 */ /* 0x000fe40000800000 */
[C---:B------:R-:W-:Y:S01]  /*22fe0*/  ISETP.GT.U32.AND P0, PT, R9.reuse, R4, PT ;  /* 0x000000040900720c */ /* 0x040fe20003f04070 */
[----:B------:R-:W0:Y:S01]  /*22ff0*/  I2F.F64.U32 R6, R18 ;  /* 0x0000001200067312 */ /* 0x000e220000201800 */
[----:B------:R-:W-:-:S02]  /*23000*/  IMAD.IADD R4, R9, 0x1, -R4 ;  /* 0x0000000109047824 */ /* 0x000fc400078e0a04 */
[----:B------:R-:W-:Y:S01]  /*23010*/  ISETP.GT.U32.AND.EX P0, PT, R5, R3, PT, P0 ;  /* 0x000000030500720c */ /* 0x000fe20003f04100 */
[----:B0-----:R-:W-:-:S12]  /*23020*/  SHFL.DOWN PT, R11, R7, 0x10, 0x1f ;  /* 0x0a001f00070b7f89 */ /* 0x001fd800000e0000 */
[----:B------:R-:W-:Y:S01]  /*23030*/  @!P0 IADD3 R4, PT, PT, R4, -0xd1, RZ ;  /* 0xffffff2f04048810 */ /* 0x000fe20007ffe0ff */
[----:B------:R-:W0:Y:S05]  /*23040*/  SHFL.DOWN PT, R10, R6, 0x10, 0x1f ;  /* 0x0a001f00060a7f89 */ /* 0x000e2a00000e0000 */
[----:B------:R-:W1:Y:S02]  /*23050*/  I2F.F64.U32 R4, R4 ;  /* 0x0000000400047312 */ /* 0x000e640000201800 */
[----:B-1----:R-:W-:Y:S01]  /*23060*/  DMUL R4, R4, UR4 ;  /* 0x0000000404047c28 */ /* 0x002fe20008000000 */
[----:B------:R-:W1:Y:S01]  /*23070*/  S2UR UR5, SR_CgaCtaId ;  /* 0x00000000000579c3 */ /* 0x000e620000008800 */
[----:B------:R-:W-:-:S04]  /*23080*/  UMOV UR4, 0x400 ;  /* 0x0000040000047882 */ /* 0x000fc80000000000 */
[----:B0-----:R-:W0:Y:S01]  /*23090*/  F2I.U32.F64.TRUNC R10, R10 ;  /* 0x0000000a000a7311 */ /* 0x001e22000030d000 */
[----:B------:R-:W-:Y:S04]  /*230a0*/  SHFL.DOWN PT, R9, R5, 0x10, 0x1f ;  /* 0x0a001f0005097f89 */ /* 0x000fe800000e0000 */
[----:B------:R-:W2:Y:S03]  /*230b0*/  SHFL.DOWN PT, R8, R4, 0x10, 0x1f ;  /* 0x0a001f0004087f89 */ /* 0x000ea600000e0000 */
[----:B0-----:R-:W0:Y:S01]  /*230c0*/  I2F.F64.U32 R10, R10 ;  /* 0x0000000a000a7312 */ /* 0x001e220000201800 */
[----:B-1----:R-:W-:Y:S01]  /*230d0*/  ULEA UR7, UR5, UR4, 0x18 ;  /* 0x0000000405077291 */ /* 0x002fe2000f8ec0ff */
[----:B--2---:R-:W-:-:S06]  /*230e0*/  DSETP.GT.AND P0, PT, R4, R8, PT ;  /* 0x000000080400722a */ /* 0x004fcc0003f04000 */
[----:B0-----:R-:W-:Y:S02]  /*230f0*/  FSEL R14, R11, R7, P0 ;  /* 0x000000070b0e7208 */ /* 0x001fe40000000000 */
[----:B------:R-:W-:Y:S02]  /*23100*/  FSEL R3, R10, R6, P0 ;  /* 0x000000060a037208 */ /* 0x000fe40000000000 */
[----:B------:R-:W-:Y:S01]  /*23110*/  FSEL R13, R9, R5, P0 ;  /* 0x00000005090d7208 */ /* 0x000fe20000000000 */
[----:B------:R-:W-:Y:S01]  /*23120*/  SHFL.DOWN PT, R11, R14, 0x8, 0x1f ;  /* 0x09001f000e0b7f89 */ /* 0x000fe200000e0000 */
[----:B------:R-:W-:-:S03]  /*23130*/  FSEL R12, R8, R4, P0 ;  /* 0x00000004080c7208 */ /* 0x000fc60000000000 */
[----:B------:R-:W0:Y:S04]  /*23140*/  SHFL.DOWN PT, R10, R3, 0x8, 0x1f ;  /* 0x09001f00030a7f89 */ /* 0x000e2800000e0000 */
[----:B------:R-:W-:Y:S04]  /*23150*/  SHFL.DOWN PT, R7, R13, 0x8, 0x1f ;  /* 0x09001f000d077f89 */ /* 0x000fe800000e0000 */
[----:B------:R-:W1:Y:S01]  /*23160*/  SHFL.DOWN PT, R6, R12, 0x8, 0x1f ;  /* 0x09001f000c067f89 */ /* 0x000e6200000e0000 */
[----:B0-----:R0:W2:Y:S01]  /*23170*/  F2I.U32.F64.TRUNC R8, R10 ;  /* 0x0000000a00087311 */ /* 0x0010a2000030d000 */
[----:B-1----:R-:W-:-:S06]  /*23180*/  DSETP.GT.AND P0, PT, R12, R6, PT ;  /* 0x000000060c00722a */ /* 0x002fcc0003f04000 */
[----:B0-----:R-:W-:Y:S01]  /*23190*/  FSEL R11, R7, R13, P0 ;  /* 0x0000000d070b7208 */ /* 0x001fe20000000000 */
[----:B--2---:R-:W0:Y:S01]  /*231a0*/  I2F.F64.U32 R8, R8 ;  /* 0x0000000800087312 */ /* 0x004e220000201800 */
[----:B------:R-:W-:Y:S02]  /*231b0*/  FSEL R10, R6, R12, P0 ;  /* 0x0000000c060a7208 */ /* 0x000fe40000000000 */
[----:B------:R-:W-:Y:S01]  /*231c0*/  LOP3.LUT P1, R12, R18, 0x1f, RZ, 0xc0, !PT ;  /* 0x0000001f120c7812 */ /* 0x000fe2000782c0ff */
[----:B------:R-:W-:Y:S04]  /*231d0*/  SHFL.DOWN PT, R7, R11, 0x4, 0x1f ;  /* 0x08801f000b077f89 */ /* 0x000fe800000e0000 */
[----:B------:R-:W1:Y:S01]  /*231e0*/  SHFL.DOWN PT, R6, R10, 0x4, 0x1f ;  /* 0x08801f000a067f89 */ /* 0x000e6200000e0000 */
[----:B0-----:R-:W-:-:S02]  /*231f0*/  FSEL R14, R9, R14, P0 ;  /* 0x0000000e090e7208 */ /* 0x001fc40000000000 */
[----:B------:R-:W-:-:S03]  /*23200*/  FSEL R3, R8, R3, P0 ;  /* 0x0000000308037208 */ /* 0x000fc60000000000 */
[----:B------:R-:W-:Y:S04]  /*23210*/  SHFL.DOWN PT, R9, R14, 0x4, 0x1f ;  /* 0x08801f000e097f89 */ /* 0x000fe800000e0000 */
[----:B------:R-:W0:Y:S01]  /*23220*/  SHFL.DOWN PT, R8, R3, 0x4, 0x1f ;  /* 0x08801f0003087f89 */ /* 0x000e2200000e0000 */
[----:B-1----:R-:W-:-:S06]  /*23230*/  DSETP.GT.AND P0, PT, R10, R6, PT ;  /* 0x000000060a00722a */ /* 0x002fcc0003f04000 */
[----:B------:R-:W-:Y:S02]  /*23240*/  FSEL R11, R7, R11, P0 ;  /* 0x0000000b070b7208 */ /* 0x000fe40000000000 */
[----:B------:R-:W-:-:S03]  /*23250*/  FSEL R10, R6, R10, P0 ;  /* 0x0000000a060a7208 */ /* 0x000fc60000000000 */
[----:B------:R-:W-:Y:S04]  /*23260*/  SHFL.DOWN PT, R7, R11, 0x2, 0x1f ;  /* 0x08401f000b077f89 */ /* 0x000fe800000e0000 */
[----:B------:R-:W1:Y:S01]  /*23270*/  SHFL.DOWN PT, R6, R10, 0x2, 0x1f ;  /* 0x08401f000a067f89 */ /* 0x000e6200000e0000 */
[----:B0-----:R-:W0:Y:S08]  /*23280*/  F2I.U32.F64.TRUNC R8, R8 ;  /* 0x0000000800087311 */ /* 0x001e30000030d000 */
[----:B0-----:R-:W0:Y:S02]  /*23290*/  I2F.F64.U32 R8, R8 ;  /* 0x0000000800087312 */ /* 0x001e240000201800 */
[----:B0-----:R-:W-:-:S02]  /*232a0*/  FSEL R14, R9, R14, P0 ;  /* 0x0000000e090e7208 */ /* 0x001fc40000000000 */
[----:B------:R-:W-:Y:S01]  /*232b0*/  FSEL R13, R8, R3, P0 ;  /* 0x00000003080d7208 */ /* 0x000fe20000000000 */
[----:B-1----:R-:W-:Y:S01]  /*232c0*/  DSETP.GT.AND P0, PT, R10, R6, PT ;  /* 0x000000060a00722a */ /* 0x002fe20003f04000 */
[----:B------:R-:W-:Y:S01]  /*232d0*/  LEA R3, R18, UR7, 0x3 ;  /* 0x0000000712037c11 */ /* 0x000fe2000f8e18ff */
[----:B------:R-:W-:Y:S04]  /*232e0*/  SHFL.DOWN PT, R9, R14, 0x2, 0x1f ;  /* 0x08401f000e097f89 */ /* 0x000fe800000e0000 */
[----:B------:R-:W0:Y:S01]  /*232f0*/  SHFL.DOWN PT, R8, R13, 0x2, 0x1f ;  /* 0x08401f000d087f89 */ /* 0x000e2200000e0000 */
[----:B------:R-:W-:Y:S02]  /*23300*/  FSEL R11, R7, R11, P0 ;  /* 0x0000000b070b7208 */ /* 0x000fe40000000000 */
[----:B------:R-:W-:Y:S01]  /*23310*/  FSEL R10, R6, R10, P0 ;  /* 0x0000000a060a7208 */ /* 0x000fe20000000000 */
[----:B------:R-:W-:Y:S04]  /*23320*/  STS.64 [R3], R4 ;  /* 0x0000000403007388 */ /* 0x000fe80000000a00 */
[----:B------:R-:W-:Y:S04]  /*23330*/  SHFL.DOWN PT, R7, R11, 0x1, 0x1f ;  /* 0x08201f000b077f89 */ /* 0x000fe800000e0000 */
[----:B------:R-:W1:Y:S01]  /*23340*/  SHFL.DOWN PT, R6, R10, 0x1, 0x1f ;  /* 0x08201f000a067f89 */ /* 0x000e6200000e0000 */
[----:B0-----:R-:W0:Y:S08]  /*23350*/  F2I.U32.F64.TRUNC R8, R8 ;  /* 0x0000000800087311 */ /* 0x001e30000030d000 */
[----:B0-----:R-:W0:Y:S02]  /*23360*/  I2F.F64.U32 R8, R8 ;  /* 0x0000000800087312 */ /* 0x001e240000201800 */
[----:B0-----:R-:W-:-:S02]  /*23370*/  FSEL R14, R9, R14, P0 ;  /* 0x0000000e090e7208 */ /* 0x001fc40000000000 */
[----:B------:R-:W-:Y:S01]  /*23380*/  FSEL R13, R8, R13, P0 ;  /* 0x0000000d080d7208 */ /* 0x000fe20000000000 */
[----:B-1----:R-:W-:Y:S02]  /*23390*/  DSETP.GT.AND P0, PT, R10, R6, PT ;  /* 0x000000060a00722a */ /* 0x002fe40003f04000 */
[----:B------:R-:W-:Y:S04]  /*233a0*/  SHFL.DOWN PT, R9, R14, 0x1, 0x1f ;  /* 0x08201f000e097f89 */ /* 0x000fe800000e0000 */
[----:B------:R-:W0:Y:S01]  /*233b0*/  SHFL.DOWN PT, R8, R13, 0x1, 0x1f ;  /* 0x08201f000d087f89 */ /* 0x000e2200000e0000 */
[----:B------:R-:W-:Y:S02]  /*233c0*/  FSEL R4, R6, R10, P0 ;  /* 0x0000000a06047208 */ /* 0x000fe40000000000 */
[----:B------:R-:W-:Y:S01]  /*233d0*/  FSEL R5, R7, R11, P0 ;  /* 0x0000000b07057208 */ /* 0x000fe20000000000 */
[----:B0-----:R-:W0:Y:S08]  /*233e0*/  F2I.U32.F64.TRUNC R8, R8 ;  /* 0x0000000800087311 */ /* 0x001e30000030d000 */
[----:B0-----:R-:W0:Y:S02]  /*233f0*/  I2F.F64.U32 R8, R8 ;  /* 0x0000000800087312 */ /* 0x001e240000201800 */
[----:B0-----:R-:W-:-:S02]  /*23400*/  FSEL R6, R8, R13, P0 ;  /* 0x0000000d08067208 */ /* 0x001fc40000000000 */
[----:B------:R-:W-:Y:S01]  /*23410*/  FSEL R7, R9, R14, P0 ;  /* 0x0000000e09077208 */ /* 0x000fe20000000000 */
[----:B------:R-:W-:Y:S06]  /*23420*/  @P1 BRA `(.L_x_486) ;  /* 0x00000000001c1947 */ /* 0x000fec0003800000 */
[----:B------:R-:W-:Y:S01]  /*23430*/  UIADD3 UR6, UPT, UPT, UR4, 0x2000, URZ ;  /* 0x0000200004067890 */ /* 0x000fe2000fffe0ff */
[----:B------:R0:W1:Y:S03]  /*23440*/  F2I.U32.F64.TRUNC R7, R6 ;  /* 0x0000000600077311 */ /* 0x000066000030d000 */
[----:B------:R-:W-:-:S06]  /*23450*/  ULEA UR6, UR5, UR6, 0x18 ;  /* 0x0000000605067291 */ /* 0x000fcc000f8ec0ff */
[C---:B------:R-:W-:Y:S02]  /*23460*/  LEA.HI R8, R18.reuse, UR6, RZ, 0x1d ;  /* 0x0000000612087c11 */ /* 0x040fe4000f8fe8ff */
[----:B0-----:R-:W-:-:S05]  /*23470*/  LEA.HI R6, R18, UR7, RZ, 0x1e ;  /* 0x0000000712067c11 */ /* 0x001fca000f8ff0ff */
[----:B------:R0:W-:Y:S04]  /*23480*/  STS.64 [R6], R4 ;  /* 0x0000000406007388 */ /* 0x0001e80000000a00 */
[----:B-1----:R0:W-:Y:S02]  /*23490*/  STS [R8], R7 ;  /* 0x0000000708007388 */ /* 0x0021e40000000800 */
.L_x_486:
[----:B------:R-:W-:Y:S05]  /*234a0*/  BSYNC.RECONVERGENT B0 ;  /* 0x0000000000007941 */ /* 0x000fea0003800200 */
.L_x_485:
[----:B------:R-:W-:Y:S01]  /*234b0*/  BAR.SYNC.DEFER_BLOCKING 0x0 ;  /* 0x0000000000007b1d */ /* 0x000fe20000010000 */
[----:B------:R-:W-:-:S13]  /*234c0*/  ISETP.GT.U32.AND P0, PT, R18, 0x1f, PT ;  /* 0x0000001f1200780c */ /* 0x000fda0003f04070 */
[----:B------:R-:W-:Y:S05]  /*234d0*/  @P0 BRA `(.L_x_487) ;  /* 0x0000000400640947 */ /* 0x000fea0003800000 */
[----:B0-----:R-:W0:Y:S01]  /*234e0*/  LDS R4, [R0] ;  /* 0x0000000000047984 */ /* 0x001e220000000800 */
[----:B------:R-:W-:Y:S01]  /*234f0*/  UMOV UR6, 0xffffffff ;  /* 0xffffffff00067882 */ /* 0x000fe20000000000 */
[----:B------:R-:W-:Y:S02]  /*23500*/  ISETP.NE.AND P0, PT, R12, RZ, PT ;  /* 0x000000ff0c00720c */ /* 0x000fe40003f05270 */
[----:B------:R1:W2:Y:S01]  /*23510*/  LDS.64 R6, [R3] ;  /* 0x0000000003067984 */ /* 0x0002a20000000a00 */
[----:B0-----:R-:W0:Y:S01]  /*23520*/  I2F.F64.U32 R4, R4 ;  /* 0x0000000400047312 */ /* 0x001e220000201800 */
[----:B-1----:R-:W-:Y:S09]  /*23530*/  BRA.DIV UR6, `(.L_x_488) ;  /* 0x0000000e062c7947 */ /* 0x002ff2000b800000 */
[----:B0-----:R-:W-:Y:S04]  /*23540*/  SHFL.DOWN PT, R8, R5, 0x10, 0x1f ;  /* 0x0a001f0005087f89 */ /* 0x001fe800000e0000 */
[----:B------:R-:W0:Y:S04]  /*23550*/  SHFL.DOWN PT, R9, R4, 0x10, 0x1f ;  /* 0x0a001f0004097f89 */ /* 0x000e2800000e0000 */
[----:B--2---:R-:W1:Y:S04]  /*23560*/  SHFL.DOWN PT, R0, R7, 0x10, 0x1f ;  /* 0x0a001f0007007f89 */ /* 0x004e6800000e0000 */
[----:B------:R-:W2:Y:S01]  /*23570*/  SHFL.DOWN PT, R3, R6, 0x10, 0x1f ;  /* 0x0a001f0006037f89 */ /* 0x000ea200000e0000 */
[----:B0-----:R-:W-:-:S04]  /*23580*/  LOP3.LUT R9, R9, R8, RZ, 0x3c, !PT ;  /* 0x0000000809097212 */ /* 0x001fc800078e3cff */
[----:B------:R-:W-:-:S04]  /*23590*/  LOP3.LUT R8, R9, R8, RZ, 0x3c, !PT ;  /* 0x0000000809087212 */ /* 0x000fc800078e3cff */
[----:B------:R-:W-:-:S04]  /*235a0*/  LOP3.LUT R9, R9, R8, RZ, 0x3c, !PT ;  /* 0x0000000809097212 */ /* 0x000fc800078e3cff */
[----:B------:R1:W0:Y:S02]  /*235b0*/  F2I.U32.F64.TRUNC R8, R8 ;  /* 0x0000000800087311 */ /* 0x000224000030d000 */
[----:B-1----:R-:W-:-:S06]  /*235c0*/  IMAD.MOV.U32 R9, RZ, RZ, R0 ;  /* 0x000000ffff097224 */ /* 0x002fcc00078e0000 */
[----:B0-----:R2:W0:Y:S02]  /*235d0*/  I2F.F64.U32 R10, R8 ;  /* 0x00000008000a7312 */ /* 0x0014240000201800 */
[----:B--2---:R-:W-:-:S06]  /*235e0*/  IMAD.MOV.U32 R8, RZ, RZ, R3 ;  /* 0x000000ffff087224 */ /* 0x004fcc00078e0003 */
[----:B------:R-:W-:-:S06]  /*235f0*/  DSETP.GT.AND P1, PT, R6, R8, PT ;  /* 0x000000080600722a */ /* 0x000fcc0003f24000 */
[----:B0-----:R-:W-:Y:S02]  /*23600*/  FSEL R17, R11, R5, P1 ;  /* 0x000000050b117208 */ /* 0x001fe40000800000 */
[----:B------:R-:W-:Y:S02]  /*23610*/  FSEL R10, R10, R4, P1 ;  /* 0x000000040a0a7208 */ /* 0x000fe40000800000 */
[----:B------:R-:W-:Y:S01]  /*23620*/  FSEL R9, R0, R7, P1 ;  /* 0x0000000700097208 */ /* 0x000fe20000800000 */
[----:B------:R-:W-:Y:S01]  /*23630*/  SHFL.DOWN PT, R4, R17, 0x8, 0x1f ;  /* 0x09001f0011047f89 */ /* 0x000fe200000e0000 */
[----:B------:R-:W-:-:S03]  /*23640*/  FSEL R8, R3, R6, P1 ;  /* 0x0000000603087208 */ /* 0x000fc60000800000 */
[----:B------:R-:W0:Y:S04]  /*23650*/  SHFL.DOWN PT, R5, R10, 0x8, 0x1f ;  /* 0x09001f000a057f89 */ /* 0x000e2800000e0000 */
[----:B------:R-:W1:Y:S04]  /*23660*/  SHFL.DOWN PT, R0, R9, 0x8, 0x1f ;  /* 0x09001f0009007f89 */ /* 0x000e6800000e0000 */
[----:B------:R-:W2:Y:S01]  /*23670*/  SHFL.DOWN PT, R3, R8, 0x8, 0x1f ;  /* 0x09001f0008037f89 */ /* 0x000ea200000e0000 */
[----:B0-----:R-:W-:-:S04]  /*23680*/  LOP3.LUT R5, R5, R4, RZ, 0x3c, !PT ;  /* 0x0000000405057212 */ /* 0x001fc800078e3cff */
[C---:B------:R-:W-:Y:S02]  /*23690*/  LOP3.LUT R4, R5.reuse, R4, RZ, 0x3c, !PT ;  /* 0x0000000405047212 */ /* 0x040fe400078e3cff */
[----:B-1----:R-:W-:Y:S02]  /*236a0*/  MOV R7, R0 ;  /* 0x0000000000077202 */ /* 0x002fe40000000f00 */
[----:B------:R-:W-:Y:S01]  /*236b0*/  LOP3.LUT R5, R5, R4, RZ, 0x3c, !PT ;  /* 0x0000000405057212 */ /* 0x000fe200078e3cff */
[----:B--2---:R-:W-:-:S03]  /*236c0*/  IMAD.MOV.U32 R6, RZ, RZ, R3 ;  /* 0x000000ffff067224 */ /* 0x004fc600078e0003 */
[----:B------:R-:W0:Y:S03]  /*236d0*/  F2I.U32.F64.TRUNC R4, R4 ;  /* 0x0000000400047311 */ /* 0x000e26000030d000 */
[----:B------:R-:W-:-:S06]  /*236e0*/  DSETP.GT.AND P1, PT, R8, R6, PT ;  /* 0x000000060800722a */ /* 0x000fcc0003f24000 */
[----:B------:R-:W-:Y:S02]  /*236f0*/  FSEL R9, R0, R9, P1 ;  /* 0x0000000900097208 */ /* 0x000fe40000800000 */
[----:B------:R-:W-:-:S03]  /*23700*/  FSEL R8, R3, R8, P1 ;  /* 0x0000000803087208 */ /* 0x000fc60000800000 */
[----:B------:R-:W1:Y:S01]  /*23710*/  SHFL.DOWN PT, R0, R9, 0x4, 0x1f ;  /* 0x08801f0009007f89 */ /* 0x000e6200000e0000 */
[----:B0-----:R-:W0:Y:S03]  /*23720*/  I2F.F64.U32 R4, R4 ;  /* 0x0000000400047312 */ /* 0x001e260000201800 */
[----:B------:R-:W2:Y:S01]  /*23730*/  SHFL.DOWN PT, R3, R8, 0x4, 0x1f ;  /* 0x08801f0008037f89 */ /* 0x000ea200000e0000 */
[----:B0-----:R-:W-:Y:S02]  /*23740*/  FSEL R7, R5, R17, P1 ;  /* 0x0000001105077208 */ /* 0x001fe40000800000 */
[----:B------:R-:W-:-:S03]  /*23750*/  FSEL R6, R4, R10, P1 ;  /* 0x0000000a04067208 */ /* 0x000fc60000800000 */
[----:B------:R-:W-:Y:S01]  /*23760*/  SHFL.DOWN PT, R4, R7, 0x4, 0x1f ;  /* 0x08801f0007047f89 */ /* 0x000fe200000e0000 */
[----:B-1----:R-:W-:-:S03]  /*23770*/  IMAD.MOV.U32 R11, RZ, RZ, R0 ;  /* 0x000000ffff0b7224 */ /* 0x002fc600078e0000 */
[----:B------:R-:W0:Y:S01]  /*23780*/  SHFL.DOWN PT, R5, R6, 0x4, 0x1f ;  /* 0x08801f0006057f89 */ /* 0x000e2200000e0000 */
[----:B--2---:R-:W-:-:S06]  /*23790*/  IMAD.MOV.U32 R10, RZ, RZ, R3 ;  /* 0x000000ffff0a7224 */ /* 0x004fcc00078e0003 */
[----:B------:R-:W-:-:S06]  /*237a0*/  DSETP.GT.AND P1, PT, R8, R10, PT ;  /* 0x0000000a0800722a */ /* 0x000fcc0003f24000 */
[----:B------:R-:W-:Y:S02]  /*237b0*/  FSEL R9, R0, R9, P1 ;  /* 0x0000000900097208 */ /* 0x000fe40000800000 */
[----:B------:R-:W-:-:S03]  /*237c0*/  FSEL R8, R3, R8, P1 ;  /* 0x0000000803087208 */ /* 0x000fc60000800000 */
[----:B------:R-:W1:Y:S01]  /*237d0*/  SHFL.DOWN PT, R0, R9, 0x2, 0x1f ;  /* 0x08401f0009007f89 */ /* 0x000e6200000e0000 */
[----:B0-----:R-:W-:-:S03]  /*237e0*/  LOP3.LUT R5, R5, R4, RZ, 0x3c, !PT ;  /* 0x0000000405057212 */ /* 0x001fc600078e3cff */
[----:B------:R-:W0:Y:S01]  /*237f0*/  SHFL.DOWN PT, R3, R8, 0x2, 0x1f ;  /* 0x08401f0008037f89 */ /* 0x000e2200000e0000 */
[----:B------:R-:W-:-:S04]  /*23800*/  LOP3.LUT R4, R5, R4, RZ, 0x3c, !PT ;  /* 0x0000000405047212 */ /* 0x000fc800078e3cff */
[----:B------:R-:W-:-:S04]  /*23810*/  LOP3.LUT R5, R5, R4, RZ, 0x3c, !PT ;  /* 0x0000000405057212 */ /* 0x000fc800078e3cff */
[----:B------:R-:W2:Y:S01]  /*23820*/  F2I.U32.F64.TRUNC R4, R4 ;  /* 0x0000000400047311 */ /* 0x000ea2000030d000 */
[----:B-1----:R-:W-:Y:S01]  /*23830*/  MOV R11, R0 ;  /* 0x00000000000b7202 */ /* 0x002fe20000000f00 */
[----:B0-----:R-:W-:-:S06]  /*23840*/  IMAD.MOV.U32 R10, RZ, RZ, R3 ;  /* 0x000000ffff0a7224 */ /* 0x001fcc00078e0003 */
[----:B--2---:R-:W0:Y:S02]  /*23850*/  I2F.F64.U32 R4, R4 ;  /* 0x0000000400047312 */ /* 0x004e240000201800 */
[----:B0-----:R-:W-:Y:S02]  /*23860*/  FSEL R7, R5, R7, P1 ;  /* 0x0000000705077208 */ /* 0x001fe40000800000 */
[----:B------:R-:W-:Y:S01]  /*23870*/  FSEL R6, R4, R6, P1 ;  /* 0x0000000604067208 */ /* 0x000fe20000800000 */
[----:B------:R-:W-:Y:S02]  /*23880*/  DSETP.GT.AND P1, PT, R8, R10, PT ;  /* 0x0000000a0800722a */ /* 0x000fe40003f24000 */
[----:B------:R-:W-:Y:S04]  /*23890*/  SHFL.DOWN PT, R4, R7, 0x2, 0x1f ;  /* 0x08401f0007047f89 */ /* 0x000fe800000e0000 */
[----:B------:R-:W0:Y:S01]  /*238a0*/  SHFL.DOWN PT, R5, R6, 0x2, 0x1f ;  /* 0x08401f0006057f89 */ /* 0x000e2200000e0000 */
[----:B------:R-:W-:-:S02]  /*238b0*/  FSEL R9, R0, R9, P1 ;  /* 0x0000000900097208 */ /* 0x000fc40000800000 */
[----:B------:R-:W-:-:S03]  /*238c0*/  FSEL R8, R3, R8, P1 ;  /* 0x0000000803087208 */ /* 0x000fc60000800000 */
[----:B------:R-:W1:Y:S04]  /*238d0*/  SHFL.DOWN PT, R0, R9, 0x1, 0x1f ;  /* 0x08201f0009007f89 */ /* 0x000e6800000e0000 */
[----:B------:R-:W2:Y:S01]  /*238e0*/  SHFL.DOWN PT, R3, R8, 0x1, 0x1f ;  /* 0x08201f0008037f89 */ /* 0x000ea200000e0000 */
[----:B0-----:R-:W-:-:S04]  /*238f0*/  LOP3.LUT R5, R5, R4, RZ, 0x3c, !PT ;  /* 0x0000000405057212 */ /* 0x001fc800078e3cff */
[----:B------:R-:W-:Y:S01]  /*23900*/  LOP3.LUT R4, R5, R4, RZ, 0x3c, !PT ;  /* 0x0000000405047212 */ /* 0x000fe200078e3cff */
[----:B-1----:R-:W-:-:S03]  /*23910*/  IMAD.MOV.U32 R11, RZ, RZ, R0 ;  /* 0x000000ffff0b7224 */ /* 0x002fc600078e0000 */
[----:B------:R-:W-:Y:S01]  /*23920*/  LOP3.LUT R5, R5, R4, RZ, 0x3c, !PT ;  /* 0x0000000405057212 */ /* 0x000fe200078e3cff */
[----:B--2---:R-:W-:-:S03]  /*23930*/  IMAD.MOV.U32 R10, RZ, RZ, R3 ;  /* 0x000000ffff0a7224 */ /* 0x004fc600078e0003 */
[----:B------:R-:W0:Y:S08]  /*23940*/  F2I.U32.F64.TRUNC R4, R4 ;  /* 0x0000000400047311 */ /* 0x000e30000030d000 */
[----:B0-----:R-:W0:Y:S02]  /*23950*/  I2F.F64.U32 R4, R4 ;  /* 0x0000000400047312 */ /* 0x001e240000201800 */
[----:B0-----:R-:W-:-:S02]  /*23960*/  FSEL R7, R5, R7, P1 ;  /* 0x0000000705077208 */ /* 0x001fc40000800000 */
[----:B------:R-:W-:-:S03]  /*23970*/  FSEL R6, R4, R6, P1 ;  /* 0x0000000604067208 */ /* 0x000fc60000800000 */
[----:B------:R0:W1:Y:S04]  /*23980*/  SHFL.DOWN PT, R4, R7, 0x1, 0x1f ;  /* 0x08201f0007047f89 */ /* 0x00006800000e0000 */
[----:B------:R0:W2:Y:S02]  /*23990*/  SHFL.DOWN PT, R5, R6, 0x1, 0x1f ;  /* 0x08201f0006057f89 */ /* 0x0000a400000e0000 */
.L_x_513:
[----:B-12---:R-:W-:Y:S01]  /*239a0*/  LOP3.LUT R5, R5, R4, RZ, 0x3c, !PT ;  /* 0x0000000405057212 */ /* 0x006fe200078e3cff */
[----:B------:R-:W-:-:S03]  /*239b0*/  DSETP.GT.AND P1, PT, R8, R10, PT ;  /* 0x0000000a0800722a */ /* 0x000fc60003f24000 */
[----:B------:R-:W-:-:S03]  /*239c0*/  LOP3.LUT R4, R5, R4, RZ, 0x3c, !PT ;  /* 0x0000000405047212 */ /* 0x000fc600078e3cff */
[----:B------:R-:W-:Y:S02]  /*239d0*/  FSEL R8, R3, R8, P1 ;  /* 0x0000000803087208 */ /* 0x000fe40000800000 */
[----:B------:R-:W-:Y:S02]  /*239e0*/  LOP3.LUT R5, R5, R4, RZ, 0x3c, !PT ;  /* 0x0000000405057212 */ /* 0x000fe400078e3cff */
[----:B------:R-:W-:Y:S02]  /*239f0*/  FSEL R9, R0, R9, P1 ;  /* 0x0000000900097208 */ /* 0x000fe40000800000 */
[----:B------:R-:W1:Y:S03]  /*23a00*/  F2I.U32.F64.TRUNC R4, R4 ;  /* 0x0000000400047311 */ /* 0x000e66000030d000 */
[----:B------:R2:W-:Y:S05]  /*23a10*/  @!P0 STS.64 [UR7], R8 ;  /* 0x00000008ff008988 */ /* 0x0005ea0008000a07 */
[----:B-1----:R-:W0:Y:S02]  /*23a20*/  I2F.F64.U32 R4, R4 ;  /* 0x0000000400047312 */ /* 0x002e240000201800 */
[----:B0-----:R-:W-:-:S02]  /*23a30*/  FSEL R6, R4, R6, P1 ;  /* 0x0000000604067208 */ /* 0x001fc40000800000 */
[----:B------:R-:W-:-:S04]  /*23a40*/  FSEL R7, R5, R7, P1 ;  /* 0x0000000705077208 */ /* 0x000fc80000800000 */
[----:B------:R-:W0:Y:S02]  /*23a50*/  @!P0 F2I.U32.F64.TRUNC R6, R6 ;  /* 0x0000000600068311 */ /* 0x000e24000030d000 */
[----:B0-----:R2:W-:Y:S02]  /*23a60*/  @!P0 STS [UR7+0x2000], R6 ;  /* 0x00200006ff008988 */ /* 0x0015e40008000807 */
.L_x_487:
[----:B------:R-:W-:Y:S05]  /*23a70*/  WARPSYNC.ALL ;  /* 0x0000000000007948 */ /* 0x000fea0003800000 */
[----:B------:R-:W-:Y:S01]  /*23a80*/  BAR.SYNC.DEFER_BLOCKING 0x0 ;  /* 0x0000000000007b1d */ /* 0x000fe20000010000 */
[----:B------:R-:W-:-:S13]  /*23a90*/  ISETP.NE.AND P0, PT, R18, RZ, PT ;  /* 0x000000ff1200720c */ /* 0x000fda0003f05270 */
[----:B------:R-:W-:Y:S05]  /*23aa0*/  @P0 EXIT ;  /* 0x000000000000094d */ /* 0x000fea0003800000 */
[----:B------:R-:W-:Y:S01]  /*23ab0*/  NOP ;  /* 0x0000000000007918 */ /* 0x000fe20000000000 */
[----:B------:R-:W1:Y:S01]  /*23ac0*/  LDS R0, [UR7+0x2000] ;  /* 0x00200007ff007984 */ /* 0x000e620008000800 */
[----:B------:R-:W-:Y:S01]  /*23ad0*/  MOV R3, 0x0 ;  /* 0x0000000000037802 */ /* 0x000fe20000000f00 */
[----:B------:R-:W-:Y:S01]  /*23ae0*/  UIADD3 UR4, UPT, UPT, UR4, 0x2000, URZ ;  /* 0x0000200004047890 */ /* 0x000fe2000fffe0ff */
[----:B0-2---:R-:W-:Y:S01]  /*23af0*/  IMAD.MOV.U32 R6, RZ, RZ, R16 ;  /* 0x000000ffff067224 */ /* 0x005fe200078e0010 */
[----:B------:R-:W0:Y:S01]  /*23b00*/  LDS.64 R4, [UR7] ;  /* 0x00000007ff047984 */ /* 0x000e220008000a00 */
[----:B------:R2:W3:Y:S01]  /*23b10*/  LDC.64 R8, c[0x4][R3] ;  /* 0x0100000003087b82 */ /* 0x0004e20000000a00 */
[----:B------:R-:W4:Y:S01]  /*23b20*/  LDCU.64 UR6, c[0x4][0x48] ;  /* 0x01000900ff0677ac */ /* 0x000f220008000a00 */
[----:B------:R-:W-:Y:S01]  /*23b30*/  IMAD.MOV.U32 R7, RZ, RZ, R2 ;  /* 0x000000ffff077224 */ /* 0x000fe200078e0002 */
[----:B------:R-:W-:Y:S01]  /*23b40*/  ULEA UR36, UR5, UR4, 0x18 ;  /* 0x0000000405247291 */ /* 0x000fe2000f8ec0ff */
[----:B-1----:R-:W-:Y:S04]  /*23b50*/  STL [R1], R0 ;  /* 0x0000000001007387 */ /* 0x002fe80000100800 */
[----:B0-----:R4:W-:Y:S02]  /*23b60*/  STL.64 [R1+0x8], R4 ;  /* 0x0000080401007387 */ /* 0x0019e40000100a00 */
[----:B----4-:R-:W-:Y:S01]  /*23b70*/  IMAD.U32 R4, RZ, RZ, UR6 ;  /* 0x00000006ff047e24 */ /* 0x010fe2000f8e00ff */
[----:B--23--:R-:W-:-:S07]  /*23b80*/  MOV R5, UR7 ;  /* 0x0000000700057c02 */ /* 0x00cfce0008000f00 */
[----:B------:R-:W-:-:S07]  /*23b90*/  LEPC R20, `(.L_x_489) ;  /* 0x000000001014794e */ /* 0x000fce0000000000 */
[----:B------:R-:W-:Y:S05]  /*23ba0*/  CALL.ABS.NOINC R8 ;  /* 0x0000000008007343 */ /* 0x000fea0003c00000 */
.L_x_489:
[----:B------:R-:W0:Y:S01]  /*23bb0*/  S2R R4, SR_CgaCtaId ;  /* 0x0000000000047919 */ /* 0x000e220000008800 */
[----:B------:R-:W-:Y:S01]  /*23bc0*/  UIADD3 UR4, UPT, UPT, UR36, 0x20, URZ ;  /* 0x0000002024047890 */ /* 0x000fe2000fffe0ff */
[----:B------:R-:W-:Y:S01]  /*23bd0*/  MOV R3, 0x400 ;  /* 0x0000040000037802 */ /* 0x000fe20000000f00 */
[----:B------:R-:W-:Y:S01]  /*23be0*/  HFMA2 R6, -RZ, RZ, 0, 3.814697265625e-06 ;  /* 0x00000040ff067431 */ /* 0x000fe200000001ff */
[----:B------:R-:W-:Y:S01]  /*23bf0*/  BSSY.RECONVERGENT B0, `(.L_x_490) ;  /* 0x0000053000007945 */ /* 0x000fe20003800200 */
[----:B------:R-:W-:Y:S02]  /*23c00*/  IMAD.MOV.U32 R0, RZ, RZ, -0x1 ;  /* 0xffffffffff007424 */ /* 0x000fe400078e00ff */
[----:B------:R-:W-:Y:S01]  /*23c10*/  IMAD.MOV.U32 R5, RZ, RZ, 0x3ff00000 ;  /* 0x3ff00000ff057424 */ /* 0x000fe200078e00ff */
[----:B0-----:R-:W-:Y:S01]  /*23c20*/  LEA R17, R4, R3, 0x18 ;  /* 0x0000000304117211 */ /* 0x001fe200078ec0ff */
[----:B------:R-:W-:Y:S02]  /*23c30*/  IMAD.MOV.U32 R4, RZ, RZ, 0x0 ;  /* 0x00000000ff047424 */ /* 0x000fe400078e00ff */
[----:B------:R-:W-:-:S07]  /*23c40*/  IMAD.U32 R3, RZ, RZ, UR4 ;  /* 0x00000004ff037e24 */ /* 0x000fce000f8e00ff */
.L_x_491:
[----:B------:R-:W-:Y:S01]  /*23c50*/  IADD3 R7, PT, PT, R17, R6, RZ ;  /* 0x0000000611077210 */ /* 0x000fe20007ffe0ff */
[----:B------:R-:W-:-:S04]  /*23c60*/  VIADD R6, R6, 0x80 ;  /* 0x0000008006067836 */ /* 0x000fc80000000000 */
[----:B------:R-:W0:Y:S01]  /*23c70*/  LDS.128 R8, [R7+-0x40] ;  /* 0xffffc00007087984 */ /* 0x000e220000000c00 */
[----:B------:R-:W-:-:S03]  /*23c80*/  ISETP.NE.AND P1, PT, R6, 0x2040, PT ;  /* 0x000020400600780c */ /* 0x000fc60003f25270 */
[----:B-1----:R-:W1:Y:S01]  /*23c90*/  LDS.128 R12, [R7+-0x30] ;  /* 0xffffd000070c7984 */ /* 0x002e620000000c00 */
[----:B0-----:R-:W-:-:S14]  /*23ca0*/  DSETP.GEU.AND P0, PT, R8, R4, PT ;  /* 0x000000040800722a */ /* 0x001fdc0003f0e000 */
[----:B------:R-:W-:Y:S01]  /*23cb0*/  @!P0 IMAD.MOV.U32 R4, RZ, RZ, R8 ;  /* 0x000000ffff048224 */ /* 0x000fe200078e0008 */
[----:B----4-:R-:W-:Y:S01]  /*23cc0*/  @!P0 LDS R0, [R3+-0x20] ;  /* 0xffffe00003008984 */ /* 0x010fe20000000800 */
[----:B------:R-:W-:-:S06]  /*23cd0*/  @!P0 IMAD.MOV.U32 R5, RZ, RZ, R9 ;  /* 0x000000ffff058224 */ /* 0x000fcc00078e0009 */
[----:B------:R-:W-:-:S14]  /*23ce0*/  DSETP.GEU.AND P0, PT, R10, R4, PT ;  /* 0x000000040a00722a */ /* 0x000fdc0003f0e000 */
[----:B------:R-:W-:Y:S01]  /*23cf0*/  @!P0 IMAD.MOV.U32 R4, RZ, RZ, R10 ;  /* 0x000000ffff048224 */ /* 0x000fe200078e000a */
[----:B------:R-:W-:Y:S01]  /*23d00*/  @!P0 MOV R5, R11 ;  /* 0x0000000b00058202 */ /* 0x000fe20000000f00 */
[----:B------:R-:W-:Y:S04]  /*23d10*/  @!P0 LDS R0, [R3+-0x1c] ;  /* 0xffffe40003008984 */ /* 0x000fe80000000800 */
[----:B------:R-:W0:Y:S01]  /*23d20*/  LDS.128 R8, [R7+-0x20] ;  /* 0xffffe00007087984 */ /* 0x000e220000000c00 */
[----:B-1----:R-:W-:-:S14]  /*23d30*/  DSETP.GEU.AND P0, PT, R12, R4, PT ;  /* 0x000000040c00722a */ /* 0x002fdc0003f0e000 */
[----:B------:R-:W-:Y:S01]  /*23d40*/  @!P0 IMAD.MOV.U32 R4, RZ, RZ, R12 ;  /* 0x000000ffff048224 */ /* 0x000fe200078e000c */
[----:B------:R-:W-:Y:S01]  /*23d50*/  @!P0 LDS R0, [R3+-0x18] ;  /* 0xffffe80003008984 */ /* 0x000fe20000000800 */
[----:B------:R-:W-:-:S06]  /*23d60*/  @!P0 IMAD.MOV.U32 R5, RZ, RZ, R13 ;  /* 0x000000ffff058224 */ /* 0x000fcc00078e000d */
[----:B------:R-:W-:-:S14]  /*23d70*/  DSETP.GEU.AND P0, PT, R14, R4, PT ;  /* 0x000000040e00722a */ /* 0x000fdc0003f0e000 */
[----:B------:R-:W-:Y:S01]  /*23d80*/  @!P0 IMAD.MOV.U32 R4, RZ, RZ, R14 ;  /* 0x000000ffff048224 */ /* 0x000fe200078e000e */
[----:B------:R-:W-:Y:S01]  /*23d90*/  @!P0 MOV R5, R15 ;  /* 0x0000000f00058202 */ /* 0x000fe20000000f00 */
[----:B------:R-:W-:Y:S04]  /*23da0*/  @!P0 LDS R0, [R3+-0x14] ;  /* 0xffffec0003008984 */ /* 0x000fe80000000800 */
[----:B------:R-:W1:Y:S01]  /*23db0*/  LDS.128 R12, [R7+-0x10] ;  /* 0xfffff000070c7984 */ /* 0x000e620000000c00 */
[----:B0-----:R-:W-:-:S14]  /*23dc0*/  DSETP.GEU.AND P0, PT, R8, R4, PT ;  /* 0x000000040800722a */ /* 0x001fdc0003f0e000 */
[----:B------:R-:W-:Y:S01]  /*23dd0*/  @!P0 IMAD.MOV.U32 R4, RZ, RZ, R8 ;  /* 0x000000ffff048224 */ /* 0x000fe200078e0008 */
[----:B------:R-:W-:Y:S01]  /*23de0*/  @!P0 LDS R0, [R3+-0x10] ;  /* 0xfffff00003008984 */ /* 0x000fe20000000800 */
[----:B------:R-:W-:-:S06]  /*23df0*/  @!P0 IMAD.MOV.U32 R5, RZ, RZ, R9 ;  /* 0x000000ffff058224 */ /* 0x000fcc00078e0009 */
[----:B------:R-:W-:-:S14]  /*23e00*/  DSETP.GEU.AND P0, PT, R10, R4, PT ;  /* 0x000000040a00722a */ /* 0x000fdc0003f0e000 */
[----:B------:R-:W-:Y:S01]  /*23e10*/  @!P0 IMAD.MOV.U32 R4, RZ, RZ, R10 ;  /* 0x000000ffff048224 */ /* 0x000fe200078e000a */
[----:B------:R-:W-:Y:S01]  /*23e20*/  @!P0 MOV R5, R11 ;  /* 0x0000000b00058202 */ /* 0x000fe20000000f00 */
[----:B------:R-:W-:Y:S04]  /*23e30*/  @!P0 LDS R0, [R3+-0xc] ;  /* 0xfffff40003008984 */ /* 0x000fe80000000800 */
[----:B------:R-:W0:Y:S01]  /*23e40*/  LDS.128 R8, [R7] ;  /* 0x0000000007087984 */ /* 0x000e220000000c00 */
        /* <DEDUP_REMOVED lines=8> */
[----:B------:R-:W1:Y:S01]  /*23ed0*/  LDS.128 R12, [R7+0x10] ;  /* 0x00001000070c7984 */ /* 0x000e620000000c00 */
[----:B0-----:R-:W-:-:S14]  /*23ee0*/  DSETP.GEU.AND P0, PT, R8, R4, PT ;  /* 0x000000040800722a */ /* 0x001fdc0003f0e000 */
[----:B------:R-:W-:Y:S01]  /*23ef0*/  @!P0 IMAD.MOV.U32 R4, RZ, RZ, R8 ;  /* 0x000000ffff048224 */ /* 0x000fe200078e0008 */
[----:B------:R-:W-:Y:S01]  /*23f00*/  @!P0 LDS R0, [R3] ;  /* 0x0000000003008984 */ /* 0x000fe20000000800 */
[----:B------:R-:W-:-:S06]  /*23f10*/  @!P0 IMAD.MOV.U32 R5, RZ, RZ, R9 ;  /* 0x000000ffff058224 */ /* 0x000fcc00078e0009 */
[----:B------:R-:W-:-:S14]  /*23f20*/  DSETP.GEU.AND P0, PT, R10, R4, PT ;  /* 0x000000040a00722a */ /* 0x000fdc0003f0e000 */
[----:B------:R-:W-:Y:S01]  /*23f30*/  @!P0 IMAD.MOV.U32 R4, RZ, RZ, R10 ;  /* 0x000000ffff048224 */ /* 0x000fe200078e000a */
[----:B------:R-:W-:Y:S01]  /*23f40*/  @!P0 MOV R5, R11 ;  /* 0x0000000b00058202 */ /* 0x000fe20000000f00 */
[----:B------:R-:W-:Y:S04]  /*23f50*/  @!P0 LDS R0, [R3+0x4] ;  /* 0x0000040003008984 */ /* 0x000fe80000000800 */
[----:B------:R-:W0:Y:S01]  /*23f60*/  LDS.128 R8, [R7+0x20] ;  /* 0x0000200007087984 */ /* 0x000e220000000c00 */
[----:B-1----:R-:W-:-:S14]  /*23f70*/  DSETP.GEU.AND P0, PT, R12, R4, PT ;  /* 0x000000040c00722a */ /* 0x002fdc0003f0e000 */
[----:B------:R-:W-:Y:S01]  /*23f80*/  @!P0 IMAD.MOV.U32 R4, RZ, RZ, R12 ;  /* 0x000000ffff048224 */ /* 0x000fe200078e000c */
[----:B------:R-:W-:Y:S01]  /*23f90*/  @!P0 LDS R0, [R3+0x8] ;  /* 0x0000080003008984 */ /* 0x000fe20000000800 */
[----:B------:R-:W-:-:S06]  /*23fa0*/  @!P0 IMAD.MOV.U32 R5, RZ, RZ, R13 ;  /* 0x000000ffff058224 */ /* 0x000fcc00078e000d */
[----:B------:R-:W-:-:S14]  /*23fb0*/  DSETP.GEU.AND P0, PT, R14, R4, PT ;  /* 0x000000040e00722a */ /* 0x000fdc0003f0e000 */
[----:B------:R-:W-:Y:S01]  /*23fc0*/  @!P0 IMAD.MOV.U32 R4, RZ, RZ, R14 ;  /* 0x000000ffff048224 */ /* 0x000fe200078e000e */
[----:B------:R-:W-:Y:S01]  /*23fd0*/  @!P0 MOV R5, R15 ;  /* 0x0000000f00058202 */ /* 0x000fe20000000f00 */
[----:B------:R-:W-:Y:S04]  /*23fe0*/  @!P0 LDS R0, [R3+0xc] ;  /* 0x00000c0003008984 */ /* 0x000fe80000000800 */
[----:B------:R-:W1:Y:S01]  /*23ff0*/  LDS.128 R12, [R7+0x30] ;  /* 0x00003000070c7984 */ /* 0x000e620000000c00 */
[----:B0-----:R-:W-:-:S14]  /*24000*/  DSETP.GEU.AND P0, PT, R8, R4, PT ;  /* 0x000000040800722a */ /* 0x001fdc0003f0e000 */
[----:B------:R-:W-:Y:S01]  /*24010*/  @!P0 IMAD.MOV.U32 R4, RZ, RZ, R8 ;  /* 0x000000ffff048224 */ /* 0x000fe200078e0008 */
[----:B------:R-:W0:Y:S01]  /*24020*/  @!P0 LDS R0, [R3+0x10] ;  /* 0x0000100003008984 */ /* 0x000e220000000800 */
[----:B------:R-:W-:-:S06]  /*24030*/  @!P0 IMAD.MOV.U32 R5, RZ, RZ, R9 ;  /* 0x000000ffff058224 */ /* 0x000fcc00078e0009 */
[----:B------:R-:W-:-:S14]  /*24040*/  DSETP.GEU.AND P0, PT, R10, R4, PT ;  /* 0x000000040a00722a */ /* 0x000fdc0003f0e000 */
[----:B------:R-:W-:Y:S01]  /*24050*/  @!P0 IMAD.MOV.U32 R4, RZ, RZ, R10 ;  /* 0x000000ffff048224 */ /* 0x000fe200078e000a */
[----:B------:R-:W-:Y:S01]  /*24060*/  @!P0 MOV R5, R11 ;  /* 0x0000000b00058202 */ /* 0x000fe20000000f00 */
[----:B------:R-:W2:Y:S05]  /*24070*/  @!P0 LDS R0, [R3+0x14] ;  /* 0x0000140003008984 */ /* 0x000eaa0000000800 */
[----:B-1----:R-:W-:-:S14]  /*24080*/  DSETP.GEU.AND P0, PT, R12, R4, PT ;  /* 0x000000040c00722a */ /* 0x002fdc0003f0e000 */
[----:B------:R-:W-:Y:S01]  /*24090*/  @!P0 IMAD.MOV.U32 R4, RZ, RZ, R12 ;  /* 0x000000ffff048224 */ /* 0x000fe200078e000c */
[----:B------:R-:W1:Y:S01]  /*240a0*/  @!P0 LDS R0, [R3+0x18] ;  /* 0x0000180003008984 */ /* 0x000e620000000800 */
[----:B------:R-:W-:-:S06]  /*240b0*/  @!P0 IMAD.MOV.U32 R5, RZ, RZ, R13 ;  /* 0x000000ffff058224 */ /* 0x000fcc00078e000d */
[----:B------:R-:W-:-:S14]  /*240c0*/  DSETP.GEU.AND P0, PT, R14, R4, PT ;  /* 0x000000040e00722a */ /* 0x000fdc0003f0e000 */
[----:B------:R3:W4:Y:S01]  /*240d0*/  @!P0 LDS R0, [R3+0x1c] ;  /* 0x00001c0003008984 */ /* 0x0007220000000800 */
[----:B------:R-:W-:Y:S01]  /*240e0*/  @!P0 MOV R4, R14 ;  /* 0x0000000e00048202 */ /* 0x000fe20000000f00 */
[----:B------:R-:W-:Y:S02]  /*240f0*/  @!P0 IMAD.MOV.U32 R5, RZ, RZ, R15 ;  /* 0x000000ffff058224 */ /* 0x000fe400078e000f */
[----:B---3--:R-:W-:Y:S01]  /*24100*/  VIADD R3, R3, 0x40 ;  /* 0x0000004003037836 */ /* 0x008fe20000000000 */
[----:B0-2---:R-:W-:Y:S06]  /*24110*/  @P1 BRA `(.L_x_491) ;  /* 0xfffffff800cc1947 */ /* 0x005fec000383ffff */
[----:B------:R-:W-:Y:S05]  /*24120*/  BSYNC.RECONVERGENT B0 ;  /* 0x0000000000007941 */ /* 0x000fea0003800200 */
.L_x_490:
[----:B------:R-:W-:Y:S01]  /*24130*/  MOV R3, 0x0 ;  /* 0x0000000000037802 */ /* 0x000fe20000000f00 */
[----:B-1--4-:R-:W-:Y:S01]  /*24140*/  STL [R1], R0 ;  /* 0x0000000001007387 */ /* 0x012fe20000100800 */
[----:B------:R-:W0:Y:S01]  /*24150*/  LDCU.64 UR4, c[0x4][0x50] ;  /* 0x01000a00ff0477ac */ /* 0x000e220008000a00 */
[----:B------:R-:W-:Y:S01]  /*24160*/  IMAD.MOV.U32 R6, RZ, RZ, R16 ;  /* 0x000000ffff067224 */ /* 0x000fe200078e0010 */
[----:B------:R1:W2:Y:S01]  /*24170*/  LDC.64 R8, c[0x4][R3] ;  /* 0x0100000003087b82 */ /* 0x0002a20000000a00 */
[----:B------:R0:W-:Y:S01]  /*24180*/  STL.64 [R1+0x8], R4 ;  /* 0x0000080401007387 */ /* 0x0001e20000100a00 */
[----:B------:R-:W-:Y:S02]  /*24190*/  IMAD.MOV.U32 R7, RZ, RZ, R2 ;  /* 0x000000ffff077224 */ /* 0x000fe400078e0002 */
[----:B0-----:R-:W-:Y:S01]  /*241a0*/  IMAD.U32 R4, RZ, RZ, UR4 ;  /* 0x00000004ff047e24 */ /* 0x001fe2000f8e00ff */
[----:B-1----:R-:W-:-:S07]  /*241b0*/  MOV R5, UR5 ;  /* 0x0000000500057c02 */ /* 0x002fce0008000f00 */
[----:B------:R-:W-:-:S07]  /*241c0*/  LEPC R20, `(.L_x_492) ;  /* 0x000000001014794e */ /* 0x000fce0000000000 */
[----:B--2---:R-:W-:Y:S05]  /*241d0*/  CALL.ABS.NOINC R8 ;  /* 0x0000000008007343 */ /* 0x004fea0003c00000 */
.L_x_492:
[----:B------:R-:W-:Y:S05]  /*241e0*/  EXIT ;  /* 0x000000000000794d */ /* 0x000fea0003800000 */
.L_x_488:
[----:B------:R-:W-:Y:S02]  /*241f0*/  HFMA2 R12, -RZ, RZ, 0, 9.5367431640625e-07 ;  /* 0x00000010ff0c7431 */ /* 0x000fe400000001ff */
[----:B--2---:R-:W-:Y:S02]  /*24200*/  IMAD.MOV.U32 R13, RZ, RZ, R7 ;  /* 0x000000ffff0d7224 */ /* 0x004fe400078e0007 */
[----:B------:R-:W-:Y:S02]  /*24210*/  IMAD.MOV.U32 R11, RZ, RZ, 0x1f ;  /* 0x0000001fff0b7424 */ /* 0x000fe400078e00ff */
[----:B------:R-:W-:-:S07]  /*24220*/  IMAD.MOV.U32 R15, RZ, RZ, -0x1 ;  /* 0xffffffffff0f7424 */ /* 0x000fce00078e00ff */
[----:B0-----:R-:W-:Y:S05]  /*24230*/  WARPSYNC.COLLECTIVE R15, `(.L_x_493) ;  /* 0x000000000f087348 */ /* 0x001fea0003c00000 */
[----:B------:R1:W2:Y:S02]  /*24240*/  SHFL.DOWN P6, R14, R13, R12, R11 ;  /* 0x0800000c0d0e7389 */ /* 0x0002a400000c000b */
[----:B012---:R-:W-:Y:S05]  /*24250*/  ENDCOLLECTIVE ;  /* 0x000000000000791b */ /* 0x007fea0003800000 */
.L_x_493:
[----:B------:R-:W-:Y:S01]  /*24260*/  MOV R13, R6 ;  /* 0x00000006000d7202 */ /* 0x000fe20000000f00 */
[----:B------:R-:W-:-:S07]  /*24270*/  IMAD.MOV.U32 R0, RZ, RZ, R14 ;  /* 0x000000ffff007224 */ /* 0x000fce00078e000e */
[----:B------:R-:W-:Y:S05]  /*24280*/  WARPSYNC.COLLECTIVE R15, `(.L_x_494) ;  /* 0x000000000f087348 */ /* 0x000fea0003c00000 */
[----:B------:R0:W1:Y:S02]  /*24290*/  SHFL.DOWN P6, R14, R13, R12, R11 ;  /* 0x0800000c0d0e7389 */ /* 0x00006400000c000b */
[----:B01----:R-:W-:Y:S05]  /*242a0*/  ENDCOLLECTIVE ;  /* 0x000000000000791b */ /* 0x003fea0003800000 */
.L_x_494:
[----:B------:R-:W-:Y:S02]  /*242b0*/  IMAD.MOV.U32 R13, RZ, RZ, R5 ;  /* 0x000000ffff0d7224 */ /* 0x000fe400078e0005 */
[----:B------:R-:W-:-:S07]  /*242c0*/  IMAD.MOV.U32 R3, RZ, RZ, R14 ;  /* 0x000000ffff037224 */ /* 0x000fce00078e000e */
[----:B------:R-:W-:Y:S05]  /*242d0*/  WARPSYNC.COLLECTIVE R15, `(.L_x_495) ;  /* 0x000000000f087348 */ /* 0x000fea0003c00000 */
[----:B------:R0:W1:Y:S02]  /*242e0*/  SHFL.DOWN P6, R14, R13, R12, R11 ;  /* 0x0800000c0d0e7389 */ /* 0x00006400000c000b */
[----:B01----:R-:W-:Y:S05]  /*242f0*/  ENDCOLLECTIVE ;  /* 0x000000000000791b */ /* 0x003fea0003800000 */
.L_x_495:
[----:B------:R-:W-:Y:S01]  /*24300*/  MOV R13, R4 ;  /* 0x00000004000d7202 */ /* 0x000fe20000000f00 */
[----:B------:R-:W-:-:S07]  /*24310*/  IMAD.MOV.U32 R8, RZ, RZ, R14 ;  /* 0x000000ffff087224 */ /* 0x000fce00078e000e */
[----:B------:R-:W-:Y:S05]  /*24320*/  WARPSYNC.COLLECTIVE R15, `(.L_x_496) ;  /* 0x000000000f087348 */ /* 0x000fea0003c00000 */
[----:B------:R0:W1:Y:S02]  /*24330*/  SHFL.DOWN P6, R14, R13, R12, R11 ;  /* 0x0800000c0d0e7389 */ /* 0x00006400000c000b */
[----:B01----:R-:W-:Y:S05]  /*24340*/  ENDCOLLECTIVE ;  /* 0x000000000000791b */ /* 0x003fea0003800000 */
.L_x_496:
[----:B------:R-:W-:Y:S02]  /*24350*/  IMAD.MOV.U32 R12, RZ, RZ, 0x8 ;  /* 0x00000008ff0c7424 */ /* 0x000fe400078e00ff */
[----:B------:R-:W-:-:S05]  /*24360*/  IMAD.MOV.U32 R9, RZ, RZ, R14 ;  /* 0x000000ffff097224 */ /* 0x000fca00078e000e */
[----:B------:R-:W-:-:S04]  /*24370*/  LOP3.LUT R9, R9, R8, RZ, 0x3c, !PT ;  /* 0x0000000809097212 */ /* 0x000fc800078e3cff */
[----:B------:R-:W-:-:S04]  /*24380*/  LOP3.LUT R8, R9, R8, RZ, 0x3c, !PT ;  /* 0x0000000809087212 */ /* 0x000fc800078e3cff */
[----:B------:R-:W-:-:S04]  /*24390*/  LOP3.LUT R9, R9, R8, RZ, 0x3c, !PT ;  /* 0x0000000809097212 */ /* 0x000fc800078e3cff */
[----:B------:R0:W1:Y:S02]  /*243a0*/  F2I.U32.F64.TRUNC R8, R8 ;  /* 0x0000000800087311 */ /* 0x000064000030d000 */
[----:B0-----:R-:W-:-:S06]  /*243b0*/  IMAD.MOV.U32 R9, RZ, RZ, R0 ;  /* 0x000000ffff097224 */ /* 0x001fcc00078e0000 */
[----:B-1----:R0:W1:Y:S02]  /*243c0*/  I2F.F64.U32 R10, R8 ;  /* 0x00000008000a7312 */ /* 0x0020640000201800 */
[----:B0-----:R-:W-:-:S06]  /*243d0*/  IMAD.MOV.U32 R8, RZ, RZ, R3 ;  /* 0x000000ffff087224 */ /* 0x001fcc00078e0003 */
[----:B------:R-:W-:-:S06]  /*243e0*/  DSETP.GT.AND P1, PT, R6, R8, PT ;  /* 0x000000080600722a */ /* 0x000fcc0003f24000 */
[----:B------:R-:W-:Y:S02]  /*243f0*/  FSEL R9, R0, R7, P1 ;  /* 0x0000000700097208 */ /* 0x000fe40000800000 */
[----:B-1----:R-:W-:Y:S01]  /*24400*/  FSEL R17, R11, R5, P1 ;  /* 0x000000050b117208 */ /* 0x002fe20000800000 */
[----:B------:R-:W-:Y:S01]  /*24410*/  IMAD.MOV.U32 R11, RZ, RZ, 0x1f ;  /* 0x0000001fff0b7424 */ /* 0x000fe200078e00ff */
[----:B------:R-:W-:Y:S02]  /*24420*/  MOV R13, R9 ;  /* 0x00000009000d7202 */ /* 0x000fe40000000f00 */
[----:B------:R-:W-:Y:S02]  /*24430*/  FSEL R8, R3, R6, P1 ;  /* 0x0000000603087208 */ /* 0x000fe40000800000 */
[----:B------:R-:W-:-:S07]  /*24440*/  FSEL R10, R10, R4, P1 ;  /* 0x000000040a0a7208 */ /* 0x000fce0000800000 */
[----:B------:R-:W-:Y:S05]  /*24450*/  WARPSYNC.COLLECTIVE R15, `(.L_x_497) ;  /* 0x000000000f087348 */ /* 0x000fea0003c00000 */
[----:B------:R0:W1:Y:S02]  /*24460*/  SHFL.DOWN P6, R14, R13, R12, R11 ;  /* 0x0800000c0d0e7389 */ /* 0x00006400000c000b */
[----:B01----:R-:W-:Y:S05]  /*24470*/  ENDCOLLECTIVE ;  /* 0x000000000000791b */ /* 0x003fea0003800000 */
.L_x_497:
[----:B------:R-:W-:Y:S01]  /*24480*/  MOV R13, R8 ;  /* 0x00000008000d7202 */ /* 0x000fe20000000f00 */
[----:B------:R-:W-:-:S07]  /*24490*/  IMAD.MOV.U32 R0, RZ, RZ, R14 ;  /* 0x000000ffff007224 */ /* 0x000fce00078e000e */
[----:B------:R-:W-:Y:S05]  /*244a0*/  WARPSYNC.COLLECTIVE R15, `(.L_x_498) ;  /* 0x000000000f087348 */ /* 0x000fea0003c00000 */
[----:B------:R0:W1:Y:S02]  /*244b0*/  SHFL.DOWN P6, R14, R13, R12, R11 ;  /* 0x0800000c0d0e7389 */ /* 0x00006400000c000b */
[----:B01----:R-:W-:Y:S05]  /*244c0*/  ENDCOLLECTIVE ;  /* 0x000000000000791b */ /* 0x003fea0003800000 */
.L_x_498:
[----:B------:R-:W-:Y:S02]  /*244d0*/  IMAD.MOV.U32 R7, RZ, RZ, R0 ;  /* 0x000000ffff077224 */ /* 0x000fe400078e0000 */
[----:B------:R-:W-:Y:S02]  /*244e0*/  IMAD.MOV.U32 R13, RZ, RZ, R17 ;  /* 0x000000ffff0d7224 */ /* 0x000fe400078e0011 */
[----:B------:R-:W-:-:S07]  /*244f0*/  IMAD.MOV.U32 R3, RZ, RZ, R14 ;  /* 0x000000ffff037224 */ /* 0x000fce00078e000e */
[----:B------:R-:W-:Y:S05]  /*24500*/  WARPSYNC.COLLECTIVE R15, `(.L_x_499) ;  /* 0x000000000f087348 */ /* 0x000fea0003c00000 */
[----:B------:R0:W1:Y:S02]  /*24510*/  SHFL.DOWN P6, R14, R13, R12, R11 ;  /* 0x0800000c0d0e7389 */ /* 0x00006400000c000b */
[----:B01----:R-:W-:Y:S05]  /*24520*/  ENDCOLLECTIVE ;  /* 0x000000000000791b */ /* 0x003fea0003800000 */
.L_x_499:
[----:B------:R-:W-:-:S06]  /*24530*/  IMAD.MOV.U32 R6, RZ, RZ, R3 ;  /* 0x000000ffff067224 */ /* 0x000fcc00078e0003 */
[----:B------:R-:W-:Y:S01]  /*24540*/  DSETP.GT.AND P1, PT, R8, R6, PT ;  /* 0x000000060800722a */ /* 0x000fe20003f24000 */
[----:B------:R-:W-:-:S05]  /*24550*/  MOV R13, R10 ;  /* 0x0000000a000d7202 */ /* 0x000fca0000000f00 */
[----:B------:R-:W-:Y:S02]  /*24560*/  FSEL R9, R0, R9, P1 ;  /* 0x0000000900097208 */ /* 0x000fe40000800000 */
[----:B------:R-:W-:Y:S01]  /*24570*/  FSEL R8, R3, R8, P1 ;  /* 0x0000000803087208 */ /* 0x000fe20000800000 */
[----:B------:R-:W-:-:S07]  /*24580*/  IMAD.MOV.U32 R4, RZ, RZ, R14 ;  /* 0x000000ffff047224 */ /* 0x000fce00078e000e */
[----:B------:R-:W-:Y:S05]  /*24590*/  WARPSYNC.COLLECTIVE R15, `(.L_x_500) ;  /* 0x000000000f087348 */ /* 0x000fea0003c00000 */
[----:B------:R0:W1:Y:S02]  /*245a0*/  SHFL.DOWN P6, R14, R13, R12, R11 ;  /* 0x0800000c0d0e7389 */ /* 0x00006400000c000b */
[----:B01----:R-:W-:Y:S05]  /*245b0*/  ENDCOLLECTIVE ;  /* 0x000000000000791b */ /* 0x003fea0003800000 */
.L_x_500:
[----:B------:R-:W-:Y:S01]  /*245c0*/  MOV R13, R9 ;  /* 0x00000009000d7202 */ /* 0x000fe20000000f00 */
[----:B------:R-:W-:Y:S02]  /*245d0*/  IMAD.MOV.U32 R12, RZ, RZ, 0x4 ;  /* 0x00000004ff0c7424 */ /* 0x000fe400078e00ff */
[----:B------:R-:W-:-:S07]  /*245e0*/  IMAD.MOV.U32 R5, RZ, RZ, R14 ;  /* 0x000000ffff057224 */ /* 0x000fce00078e000e */
[----:B------:R-:W-:Y:S05]  /*245f0*/  WARPSYNC.COLLECTIVE R15, `(.L_x_501) ;  /* 0x000000000f087348 */ /* 0x000fea0003c00000 */
[----:B------:R0:W1:Y:S02]  /*24600*/  SHFL.DOWN P6, R14, R13, R12, R11 ;  /* 0x0800000c0d0e7389 */ /* 0x00006400000c000b */
[----:B01----:R-:W-:Y:S05]  /*24610*/  ENDCOLLECTIVE ;  /* 0x000000000000791b */ /* 0x003fea0003800000 */
.L_x_501:
[----:B------:R-:W-:-:S04]  /*24620*/  LOP3.LUT R5, R5, R4, RZ, 0x3c, !PT ;  /* 0x0000000405057212 */ /* 0x000fc800078e3cff */
[----:B------:R-:W-:-:S04]  /*24630*/  LOP3.LUT R4, R5, R4, RZ, 0x3c, !PT ;  /* 0x0000000405047212 */ /* 0x000fc800078e3cff */
[----:B------:R-:W-:Y:S01]  /*24640*/  LOP3.LUT R5, R5, R4, RZ, 0x3c, !PT ;  /* 0x0000000405057212 */ /* 0x000fe200078e3cff */
[----:B------:R-:W-:-:S03]  /*24650*/  IMAD.MOV.U32 R13, RZ, RZ, R8 ;  /* 0x000000ffff0d7224 */ /* 0x000fc600078e0008 */
[----:B------:R0:W1:Y:S01]  /*24660*/  F2I.U32.F64.TRUNC R4, R4 ;  /* 0x0000000400047311 */ /* 0x000062000030d000 */
[----:B------:R-:W-:-:S07]  /*24670*/  IMAD.MOV.U32 R0, RZ, RZ, R14 ;  /* 0x000000ffff007224 */ /* 0x000fce00078e000e */
[----:B01----:R-:W-:Y:S05]  /*24680*/  WARPSYNC.COLLECTIVE R15, `(.L_x_502) ;  /* 0x000000000f087348 */ /* 0x003fea0003c00000 */
[----:B------:R2:W3:Y:S02]  /*24690*/  SHFL.DOWN P6, R14, R13, R12, R11 ;  /* 0x0800000c0d0e7389 */ /* 0x0004e400000c000b */
[----:B0123--:R-:W-:Y:S05]  /*246a0*/  ENDCOLLECTIVE ;  /* 0x000000000000791b */ /* 0x00ffea0003800000 */
.L_x_502:
[----:B------:R-:W0:Y:S02]  /*246b0*/  I2F.F64.U32 R4, R4 ;  /* 0x0000000400047312 */ /* 0x000e240000201800 */
[----:B0-----:R-:W-:Y:S02]  /*246c0*/  FSEL R7, R5, R17, P1 ;  /* 0x0000001105077208 */ /* 0x001fe40000800000 */
[----:B------:R-:W-:-:S03]  /*246d0*/  FSEL R6, R4, R10, P1 ;  /* 0x0000000a04067208 */ /* 0x000fc60000800000 */
[----:B------:R-:W-:Y:S01]  /*246e0*/  IMAD.MOV.U32 R13, RZ, RZ, R7 ;  /* 0x000000ffff0d7224 */ /* 0x000fe200078e0007 */
[----:B------:R-:W-:-:S07]  /*246f0*/  MOV R3, R14 ;  /* 0x0000000e00037202 */ /* 0x000fce0000000f00 */
[----:B------:R-:W-:Y:S05]  /*24700*/  WARPSYNC.COLLECTIVE R15, `(.L_x_503) ;  /* 0x000000000f087348 */ /* 0x000fea0003c00000 */
[----:B------:R0:W1:Y:S02]  /*24710*/  SHFL.DOWN P6, R14, R13, R12, R11 ;  /* 0x0800000c0d0e7389 */ /* 0x00006400000c000b */
[----:B01----:R-:W-:Y:S05]  /*24720*/  ENDCOLLECTIVE ;  /* 0x000000000000791b */ /* 0x003fea0003800000 */
.L_x_503:
[----:B------:R-:W-:Y:S02]  /*24730*/  IMAD.MOV.U32 R10, RZ, RZ, R3 ;  /* 0x000000ffff0a7224 */ /* 0x000fe400078e0003 */
[----:B------:R-:W-:Y:S02]  /*24740*/  IMAD.MOV.U32 R13, RZ, RZ, R6 ;  /* 0x000000ffff0d7224 */ /* 0x000fe400078e0006 */
[----:B------:R-:W-:-:S07]  /*24750*/  IMAD.MOV.U32 R4, RZ, RZ, R14 ;  /* 0x000000ffff047224 */ /* 0x000fce00078e000e */
[----:B------:R-:W-:Y:S05]  /*24760*/  WARPSYNC.COLLECTIVE R15, `(.L_x_504) ;  /* 0x000000000f087348 */ /* 0x000fea0003c00000 */
[----:B------:R0:W1:Y:S02]  /*24770*/  SHFL.DOWN P6, R14, R13, R12, R11 ;  /* 0x0800000c0d0e7389 */ /* 0x00006400000c000b */
[----:B01----:R-:W-:Y:S05]  /*24780*/  ENDCOLLECTIVE ;  /* 0x000000000000791b */ /* 0x003fea0003800000 */
.L_x_504:
[----:B------:R-:W-:Y:S01]  /*24790*/  IMAD.MOV.U32 R11, RZ, RZ, R0 ;  /* 0x000000ffff0b7224 */ /* 0x000fe200078e0000 */
[----:B------:R-:W-:-:S05]  /*247a0*/  MOV R12, 0x2 ;  /* 0x00000002000c7802 */ /* 0x000fca0000000f00 */
[----:B------:R-:W-:Y:S01]  /*247b0*/  DSETP.GT.AND P1, PT, R8, R10, PT ;  /* 0x0000000a0800722a */ /* 0x000fe20003f24000 */
[----:B------:R-:W-:Y:S01]  /*247c0*/  IMAD.MOV.U32 R11, RZ, RZ, 0x1f ;  /* 0x0000001fff0b7424 */ /* 0x000fe200078e00ff */
[----:B------:R-:W-:-:S04]  /*247d0*/  MOV R5, R14 ;  /* 0x0000000e00057202 */ /* 0x000fc80000000f00 */
[----:B------:R-:W-:Y:S02]  /*247e0*/  FSEL R9, R0, R9, P1 ;  /* 0x0000000900097208 */ /* 0x000fe40000800000 */
[----:B------:R-:W-:Y:S02]  /*247f0*/  LOP3.LUT R5, R5, R4, RZ, 0x3c, !PT ;  /* 0x0000000405057212 */ /* 0x000fe400078e3cff */
[----:B------:R-:W-:Y:S01]  /*24800*/  FSEL R8, R3, R8, P1 ;  /* 0x0000000803087208 */ /* 0x000fe20000800000 */
[----:B------:R-:W-:Y:S01]  /*24810*/  IMAD.MOV.U32 R13, RZ, RZ, R9 ;  /* 0x000000ffff0d7224 */ /* 0x000fe200078e0009 */
[----:B------:R-:W-:-:S07]  /*24820*/  LOP3.LUT R4, R5, R4, RZ, 0x3c, !PT ;  /* 0x0000000405047212 */ /* 0x000fce00078e3cff */
[----:B------:R-:W-:Y:S05]  /*24830*/  WARPSYNC.COLLECTIVE R15, `(.L_x_505) ;  /* 0x000000000f087348 */ /* 0x000fea0003c00000 */
[----:B------:R0:W1:Y:S02]  /*24840*/  SHFL.DOWN P6, R14, R13, R12, R11 ;  /* 0x0800000c0d0e7389 */ /* 0x00006400000c000b */
[----:B01----:R-:W-:Y:S05]  /*24850*/  ENDCOLLECTIVE ;  /* 0x000000000000791b */ /* 0x003fea0003800000 */
.L_x_505:
[----:B------:R-:W-:-:S04]  /*24860*/  LOP3.LUT R5, R5, R4, RZ, 0x3c, !PT ;  /* 0x0000000405057212 */ /* 0x000fc800078e3cff */
[----:B------:R-:W0:Y:S01]  /*24870*/  F2I.U32.F64.TRUNC R4, R4 ;  /* 0x0000000400047311 */ /* 0x000e22000030d000 */
[----:B------:R-:W-:-:S07]  /*24880*/  IMAD.MOV.U32 R13, RZ, RZ, R8 ;  /* 0x000000ffff0d7224 */ /* 0x000fce00078e0008 */
[----:B0-----:R-:W0:Y:S01]  /*24890*/  I2F.F64.U32 R4, R4 ;  /* 0x0000000400047312 */ /* 0x001e220000201800 */
[----:B------:R-:W-:-:S07]  /*248a0*/  IMAD.MOV.U32 R0, RZ, RZ, R14 ;  /* 0x000000ffff007224 */ /* 0x000fce00078e000e */
[----:B0-----:R-:W-:Y:S05]  /*248b0*/  WARPSYNC.COLLECTIVE R15, `(.L_x_506) ;  /* 0x000000000f087348 */ /* 0x001fea0003c00000 */
[----:B------:R1:W2:Y:S02]  /*248c0*/  SHFL.DOWN P6, R14, R13, R12, R11 ;  /* 0x0800000c0d0e7389 */ /* 0x0002a400000c000b */
[----:B012---:R-:W-:Y:S05]  /*248d0*/  ENDCOLLECTIVE ;  /* 0x000000000000791b */ /* 0x007fea0003800000 */
.L_x_506:
[----:B------:R-:W-:Y:S02]  /*248e0*/  FSEL R7, R5, R7, P1 ;  /* 0x0000000705077208 */ /* 0x000fe40000800000 */
[----:B------:R-:W-:-:S03]  /*248f0*/  FSEL R6, R4, R6, P1 ;  /* 0x0000000604067208 */ /* 0x000fc60000800000 */
[----:B------:R-:W-:Y:S01]  /*24900*/  IMAD.MOV.U32 R13, RZ, RZ, R7 ;  /* 0x000000ffff0d7224 */ /* 0x000fe200078e0007 */
[----:B------:R-:W-:-:S07]  /*24910*/  MOV R3, R14 ;  /* 0x0000000e00037202 */ /* 0x000fce0000000f00 */
[----:B------:R-:W-:Y:S05]  /*24920*/  WARPSYNC.COLLECTIVE R15, `(.L_x_507) ;  /* 0x000000000f087348 */ /* 0x000fea0003c00000 */
[----:B------:R0:W1:Y:S02]  /*24930*/  SHFL.DOWN P6, R14, R13, R12, R11 ;  /* 0x0800000c0d0e7389 */ /* 0x00006400000c000b */
[----:B01----:R-:W-:Y:S05]  /*24940*/  ENDCOLLECTIVE ;  /* 0x000000000000791b */ /* 0x003fea0003800000 */
.L_x_507:
[----:B------:R-:W-:Y:S02]  /*24950*/  IMAD.MOV.U32 R10, RZ, RZ, R3 ;  /* 0x000000ffff0a7224 */ /* 0x000fe400078e0003 */
[----:B------:R-:W-:Y:S02]  /*24960*/  IMAD.MOV.U32 R13, RZ, RZ, R6 ;  /* 0x000000ffff0d7224 */ /* 0x000fe400078e0006 */
[----:B------:R-:W-:-:S07]  /*24970*/  IMAD.MOV.U32 R4, RZ, RZ, R14 ;  /* 0x000000ffff047224 */ /* 0x000fce00078e000e */
[----:B------:R-:W-:Y:S05]  /*24980*/  WARPSYNC.COLLECTIVE R15, `(.L_x_508) ;  /* 0x000000000f087348 */ /* 0x000fea0003c00000 */
[----:B------:R0:W1:Y:S02]  /*24990*/  SHFL.DOWN P6, R14, R13, R12, R11 ;  /* 0x0800000c0d0e7389 */ /* 0x00006400000c000b */
[----:B01----:R-:W-:Y:S05]  /*249a0*/  ENDCOLLECTIVE ;  /* 0x000000000000791b */ /* 0x003fea0003800000 */
.L_x_508:
        /* <DEDUP_REMOVED lines=13> */
.L_x_509:
        /* <DEDUP_REMOVED lines=8> */
.L_x_510:
[----:B------:R-:W-:Y:S02]  /*24b00*/  FSEL R7, R5, R7, P1 ;  /* 0x0000000705077208 */ /* 0x000fe40000800000 */
[----:B------:R-:W-:-:S03]  /*24b10*/  FSEL R6, R4, R6, P1 ;  /* 0x0000000604067208 */ /* 0x000fc60000800000 */
[----:B------:R-:W-:Y:S01]  /*24b20*/  IMAD.MOV.U32 R13, RZ, RZ, R7 ;  /* 0x000000ffff0d7224 */ /* 0x000fe200078e0007 */
[----:B------:R-:W-:-:S07]  /*24b30*/  MOV R3, R14 ;  /* 0x0000000e00037202 */ /* 0x000fce0000000f00 */
[----:B------:R-:W-:Y:S05]  /*24b40*/  WARPSYNC.COLLECTIVE R15, `(.L_x_511) ;  /* 0x000000000f087348 */ /* 0x000fea0003c00000 */
[----:B------:R0:W1:Y:S02]  /*24b50*/  SHFL.DOWN P6, R14, R13, R12, R11 ;  /* 0x0800000c0d0e7389 */ /* 0x00006400000c000b */
[----:B01----:R-:W-:Y:S05]  /*24b60*/  ENDCOLLECTIVE ;  /* 0x000000000000791b */ /* 0x003fea0003800000 */
.L_x_511:
[----:B------:R-:W-:Y:S02]  /*24b70*/  IMAD.MOV.U32 R10, RZ, RZ, R3 ;  /* 0x000000ffff0a7224 */ /* 0x000fe400078e0003 */
[----:B------:R-:W-:Y:S02]  /*24b80*/  IMAD.MOV.U32 R13, RZ, RZ, R6 ;  /* 0x000000ffff0d7224 */ /* 0x000fe400078e0006 */
[----:B------:R-:W-:-:S07]  /*24b90*/  IMAD.MOV.U32 R4, RZ, RZ, R14 ;  /* 0x000000ffff047224 */ /* 0x000fce00078e000e */
[----:B------:R-:W-:Y:S05]  /*24ba0*/  WARPSYNC.COLLECTIVE R15, `(.L_x_512) ;  /* 0x000000000f087348 */ /* 0x000fea0003c00000 */
[----:B------:R0:W1:Y:S02]  /*24bb0*/  SHFL.DOWN P6, R14, R13, R12, R11 ;  /* 0x0800000c0d0e7389 */ /* 0x00006400000c000b */
[----:B01----:R-:W-:Y:S05]  /*24bc0*/  ENDCOLLECTIVE ;  /* 0x000000000000791b */ /* 0x003fea0003800000 */
.L_x_512:
[----:B------:R-:W-:Y:S01]  /*24bd0*/  IMAD.MOV.U32 R11, RZ, RZ, R0 ;  /* 0x000000ffff0b7224 */ /* 0x000fe200078e0000 */
[----:B------:R-:W-:Y:S01]  /*24be0*/  MOV R5, R14 ;  /* 0x0000000e00057202 */ /* 0x000fe20000000f00 */
[----:B------:R-:W-:Y:S06]  /*24bf0*/  BRA `(.L_x_513) ;  /* 0xffffffec00687947 */ /* 0x000fec000383ffff */
        .weak           $__internal_0_$__cuda_sm20_div_rn_f64_full
        .type           $__internal_0_$__cuda_sm20_div_rn_f64_full,@function
        .size           $__internal_0_$__cuda_sm20_div_rn_f64_full,(.L_x_520 - $__internal_0_$__cuda_sm20_div_rn_f64_full)
$__internal_0_$__cuda_sm20_div_rn_f64_full:
[C---:B------:R-:W-:Y:S01]  /*24c00*/  FSETP.GEU.AND P0, PT, |R5|.reuse, 1.469367938527859385e-39, PT ;  /* 0x001000000500780b */ /* 0x040fe20003f0e200 */
[----:B------:R-:W-:Y:S01]  /*24c10*/  IMAD.MOV.U32 R57, RZ, RZ, 0x1ca00000 ;  /* 0x1ca00000ff397424 */ /* 0x000fe200078e00ff */
[----:B------:R-:W-:Y:S01]  /*24c20*/  LOP3.LUT R44, R5, 0x800fffff, RZ, 0xc0, !PT ;  /* 0x800fffff052c7812 */ /* 0x000fe200078ec0ff */
[----:B------:R-:W-:Y:S01]  /*24c30*/  BSSY.RECONVERGENT B0, `(.L_x_514) ;  /* 0x0000059000007945 */ /* 0x000fe20003800200 */
[C---:B------:R-:W-:Y:S02]  /*24c40*/  FSETP.GEU.AND P3, PT, |R47|.reuse, 1.469367938527859385e-39, PT ;  /* 0x001000002f00780b */ /* 0x040fe40003f6e200 */
[----:B------:R-:W-:Y:S01]  /*24c50*/  LOP3.LUT R45, R44, 0x3ff00000, RZ, 0xfc, !PT ;  /* 0x3ff000002c2d7812 */ /* 0x000fe200078efcff */
[----:B------:R-:W-:Y:S01]  /*24c60*/  IMAD.MOV.U32 R44, RZ, RZ, R4 ;  /* 0x000000ffff2c7224 */ /* 0x000fe200078e0004 */
[----:B------:R-:W-:Y:S02]  /*24c70*/  MOV R48, 0x1 ;  /* 0x0000000100307802 */ /* 0x000fe40000000f00 */
[----:B------:R-:W-:-:S02]  /*24c80*/  LOP3.LUT R56, R47, 0x7ff00000, RZ, 0xc0, !PT ;  /* 0x7ff000002f387812 */ /* 0x000fc400078ec0ff */
[----:B------:R-:W-:Y:S01]  /*24c90*/  LOP3.LUT R58, R5, 0x7ff00000, RZ, 0xc0, !PT ;  /* 0x7ff00000053a7812 */ /* 0x000fe200078ec0ff */
[----:B------:R-:W-:-:S03]  /*24ca0*/  @!P0 DMUL R44, R4, 8.98846567431157953865e+307 ;  /* 0x7fe00000042c8828 */ /* 0x000fc60000000000 */
[C---:B------:R-:W-:Y:S02]  /*24cb0*/  ISETP.GE.U32.AND P2, PT, R56.reuse, R58, PT ;  /* 0x0000003a3800720c */ /* 0x040fe40003f46070 */
[----:B------:R-:W-:Y:S01]  /*24cc0*/  @!P3 LOP3.LUT R52, R5, 0x7ff00000, RZ, 0xc0, !PT ;  /* 0x7ff000000534b812 */ /* 0x000fe200078ec0ff */
[----:B------:R-:W0:Y:S03]  /*24cd0*/  MUFU.RCP64H R49, R45 ;  /* 0x0000002d00317308 */ /* 0x000e260000001800 */
[----:B------:R-:W-:Y:S02]  /*24ce0*/  @!P3 ISETP.GE.U32.AND P4, PT, R56, R52, PT ;  /* 0x000000343800b20c */ /* 0x000fe40003f86070 */
[----:B------:R-:W-:Y:S02]  /*24cf0*/  @!P0 LOP3.LUT R58, R45, 0x7ff00000, RZ, 0xc0, !PT ;  /* 0x7ff000002d3a8812 */ /* 0x000fe400078ec0ff */
[----:B------:R-:W-:-:S04]  /*24d00*/  @!P3 SEL R52, R57, 0x63400000, !P4 ;  /* 0x634000003934b807 */ /* 0x000fc80006000000 */
[----:B------:R-:W-:-:S04]  /*24d10*/  @!P3 LOP3.LUT R52, R52, 0x80000000, R47, 0xf8, !PT ;  /* 0x800000003434b812 */ /* 0x000fc800078ef82f */
[----:B------:R-:W-:Y:S01]  /*24d20*/  @!P3 LOP3.LUT R53, R52, 0x100000, RZ, 0xfc, !PT ;  /* 0x001000003435b812 */ /* 0x000fe200078efcff */
[----:B------:R-:W-:Y:S01]  /*24d30*/  @!P3 IMAD.MOV.U32 R52, RZ, RZ, RZ ;  /* 0x000000ffff34b224 */ /* 0x000fe200078e00ff */
[----:B0-----:R-:W-:-:S08]  /*24d40*/  DFMA R50, R48, -R44, 1 ;  /* 0x3ff000003032742b */ /* 0x001fd0000000082c */
[----:B------:R-:W-:-:S08]  /*24d50*/  DFMA R50, R50, R50, R50 ;  /* 0x000000323232722b */ /* 0x000fd00000000032 */
[----:B------:R-:W-:Y:S01]  /*24d60*/  DFMA R50, R48, R50, R48 ;  /* 0x000000323032722b */ /* 0x000fe20000000030 */
[----:B------:R-:W-:-:S04]  /*24d70*/  SEL R48, R57, 0x63400000, !P2 ;  /* 0x6340000039307807 */ /* 0x000fc80005000000 */
[----:B------:R-:W-:Y:S01]  /*24d80*/  LOP3.LUT R49, R48, 0x800fffff, R47, 0xf8, !PT ;  /* 0x800fffff30317812 */ /* 0x000fe200078ef82f */
[----:B------:R-:W-:-:S06]  /*24d90*/  IMAD.MOV.U32 R48, RZ, RZ, R46 ;  /* 0x000000ffff307224 */ /* 0x000fcc00078e002e */
[----:B------:R-:W-:Y:S02]  /*24da0*/  @!P3 DFMA R48, R48, 2, -R52 ;  /* 0x400000003030b82b */ /* 0x000fe40000000834 */
[----:B------:R-:W-:-:S08]  /*24db0*/  DFMA R52, R50, -R44, 1 ;  /* 0x3ff000003234742b */ /* 0x000fd0000000082c */
[----:B------:R-:W-:-:S08]  /*24dc0*/  DFMA R50, R50, R52, R50 ;  /* 0x000000343232722b */ /* 0x000fd00000000032 */
[----:B------:R-:W-:-:S08]  /*24dd0*/  DMUL R52, R50, R48 ;  /* 0x0000003032347228 */ /* 0x000fd00000000000 */
[----:B------:R-:W-:-:S08]  /*24de0*/  DFMA R54, R52, -R44, R48 ;  /* 0x8000002c3436722b */ /* 0x000fd00000000030 */
[----:B------:R-:W-:Y:S01]  /*24df0*/  DFMA R50, R50, R54, R52 ;  /* 0x000000363232722b */ /* 0x000fe20000000034 */
[----:B------:R-:W-:Y:S02]  /*24e00*/  MOV R54, R56 ;  /* 0x0000003800367202 */ /* 0x000fe40000000f00 */
[----:B------:R-:W-:-:S05]  /*24e10*/  @!P3 LOP3.LUT R54, R49, 0x7ff00000, RZ, 0xc0, !PT ;  /* 0x7ff000003136b812 */ /* 0x000fca00078ec0ff */
[----:B------:R-:W-:-:S05]  /*24e20*/  VIADD R52, R54, 0xffffffff ;  /* 0xffffffff36347836 */ /* 0x000fca0000000000 */
[----:B------:R-:W-:Y:S01]  /*24e30*/  ISETP.GT.U32.AND P0, PT, R52, 0x7feffffe, PT ;  /* 0x7feffffe3400780c */ /* 0x000fe20003f04070 */
[----:B------:R-:W-:-:S05]  /*24e40*/  VIADD R52, R58, 0xffffffff ;  /* 0xffffffff3a347836 */ /* 0x000fca0000000000 */
[----:B------:R-:W-:-:S13]  /*24e50*/  ISETP.GT.U32.OR P0, PT, R52, 0x7feffffe, P0 ;  /* 0x7feffffe3400780c */ /* 0x000fda0000704470 */
[----:B------:R-:W-:Y:S05]  /*24e60*/  @P0 BRA `(.L_x_515) ;  /* 0x0000000000740947 */ /* 0x000fea0003800000 */
[----:B------:R-:W-:-:S04]  /*24e70*/  LOP3.LUT R46, R5, 0x7ff00000, RZ, 0xc0, !PT ;  /* 0x7ff00000052e7812 */ /* 0x000fc800078ec0ff */
[CC--:B------:R-:W-:Y:S02]  /*24e80*/  VIADDMNMX R47, R56.reuse, -R46.reuse, 0xb9600000, !PT ;  /* 0xb9600000382f7446 */ /* 0x0c0fe4000780092e */
[----:B------:R-:W-:Y:S01]  /*24e90*/  ISETP.GE.U32.AND P0, PT, R56, R46, PT ;  /* 0x0000002e3800720c */ /* 0x000fe20003f06070 */
[----:B------:R-:W-:Y:S01]  /*24ea0*/  IMAD.MOV.U32 R46, RZ, RZ, RZ ;  /* 0x000000ffff2e7224 */ /* 0x000fe200078e00ff */
[----:B------:R-:W-:Y:S02]  /*24eb0*/  VIMNMX R47, PT, PT, R47, 0x46a00000, PT ;  /* 0x46a000002f2f7848 */ /* 0x000fe40003fe0100 */
[----:B------:R-:W-:-:S05]  /*24ec0*/  SEL R54, R57, 0x63400000, !P0 ;  /* 0x6340000039367807 */ /* 0x000fca0004000000 */
[----:B------:R-:W-:-:S05]  /*24ed0*/  IMAD.IADD R54, R47, 0x1, -R54 ;  /* 0x000000012f367824 */ /* 0x000fca00078e0a36 */
[----:B------:R-:W-:-:S06]  /*24ee0*/  IADD3 R47, PT, PT, R54, 0x7fe00000, RZ ;  /* 0x7fe00000362f7810 */ /* 0x000fcc0007ffe0ff */
[----:B------:R-:W-:-:S10]  /*24ef0*/  DMUL R52, R50, R46 ;  /* 0x0000002e32347228 */ /* 0x000fd40000000000 */
[----:B------:R-:W-:-:S13]  /*24f00*/  FSETP.GTU.AND P0, PT, |R53|, 1.469367938527859385e-39, PT ;  /* 0x001000003500780b */ /* 0x000fda0003f0c200 */
[----:B------:R-:W-:Y:S05]  /*24f10*/  @P0 BRA `(.L_x_516) ;  /* 0x0000000000a80947 */ /* 0x000fea0003800000 */
[----:B------:R-:W-:Y:S01]  /*24f20*/  DFMA R44, R50, -R44, R48 ;  /* 0x8000002c322c722b */ /* 0x000fe20000000030 */
[----:B------:R-:W-:-:S09]  /*24f30*/  IMAD.MOV.U32 R46, RZ, RZ, RZ ;  /* 0x000000ffff2e7224 */ /* 0x000fd200078e00ff */
[C---:B------:R-:W-:Y:S02]  /*24f40*/  FSETP.NEU.AND P0, PT, R45.reuse, RZ, PT ;  /* 0x000000ff2d00720b */ /* 0x040fe40003f0d000 */
[----:B------:R-:W-:-:S04]  /*24f50*/  LOP3.LUT R44, R45, 0x80000000, R5, 0x48, !PT ;  /* 0x800000002d2c7812 */ /* 0x000fc800078e4805 */
[----:B------:R-:W-:-:S07]  /*24f60*/  LOP3.LUT R47, R44, R47, RZ, 0xfc, !PT ;  /* 0x0000002f2c2f7212 */ /* 0x000fce00078efcff */
[----:B------:R-:W-:Y:S05]  /*24f70*/  @!P0 BRA `(.L_x_516) ;  /* 0x0000000000908947 */ /* 0x000fea0003800000 */
[----:B------:R-:W-:Y:S01]  /*24f80*/  IMAD.MOV R5, RZ, RZ, -R54 ;  /* 0x000000ffff057224 */ /* 0x000fe200078e0a36 */
[----:B------:R-:W-:Y:S01]  /*24f90*/  MOV R4, RZ ;  /* 0x000000ff00047202 */ /* 0x000fe20000000f00 */
[----:B------:R-:W-:Y:S01]  /*24fa0*/  DMUL.RP R46, R50, R46 ;  /* 0x0000002e322e7228 */ /* 0x000fe20000008000 */
[----:B------:R-:W-:-:S04]  /*24fb0*/  IADD3 R54, PT, PT, -R54, -0x43300000, RZ ;  /* 0xbcd0000036367810 */ /* 0x000fc80007ffe1ff */
[----:B------:R-:W-:-:S05]  /*24fc0*/  DFMA R4, R52, -R4, R50 ;  /* 0x800000043404722b */ /* 0x000fca0000000032 */
[----:B------:R-:W-:-:S05]  /*24fd0*/  LOP3.LUT R44, R47, R44, RZ, 0x3c, !PT ;  /* 0x0000002c2f2c7212 */ /* 0x000fca00078e3cff */
[----:B------:R-:W-:-:S04]  /*24fe0*/  FSETP.NEU.AND P0, PT, |R5|, R54, PT ;  /* 0x000000360500720b */ /* 0x000fc80003f0d200 */
[----:B------:R-:W-:Y:S02]  /*24ff0*/  FSEL R46, R46, R52, !P0 ;  /* 0x000000342e2e7208 */ /* 0x000fe40004000000 */
[----:B------:R-:W-:-:S03]  /*25000*/  FSEL R44, R44, R53, !P0 ;  /* 0x000000352c2c7208 */ /* 0x000fc60004000000 */
[----:B------:R-:W-:Y:S02]  /*25010*/  IMAD.MOV.U32 R52, RZ, RZ, R46 ;  /* 0x000000ffff347224 */ /* 0x000fe400078e002e */
[----:B------:R-:W-:Y:S01]  /*25020*/  IMAD.MOV.U32 R53, RZ, RZ, R44 ;  /* 0x000000ffff357224 */ /* 0x000fe200078e002c */
[----:B------:R-:W-:Y:S06]  /*25030*/  BRA `(.L_x_516) ;  /* 0x0000000000607947 */ /* 0x000fec0003800000 */
.L_x_515:
[----:B------:R-:W-:-:S14]  /*25040*/  DSETP.NAN.AND P0, PT, R46, R46, PT ;  /* 0x0000002e2e00722a */ /* 0x000fdc0003f08000 */
[----:B------:R-:W-:Y:S05]  /*25050*/  @P0 BRA `(.L_x_517) ;  /* 0x00000000004c0947 */ /* 0x000fea0003800000 */
[----:B------:R-:W-:-:S14]  /*25060*/  DSETP.NAN.AND P0, PT, R4, R4, PT ;  /* 0x000000040400722a */ /* 0x000fdc0003f08000 */
[----:B------:R-:W-:Y:S05]  /*25070*/  @P0 BRA `(.L_x_518) ;  /* 0x0000000000340947 */ /* 0x000fea0003800000 */
[----:B------:R-:W-:Y:S01]  /*25080*/  ISETP.NE.AND P0, PT, R54, R58, PT ;  /* 0x0000003a3600720c */ /* 0x000fe20003f05270 */
[----:B------:R-:W-:Y:S01]  /*25090*/  IMAD.MOV.U32 R52, RZ, RZ, 0x0 ;  /* 0x00000000ff347424 */ /* 0x000fe200078e00ff */
[----:B------:R-:W-:-:S11]  /*250a0*/  MOV R53, 0xfff80000 ;  /* 0xfff8000000357802 */ /* 0x000fd60000000f00 */
[----:B------:R-:W-:Y:S05]  /*250b0*/  @!P0 BRA `(.L_x_516) ;  /* 0x0000000000408947 */ /* 0x000fea0003800000 */
[----:B------:R-:W-:Y:S02]  /*250c0*/  ISETP.NE.AND P0, PT, R54, 0x7ff00000, PT ;  /* 0x7ff000003600780c */ /* 0x000fe40003f05270 */
[----:B------:R-:W-:Y:S02]  /*250d0*/  LOP3.LUT R4, R47, 0x80000000, R5, 0x48, !PT ;  /* 0x800000002f047812 */ /* 0x000fe400078e4805 */
[----:B------:R-:W-:-:S13]  /*250e0*/  ISETP.EQ.OR P0, PT, R58, RZ, !P0 ;  /* 0x000000ff3a00720c */ /* 0x000fda0004702670 */
[----:B------:R-:W-:Y:S01]  /*250f0*/  @P0 LOP3.LUT R5, R4, 0x7ff00000, RZ, 0xfc, !PT ;  /* 0x7ff0000004050812 */ /* 0x000fe200078efcff */
[----:B------:R-:W-:Y:S02]  /*25100*/  @!P0 IMAD.MOV.U32 R52, RZ, RZ, RZ ;  /* 0x000000ffff348224 */ /* 0x000fe400078e00ff */
[----:B------:R-:W-:Y:S01]  /*25110*/  @!P0 IMAD.MOV.U32 R53, RZ, RZ, R4 ;  /* 0x000000ffff358224 */ /* 0x000fe200078e0004 */
[----:B------:R-:W-:Y:S01]  /*25120*/  @P0 MOV R53, R5 ;  /* 0x0000000500350202 */ /* 0x000fe20000000f00 */
[----:B------:R-:W-:Y:S01]  /*25130*/  @P0 IMAD.MOV.U32 R52, RZ, RZ, RZ ;  /* 0x000000ffff340224 */ /* 0x000fe200078e00ff */
[----:B------:R-:W-:Y:S06]  /*25140*/  BRA `(.L_x_516) ;  /* 0x00000000001c7947 */ /* 0x000fec0003800000 */
.L_x_518:
[----:B------:R-:W-:-:S05]  /*25150*/  LOP3.LUT R52, R5, 0x80000, RZ, 0xfc, !PT ;  /* 0x0008000005347812 */ /* 0x000fca00078efcff */
[----:B------:R-:W-:Y:S02]  /*25160*/  IMAD.MOV.U32 R53, RZ, RZ, R52 ;  /* 0x000000ffff357224 */ /* 0x000fe400078e0034 */
[----:B------:R-:W-:Y:S01]  /*25170*/  IMAD.MOV.U32 R52, RZ, RZ, R4 ;  /* 0x000000ffff347224 */ /* 0x000fe200078e0004 */
[----:B------:R-:W-:Y:S06]  /*25180*/  BRA `(.L_x_516) ;  /* 0x00000000000c7947 */ /* 0x000fec0003800000 */
.L_x_517:
[----:B------:R-:W-:-:S05]  /*25190*/  LOP3.LUT R52, R47, 0x80000, RZ, 0xfc, !PT ;  /* 0x000800002f347812 */ /* 0x000fca00078efcff */
[----:B------:R-:W-:Y:S01]  /*251a0*/  IMAD.MOV.U32 R53, RZ, RZ, R52 ;  /* 0x000000ffff357224 */ /* 0x000fe200078e0034 */
[----:B------:R-:W-:-:S07]  /*251b0*/  MOV R52, R46 ;  /* 0x0000002e00347202 */ /* 0x000fce0000000f00 */
.L_x_516:
[----:B------:R-:W-:Y:S05]  /*251c0*/  BSYNC.RECONVERGENT B0 ;  /* 0x0000000000007941 */ /* 0x000fea0003800200 */
.L_x_514:
[----:B------:R-:W-:Y:S02]  /*251d0*/  IMAD.MOV.U32 R4, RZ, RZ, R17 ;  /* 0x000000ffff047224 */ /* 0x000fe400078e0011 */
[----:B------:R-:W-:-:S04]  /*251e0*/  IMAD.MOV.U32 R5, RZ, RZ, 0x0 ;  /* 0x00000000ff057424 */ /* 0x000fc800078e00ff */
[----:B------:R-:W-:Y:S05]  /*251f0*/  RET.REL.NODEC R4 `(_Z4testP19curandStateMRG32k3aj) ;  /* 0xfffffdac04807950 */ /* 0x000fea0003c3ffff */
.L_x_519:
[----:B------:R-:W-:-:S00]  /*25200*/  BRA `(.L_x_519) ;  /* 0xfffffffc00fc7947 */ /* 0x000fc0000383ffff */
[----:B------:R-:W-:-:S00]  /*25210*/  NOP ;  /* 0x0000000000007918 */ /* 0x000fc00000000000 */
        /* <DEDUP_REMOVED lines=14> */
.L_x_520:


//--------------------- .nv.global.init           --------------------------
	.section	.nv.global.init,"aw",@progbits
	.align	4
.nv.global.init:
	.type		mrg32k3aM1SubSeq,@object
	.size		mrg32k3aM1SubSeq,(mrg32k3aM2SubSeq - mrg32k3aM1SubSeq)
mrg32k3aM1SubSeq:
        /*0000*/ 	.byte	0x0b, 0xcc, 0xee, 0x04, 0x73, 0x29, 0x8b, 0x6f, 0xf6, 0x53, 0x03, 0xf6, 0x23, 0xf6, 0xea, 0xda
        /* <DEDUP_REMOVED lines=125> */
	.type		mrg32k3aM2SubSeq,@object
	.size		mrg32k3aM2SubSeq,(mrg32k3aM1 - mrg32k3aM2SubSeq)
mrg32k3aM2SubSeq:
        /* <DEDUP_REMOVED lines=126> */
	.type		mrg32k3aM1,@object
	.size		mrg32k3aM1,(mrg32k3aM1Seq - mrg32k3aM1)
mrg32k3aM1:
        /* <DEDUP_REMOVED lines=144> */
	.type		mrg32k3aM1Seq,@object
	.size		mrg32k3aM1Seq,(mrg32k3aM2 - mrg32k3aM1Seq)
mrg32k3aM1Seq:
        /* <DEDUP_REMOVED lines=144> */
	.type		mrg32k3aM2,@object
	.size		mrg32k3aM2,(mrg32k3aM2Seq - mrg32k3aM2)
mrg32k3aM2:
        /* <DEDUP_REMOVED lines=144> */
	.type		mrg32k3aM2Seq,@object
	.size		mrg32k3aM2Seq,(precalc_xorwow_matrix - mrg32k3aM2Seq)
mrg32k3aM2Seq:
        /* <DEDUP_REMOVED lines=144> */
	.type		precalc_xorwow_matrix,@object
	.size		precalc_xorwow_matrix,(precalc_xorwow_offset_matrix - precalc_xorwow_matrix)
precalc_xorwow_matrix:
        /* <DEDUP_REMOVED lines=6400> */
	.type		precalc_xorwow_offset_matrix,@object
	.size		precalc_xorwow_offset_matrix,($str - precalc_xorwow_offset_matrix)
precalc_xorwow_offset_matrix:
        /* <DEDUP_REMOVED lines=6400> */
	.type		$str,@object
	.size		$str,($str$1 - $str)
$str:
        /*353c0*/ 	.byte	0x66, 0x69, 0x6e, 0x61, 0x6c, 0x3a, 0x20, 0x25, 0x75, 0x3a, 0x20, 0x25, 0x66, 0x0a, 0x00
	.type		$str$1,@object
	.size		$str$1,(.L_10 - $str$1)
$str$1:
        /*353cf*/ 	.byte	0x73, 0x65, 0x72, 0x69, 0x61, 0x6c, 0x3a, 0x20, 0x25, 0x69, 0x3a, 0x20, 0x25, 0x66, 0x0a, 0x00
.L_10:


//--------------------- .nv.shared._Z4testP19curandStateMRG32k3aj --------------------------
	.section	.nv.shared._Z4testP19curandStateMRG32k3aj,"aw",@nobits
	.sectionflags	@""
	.align	8
.nv.shared._Z4testP19curandStateMRG32k3aj:
	.zero		13312


//--------------------- .nv.shared.reserved.0     --------------------------
	.section	.nv.shared.reserved.0,"aw",@nobits
	.weak		__nv_reservedSMEM_offset_0_alias
	.size		__nv_reservedSMEM_offset_0_alias, 0, 64
	.other		__nv_reservedSMEM_offset_0_alias,@"STO_CUDA_RESERVED_SHARED STV_DEFAULT"
__nv_reservedSMEM_offset_0_alias:
	.zero		0
	.zero		64


//--------------------- .nv.constant0._Z4testP19curandStateMRG32k3aj --------------------------
	.section	.nv.constant0._Z4testP19curandStateMRG32k3aj,"a",@progbits
	.sectionflags	@""
	.align	4
.nv.constant0._Z4testP19curandStateMRG32k3aj:
	.zero		908


//--------------------- SYMBOLS --------------------------

	.type		.nv.reservedSmem.offset0,@object
	.size		.nv.reservedSmem.offset0,0x4
	.type		.nv.reservedSmem.cap,@object
	.size		.nv.reservedSmem.cap,0x4
	.type		vprintf,@function
